	.target	sm_80

	.elftype	@"ET_EXEC"


//--------------------- .note.nv.tkinfo           --------------------------
	.section	.note.nv.tkinfo,"",@"SHT_NOTE"
	.sectionflags	@"SHF_NOTE_NV_TKINFO"
	.tkinfo
        /*0018*/ 	.word	0x00000002
        /*0030*/ 	.string	""
        /*0030*/ 	.string	"ptxas"
        /*0030*/ 	.string	"Cuda compilation tools, release 13.0, V13.0.88"
        /*0030*/ 	.string	"Build cuda_13.0.r13.0/compiler.36424714_0"
        /*0030*/ 	.string	"-v  -suppress-debug-info  -lineinfo  -arch sm_80 "



//--------------------- .note.nv.cuinfo           --------------------------
	.section	.note.nv.cuinfo,"",@"SHT_NOTE"
	.sectionflags	@"SHF_NOTE_NV_CUINFO"
        /*0018*/ 	.short	0x0002
        /*001a*/ 	.short	0x0050
        /*001c*/ 	.short	0x0082
	.zero		2


//--------------------- .nv.info                  --------------------------
	.section	.nv.info,"",@"SHT_CUDA_INFO"
	.align	4


	//----- nvinfo : EIATTR_REGCOUNT
	.align		4
        /*0000*/ 	.byte	0x04, 0x2f
        /*0002*/ 	.short	(.L_1 - .L_0)
	.align		4
.L_0:
        /*0004*/ 	.word	index@(matmul_kernel)
        /*0008*/ 	.word	0x00000040


	//----- nvinfo : EIATTR_FRAME_SIZE
	.align		4
.L_1:
        /*000c*/ 	.byte	0x04, 0x11
        /*000e*/ 	.short	(.L_3 - .L_2)
	.align		4
.L_2:
        /*0010*/ 	.word	index@(matmul_kernel)
        /*0014*/ 	.word	0x00004c90


	//----- nvinfo : EIATTR_MIN_STACK_SIZE
	.align		4
.L_3:
        /*0018*/ 	.byte	0x04, 0x12
        /*001a*/ 	.short	(.L_5 - .L_4)
	.align		4
.L_4:
        /*001c*/ 	.word	index@(matmul_kernel)
        /*0020*/ 	.word	0x00004c90
.L_5:


//--------------------- .nv.info.matmul_kernel    --------------------------
	.section	.nv.info.matmul_kernel,"",@"SHT_CUDA_INFO"
	.sectionflags	@""
	.align	4


	//----- nvinfo : EIATTR_CUDA_API_VERSION
	.align		4
        /*0000*/ 	.byte	0x04, 0x37
        /*0002*/ 	.short	(.L_7 - .L_6)
.L_6:
        /*0004*/ 	.word	0x00000082


	//----- nvinfo : EIATTR_SW2861232_WAR
	.align		4
.L_7:
        /*0008*/ 	.byte	0x01, 0x35
	.zero		2


	//----- nvinfo : EIATTR_PARAM_CBANK
	.align		4
        /*000c*/ 	.byte	0x04, 0x0a
        /*000e*/ 	.short	(.L_9 - .L_8)
	.align		4
.L_8:
        /*0010*/ 	.word	index@(.nv.constant0.matmul_kernel)
        /*0014*/ 	.short	0x0160
        /*0016*/ 	.short	0x0050


	//----- nvinfo : EIATTR_CBANK_PARAM_SIZE
	.align		4
.L_9:
        /*0018*/ 	.byte	0x03, 0x19
        /*001a*/ 	.short	0x0050


	//----- nvinfo : EIATTR_KPARAM_INFO
	.align		4
        /*001c*/ 	.byte	0x04, 0x17
        /*001e*/ 	.short	(.L_11 - .L_10)
.L_10:
        /*0020*/ 	.word	0x00000000
        /*0024*/ 	.short	0x000d
        /*0026*/ 	.short	0x0048
        /*0028*/ 	.byte	0x00, 0xf4, 0x21, 0x00


	//----- nvinfo : EIATTR_KPARAM_INFO
	.align		4
.L_11:
        /*002c*/ 	.byte	0x04, 0x17
        /*002e*/ 	.short	(.L_13 - .L_12)
.L_12:
        /*0030*/ 	.word	0x00000000
        /*0034*/ 	.short	0x000c
        /*0036*/ 	.short	0x0040
        /*0038*/ 	.byte	0x00, 0xf4, 0x21, 0x00


	//----- nvinfo : EIATTR_KPARAM_INFO
	.align		4
.L_13:
        /*003c*/ 	.byte	0x04, 0x17
        /*003e*/ 	.short	(.L_15 - .L_14)
.L_14:
        /*0040*/ 	.word	0x00000000
        /*0044*/ 	.short	0x000b
        /*0046*/ 	.short	0x0038
        /*0048*/ 	.byte	0x00, 0xf0, 0x11, 0x00


	//----- nvinfo : EIATTR_KPARAM_INFO
	.align		4
.L_15:
        /*004c*/ 	.byte	0x04, 0x17
        /*004e*/ 	.short	(.L_17 - .L_16)
.L_16:
        /*0050*/ 	.word	0x00000000
        /*0054*/ 	.short	0x000a
        /*0056*/ 	.short	0x0034
        /*0058*/ 	.byte	0x00, 0xf0, 0x11, 0x00


	//----- nvinfo : EIATTR_KPARAM_INFO
	.align		4
.L_17:
        /*005c*/ 	.byte	0x04, 0x17
        /*005e*/ 	.short	(.L_19 - .L_18)
.L_18:
        /*0060*/ 	.word	0x00000000
        /*0064*/ 	.short	0x0009
        /*0066*/ 	.short	0x0030
        /*0068*/ 	.byte	0x00, 0xf0, 0x11, 0x00


	//----- nvinfo : EIATTR_KPARAM_INFO
	.align		4
.L_19:
        /*006c*/ 	.byte	0x04, 0x17
        /*006e*/ 	.short	(.L_21 - .L_20)
.L_20:
        /*0070*/ 	.word	0x00000000
        /*0074*/ 	.short	0x0008
        /*0076*/ 	.short	0x002c
        /*0078*/ 	.byte	0x00, 0xf0, 0x11, 0x00


	//----- nvinfo : EIATTR_KPARAM_INFO
	.align		4
.L_21:
        /*007c*/ 	.byte	0x04, 0x17
        /*007e*/ 	.short	(.L_23 - .L_22)
.L_22:
        /*0080*/ 	.word	0x00000000
        /*0084*/ 	.short	0x0007
        /*0086*/ 	.short	0x0028
        /*0088*/ 	.byte	0x00, 0xf0, 0x11, 0x00


	//----- nvinfo : EIATTR_KPARAM_INFO
	.align		4
.L_23:
        /*008c*/ 	.byte	0x04, 0x17
        /*008e*/ 	.short	(.L_25 - .L_24)
.L_24:
        /*0090*/ 	.word	0x00000000
        /*0094*/ 	.short	0x0006
        /*0096*/ 	.short	0x0024
        /*0098*/ 	.byte	0x00, 0xf0, 0x11, 0x00


	//----- nvinfo : EIATTR_KPARAM_INFO
	.align		4
.L_25:
        /*009c*/ 	.byte	0x04, 0x17
        /*009e*/ 	.short	(.L_27 - .L_26)
.L_26:
        /*00a0*/ 	.word	0x00000000
        /*00a4*/ 	.short	0x0005
        /*00a6*/ 	.short	0x0020
        /*00a8*/ 	.byte	0x00, 0xf0, 0x11, 0x00


	//----- nvinfo : EIATTR_KPARAM_INFO
	.align		4
.L_27:
        /*00ac*/ 	.byte	0x04, 0x17
        /*00ae*/ 	.short	(.L_29 - .L_28)
.L_28:
        /*00b0*/ 	.word	0x00000000
        /*00b4*/ 	.short	0x0004
        /*00b6*/ 	.short	0x001c
        /*00b8*/ 	.byte	0x00, 0xf0, 0x11, 0x00


	//----- nvinfo : EIATTR_KPARAM_INFO
	.align		4
.L_29:
        /*00bc*/ 	.byte	0x04, 0x17
        /*00be*/ 	.short	(.L_31 - .L_30)
.L_30:
        /*00c0*/ 	.word	0x00000000
        /*00c4*/ 	.short	0x0003
        /*00c6*/ 	.short	0x0018
        /*00c8*/ 	.byte	0x00, 0xf0, 0x11, 0x00


	//----- nvinfo : EIATTR_KPARAM_INFO
	.align		4
.L_31:
        /*00cc*/ 	.byte	0x04, 0x17
        /*00ce*/ 	.short	(.L_33 - .L_32)
.L_32:
        /*00d0*/ 	.word	0x00000000
        /*00d4*/ 	.short	0x0002
        /*00d6*/ 	.short	0x0010
        /*00d8*/ 	.byte	0x00, 0xf4, 0x21, 0x00


	//----- nvinfo : EIATTR_KPARAM_INFO
	.align		4
.L_33:
        /*00dc*/ 	.byte	0x04, 0x17
        /*00de*/ 	.short	(.L_35 - .L_34)
.L_34:
        /*00e0*/ 	.word	0x00000000
        /*00e4*/ 	.short	0x0001
        /*00e6*/ 	.short	0x0008
        /*00e8*/ 	.byte	0x00, 0xf4, 0x21, 0x00


	//----- nvinfo : EIATTR_KPARAM_INFO
	.align		4
.L_35:
        /*00ec*/ 	.byte	0x04, 0x17
        /*00ee*/ 	.short	(.L_37 - .L_36)
.L_36:
        /*00f0*/ 	.word	0x00000000
        /*00f4*/ 	.short	0x0000
        /*00f6*/ 	.short	0x0000
        /*00f8*/ 	.byte	0x00, 0xf4, 0x21, 0x00


	//----- nvinfo : EIATTR_MAXREG_COUNT
	.align		4
.L_37:
        /*00fc*/ 	.byte	0x03, 0x1b
        /*00fe*/ 	.short	0x00ff


	//----- nvinfo : EIATTR_NUM_BARRIERS
	.align		4
        /*0100*/ 	.byte	0x02, 0x4c
        /*0102*/ 	.byte	0x01
	.zero		1


	//----- nvinfo : EIATTR_ANNOTATIONS
	.align		4
        /*0104*/ 	.byte	0x04, 0x55
        /*0106*/ 	.short	(.L_39 - .L_38)


	//   ....[0]....
.L_38:
        /*0108*/ 	.word	0x00000001
        /*010c*/ 	.byte	0x00, 0x05, 0x00, 0x00, 0x01, 0x00, 0x00, 0x00, 0x40, 0x05, 0x00, 0x00, 0x01, 0x00, 0x00, 0x00
        /* <DEDUP_REMOVED lines=2920> */
        /*b79c*/ 	.byte	0xe0, 0x0a, 0x03, 0x00, 0x01, 0x00, 0x00, 0x00, 0xf0, 0x0a, 0x03, 0x00


	//----- nvinfo : EIATTR_MERCURY_ISA_VERSION
	.align		4
.L_39:
        /*b7a8*/ 	.byte	0x03, 0x5f
        /*b7aa*/ 	.short	0x0000


	//----- nvinfo : EIATTR_COOP_GROUP_MASK_REGIDS
	.align		4
        /*b7ac*/ 	.byte	0x04, 0x29
        /*b7ae*/ 	.short	(.L_41 - .L_40)


	//   ....[0]....
.L_40:
        /*b7b0*/ 	.word	0xffffffff


	//   ....[1]....
        /*b7b4*/ 	.word	0xffffffff


	//   ....[2]....
        /*b7b8*/ 	.word	0xffffffff


	//   ....[3]....
        /*b7bc*/ 	.word	0xffffffff


	//   ....[4]....
        /*b7c0*/ 	.word	0xffffffff


	//   ....[5]....
        /*b7c4*/ 	.word	0xffffffff


	//   ....[6]....
        /*b7c8*/ 	.word	0xffffffff


	//   ....[7]....
        /*b7cc*/ 	.word	0xffffffff


	//   ....[8]....
        /*b7d0*/ 	.word	0xffffffff


	//   ....[9]....
        /*b7d4*/ 	.word	0xffffffff


	//   ....[10]....
        /*b7d8*/ 	.word	0xffffffff


	//   ....[11]....
        /*b7dc*/ 	.word	0xffffffff


	//   ....[12]....
        /*b7e0*/ 	.word	0xffffffff


	//   ....[13]....
        /*b7e4*/ 	.word	0xffffffff


	//   ....[14]....
        /*b7e8*/ 	.word	0xffffffff


	//   ....[15]....
        /*b7ec*/ 	.word	0xffffffff


	//   ....[16]....
        /*b7f0*/ 	.word	0xffffffff


	//   ....[17]....
        /*b7f4*/ 	.word	0xffffffff


	//   ....[18]....
        /*b7f8*/ 	.word	0xffffffff


	//   ....[19]....
        /*b7fc*/ 	.word	0xffffffff


	//   ....[20]....
        /*b800*/ 	.word	0xffffffff


	//   ....[21]....
        /*b804*/ 	.word	0xffffffff


	//   ....[22]....
        /*b808*/ 	.word	0xffffffff


	//   ....[23]....
        /*b80c*/ 	.word	0xffffffff


	//   ....[24]....
        /*b810*/ 	.word	0xffffffff


	//   ....[25]....
        /*b814*/ 	.word	0xffffffff


	//   ....[26]....
        /*b818*/ 	.word	0xffffffff


	//   ....[27]....
        /*b81c*/ 	.word	0xffffffff


	//   ....[28]....
        /*b820*/ 	.word	0xffffffff


	//   ....[29]....
        /*b824*/ 	.word	0xffffffff


	//   ....[30]....
        /*b828*/ 	.word	0xffffffff


	//   ....[31]....
        /*b82c*/ 	.word	0xffffffff


	//   ....[32]....
        /*b830*/ 	.word	0xffffffff


	//   ....[33]....
        /*b834*/ 	.word	0xffffffff


	//   ....[34]....
        /*b838*/ 	.word	0xffffffff


	//   ....[35]....
        /*b83c*/ 	.word	0xffffffff


	//   ....[36]....
        /*b840*/ 	.word	0xffffffff


	//   ....[37]....
        /*b844*/ 	.word	0xffffffff


	//   ....[38]....
        /*b848*/ 	.word	0xffffffff


	//   ....[39]....
        /*b84c*/ 	.word	0xffffffff


	//   ....[40]....
        /*b850*/ 	.word	0xffffffff


	//   ....[41]....
        /*b854*/ 	.word	0xffffffff


	//   ....[42]....
        /*b858*/ 	.word	0xffffffff


	//   ....[43]....
        /*b85c*/ 	.word	0xffffffff


	//   ....[44]....
        /*b860*/ 	.word	0xffffffff


	//   ....[45]....
        /*b864*/ 	.word	0xffffffff


	//   ....[46]....
        /*b868*/ 	.word	0xffffffff


	//   ....[47]....
        /*b86c*/ 	.word	0xffffffff


	//   ....[48]....
        /*b870*/ 	.word	0xffffffff


	//   ....[49]....
        /*b874*/ 	.word	0xffffffff


	//   ....[50]....
        /*b878*/ 	.word	0xffffffff


	//   ....[51]....
        /*b87c*/ 	.word	0xffffffff


	//   ....[52]....
        /*b880*/ 	.word	0xffffffff


	//   ....[53]....
        /*b884*/ 	.word	0xffffffff


	//   ....[54]....
        /*b888*/ 	.word	0xffffffff


	//   ....[55]....
        /*b88c*/ 	.word	0xffffffff


	//   ....[56]....
        /*b890*/ 	.word	0xffffffff


	//   ....[57]....
        /*b894*/ 	.word	0xffffffff


	//   ....[58]....
        /*b898*/ 	.word	0xffffffff


	//   ....[59]....
        /*b89c*/ 	.word	0xffffffff


	//   ....[60]....
        /*b8a0*/ 	.word	0xffffffff


	//   ....[61]....
        /*b8a4*/ 	.word	0xffffffff


	//   ....[62]....
        /*b8a8*/ 	.word	0xffffffff


	//----- nvinfo : EIATTR_COOP_GROUP_INSTR_OFFSETS
	.align		4
.L_41:
        /*b8ac*/ 	.byte	0x04, 0x28
        /*b8ae*/ 	.short	(.L_43 - .L_42)


	//   ....[0]....
.L_42:
        /*b8b0*/ 	.word	0x0008a3c0


	//   ....[1]....
        /*b8b4*/ 	.word	0x0008a530


	//   ....[2]....
        /*b8b8*/ 	.word	0x0008a580


	//   ....[3]....
        /*b8bc*/ 	.word	0x0008a610


	//   ....[4]....
        /*b8c0*/ 	.word	0x0008a660


	//   ....[5]....
        /*b8c4*/ 	.word	0x0008a730


	//   ....[6]....
        /*b8c8*/ 	.word	0x0008a9f0


	//   ....[7]....
        /*b8cc*/ 	.word	0x0008aa70


	//   ....[8]....
        /*b8d0*/ 	.word	0x0008ab90


	//   ....[9]....
        /*b8d4*/ 	.word	0x0008ac00


	//   ....[10]....
        /*b8d8*/ 	.word	0x0008ac90


	//   ....[11]....
        /*b8dc*/ 	.word	0x0008ad20


	//   ....[12]....
        /*b8e0*/ 	.word	0x0008b110


	//   ....[13]....
        /*b8e4*/ 	.word	0x0008b180


	//   ....[14]....
        /*b8e8*/ 	.word	0x0008b1d0


	//   ....[15]....
        /*b8ec*/ 	.word	0x0008b2a0


	//   ....[16]....
        /*b8f0*/ 	.word	0x0008b330


	//   ....[17]....
        /*b8f4*/ 	.word	0x0008b3c0


	//   ....[18]....
        /*b8f8*/ 	.word	0x0008b7b0


	//   ....[19]....
        /*b8fc*/ 	.word	0x0008b840


	//   ....[20]....
        /*b900*/ 	.word	0x0008b890


	//   ....[21]....
        /*b904*/ 	.word	0x0008b940


	//   ....[22]....
        /*b908*/ 	.word	0x0008b9d0


	//   ....[23]....
        /*b90c*/ 	.word	0x0008ba60


	//   ....[24]....
        /*b910*/ 	.word	0x0008be50


	//   ....[25]....
        /*b914*/ 	.word	0x0008bf00


	//   ....[26]....
        /*b918*/ 	.word	0x0008bf50


	//   ....[27]....
        /*b91c*/ 	.word	0x0008bfe0


	//   ....[28]....
        /*b920*/ 	.word	0x0008c070


	//   ....[29]....
        /*b924*/ 	.word	0x0008c100


	//   ....[30]....
        /*b928*/ 	.word	0x0008c180


	//   ....[31]....
        /*b92c*/ 	.word	0x0008c560


	//   ....[32]....
        /*b930*/ 	.word	0x0008c610


	//   ....[33]....
        /*b934*/ 	.word	0x0008c680


	//   ....[34]....
        /*b938*/ 	.word	0x0008c6d0


	//   ....[35]....
        /*b93c*/ 	.word	0x0008c7a0


	//   ....[36]....
        /*b940*/ 	.word	0x0008c830


	//   ....[37]....
        /*b944*/ 	.word	0x0008c8c0


	//   ....[38]....
        /*b948*/ 	.word	0x0008ccb0


	//   ....[39]....
        /*b94c*/ 	.word	0x0008cd20


	//   ....[40]....
        /*b950*/ 	.word	0x0008cd70


	//   ....[41]....
        /*b954*/ 	.word	0x0008ce40


	//   ....[42]....
        /*b958*/ 	.word	0x0008ced0


	//   ....[43]....
        /*b95c*/ 	.word	0x0008cf60


	//   ....[44]....
        /*b960*/ 	.word	0x0008d350


	//   ....[45]....
        /*b964*/ 	.word	0x0008d3e0


	//   ....[46]....
        /*b968*/ 	.word	0x0008d430


	//   ....[47]....
        /*b96c*/ 	.word	0x0008d4e0


	//   ....[48]....
        /*b970*/ 	.word	0x0008d570


	//   ....[49]....
        /*b974*/ 	.word	0x0008d600


	//   ....[50]....
        /*b978*/ 	.word	0x0008d9f0


	//   ....[51]....
        /*b97c*/ 	.word	0x0008daa0


	//   ....[52]....
        /*b980*/ 	.word	0x0008daf0


	//   ....[53]....
        /*b984*/ 	.word	0x0008db80


	//   ....[54]....
        /*b988*/ 	.word	0x0008dc10


	//   ....[55]....
        /*b98c*/ 	.word	0x0008dca0


	//   ....[56]....
        /*b990*/ 	.word	0x0008dd20


	//   ....[57]....
        /*b994*/ 	.word	0x0008e020


	//   ....[58]....
        /*b998*/ 	.word	0x0008e160


	//   ....[59]....
        /*b99c*/ 	.word	0x0008e1b0


	//   ....[60]....
        /*b9a0*/ 	.word	0x0008e200


	//   ....[61]....
        /*b9a4*/ 	.word	0x0008e250


	//   ....[62]....
        /*b9a8*/ 	.word	0x0008e3e0


	//----- nvinfo : EIATTR_EXIT_INSTR_OFFSETS
	.align		4
.L_43:
        /*b9ac*/ 	.byte	0x04, 0x1c
        /*b9ae*/ 	.short	(.L_45 - .L_44)


	//   ....[0]....
.L_44:
        /*b9b0*/ 	.word	0x000a40a0


	//   ....[1]....
        /*b9b4*/ 	.word	0x000a40d0


	//----- nvinfo : EIATTR_REQNTID
	.align		4
.L_45:
        /*b9b8*/ 	.byte	0x04, 0x10
        /*b9ba*/ 	.short	(.L_47 - .L_46)
.L_46:
        /*b9bc*/ 	.word	0x00000020
        /*b9c0*/ 	.word	0x00000001
        /*b9c4*/ 	.word	0x00000001
.L_47:


//--------------------- .nv.callgraph             --------------------------
	.section	.nv.callgraph,"",@"SHT_CUDA_CALLGRAPH"
	.align	4
	.sectionentsize	8
	.align		4
        /*0000*/ 	.word	0x00000000
	.align		4
        /*0004*/ 	.word	0xffffffff
	.align		4
        /*0008*/ 	.word	0x00000000
	.align		4
        /*000c*/ 	.word	0xfffffffe
	.align		4
        /*0010*/ 	.word	0x00000000
	.align		4
        /*0014*/ 	.word	0xfffffffd
	.align		4
        /*0018*/ 	.word	0x00000000
	.align		4
        /*001c*/ 	.word	0xfffffffc


//--------------------- .nv.rel.action            --------------------------
	.section	.nv.rel.action,"",@"SHT_CUDA_RELOCINFO"
	.align	8
	.sectionentsize	8
        /*0000*/ 	.byte	0x73, 0x00, 0x00, 0x00, 0x00, 0x00, 0x00, 0x00, 0x00, 0x00, 0x00, 0x11, 0x25, 0x00, 0x05, 0x36


//--------------------- .nv.constant0.matmul_kernel --------------------------
	.section	.nv.constant0.matmul_kernel,"a",@progbits
	.sectionflags	@""
	.align	4
.nv.constant0.matmul_kernel:
	.zero		432


//--------------------- .text.matmul_kernel       --------------------------
	.section	.text.matmul_kernel,"ax",@progbits
	.sectioninfo	@"SHI_REGISTERS=64"
	.align	128
        .global         matmul_kernel
        .type           matmul_kernel,@function
        .size           matmul_kernel,(.L_x_5 - matmul_kernel)
        .other          matmul_kernel,@"STO_CUDA_ENTRY STV_DEFAULT"
matmul_kernel:
.text.matmul_kernel:
[----:B------:R-:W-:Y:S02]  /*0000*/  IMAD.MOV.U32 R1, RZ, RZ, c[0x0][0x28] ;  /* 0x00000a00ff017624 */ /* 0x000fe400078e00ff */
[----:B------:R-:W-:Y:S01]  /*0010*/  IMAD.MOV.U32 R0, RZ, RZ, c[0x0][0x17c] ;  /* 0x00005f00ff007624 */ /* 0x000fe200078e00ff */
[----:B------:R-:W0:Y:S01]  /*0020*/  S2R R5, SR_CTAID.X ;  /* 0x0000000000057919 */ /* 0x000e220000002500 */
[----:B------:R-:W-:Y:S01]  /*0030*/  IMAD.MOV.U32 R13, RZ, RZ, 0x1f ;  /* 0x0000001fff0d7424 */ /* 0x000fe200078e00ff */
[----:B------:R-:W-:Y:S01]  /*0040*/  IADD3 R1, R1, -0x4c90, RZ ;  /* 0xffffb37001017810 */ /* 0x000fe20007ffe0ff */
[----:B------:R-:W-:Y:S01]  /*0050*/  ULDC.64 UR6, c[0x0][0x118] ;  /* 0x0000460000067ab9 */ /* 0x000fe20000000a00 */
[----:B------:R-:W-:Y:S01]  /*0060*/  IADD3 R0, R0, 0x1ff, RZ ;  /* 0x000001ff00007810 */ /* 0x000fe20007ffe0ff */
[----:B------:R-:W1:Y:S03]  /*0070*/  S2R R12, SR_TID.X ;  /* 0x00000000000c7919 */ /* 0x000e660000002100 */
[----:B------:R-:W-:-:S04]  /*0080*/  SHF.R.S32.HI R3, RZ, 0x1f, R0 ;  /* 0x0000001fff037819 */ /* 0x000fc80000011400 */
[----:B------:R-:W-:-:S04]  /*0090*/  LEA.HI R3, R3, R0, RZ, 0x9 ;  /* 0x0000000003037211 */ /* 0x000fc800078f48ff */
[----:B------:R-:W-:-:S05]  /*00a0*/  SHF.R.S32.HI R3, RZ, 0x9, R3 ;  /* 0x00000009ff037819 */ /* 0x000fca0000011403 */
[----:B------:R-:W-:Y:S01]  /*00b0*/  IMAD.SHL.U32 R4, R3, 0x8, RZ ;  /* 0x0000000803047824 */ /* 0x000fe200078e00ff */
[----:B0-----:R-:W-:-:S04]  /*00c0*/  IABS R8, R5 ;  /* 0x0000000500087213 */ /* 0x001fc80000000000 */
[-C--:B------:R-:W-:Y:S02]  /*00d0*/  IABS R7, R4.reuse ;  /* 0x0000000400077213 */ /* 0x080fe40000000000 */
[----:B------:R-:W-:Y:S02]  /*00e0*/  IABS R10, R4 ;  /* 0x00000004000a7213 */ /* 0x000fe40000000000 */
[----:B------:R-:W0:Y:S08]  /*00f0*/  I2F.RP R0, R7 ;  /* 0x0000000700007306 */ /* 0x000e300000209400 */
[----:B0-----:R-:W0:Y:S02]  /*0100*/  MUFU.RCP R0, R0 ;  /* 0x0000000000007308 */ /* 0x001e240000001000 */
[----:B0-----:R-:W-:Y:S01]  /*0110*/  IADD3 R2, R0, 0xffffffe, RZ ;  /* 0x0ffffffe00027810 */ /* 0x001fe20007ffe0ff */
[----:B------:R-:W-:-:S05]  /*0120*/  IMAD.MOV R0, RZ, RZ, -R10 ;  /* 0x000000ffff007224 */ /* 0x000fca00078e0a0a */
[----:B------:R0:W2:Y:S02]  /*0130*/  F2I.FTZ.U32.TRUNC.NTZ R3, R2 ;  /* 0x0000000200037305 */ /* 0x0000a4000021f000 */
[----:B0-----:R-:W-:Y:S02]  /*0140*/  IMAD.MOV.U32 R2, RZ, RZ, RZ ;  /* 0x000000ffff027224 */ /* 0x001fe400078e00ff */
[----:B--2---:R-:W-:-:S04]  /*0150*/  IMAD.MOV R6, RZ, RZ, -R3 ;  /* 0x000000ffff067224 */ /* 0x004fc800078e0a03 */
[----:B------:R-:W-:Y:S02]  /*0160*/  IMAD R9, R6, R7, RZ ;  /* 0x0000000706097224 */ /* 0x000fe400078e02ff */
[----:B------:R-:W-:Y:S02]  /*0170*/  IMAD.MOV.U32 R6, RZ, RZ, R8 ;  /* 0x000000ffff067224 */ /* 0x000fe400078e0008 */
[----:B------:R-:W-:-:S06]  /*0180*/  IMAD.HI.U32 R3, R3, R9, R2 ;  /* 0x0000000903037227 */ /* 0x000fcc00078e0002 */
[----:B------:R-:W-:-:S04]  /*0190*/  IMAD.HI.U32 R3, R3, R6, RZ ;  /* 0x0000000603037227 */ /* 0x000fc800078e00ff */
[----:B------:R-:W-:-:S05]  /*01a0*/  IMAD R0, R3, R0, R6 ;  /* 0x0000000003007224 */ /* 0x000fca00078e0206 */
[----:B------:R-:W-:-:S13]  /*01b0*/  ISETP.GT.U32.AND P1, PT, R7, R0, PT ;  /* 0x000000000700720c */ /* 0x000fda0003f24070 */
[----:B------:R-:W-:Y:S01]  /*01c0*/  @!P1 IMAD.IADD R0, R0, 0x1, -R7 ;  /* 0x0000000100009824 */ /* 0x000fe200078e0a07 */
[----:B------:R-:W-:Y:S02]  /*01d0*/  @!P1 IADD3 R3, R3, 0x1, RZ ;  /* 0x0000000103039810 */ /* 0x000fe40007ffe0ff */
[----:B------:R-:W-:Y:S02]  /*01e0*/  ISETP.NE.AND P1, PT, R4, RZ, PT ;  /* 0x000000ff0400720c */ /* 0x000fe40003f25270 */
[----:B------:R-:W-:Y:S02]  /*01f0*/  ISETP.GE.U32.AND P0, PT, R0, R7, PT ;  /* 0x000000070000720c */ /* 0x000fe40003f06070 */
[----:B------:R-:W-:-:S04]  /*0200*/  LOP3.LUT R0, R5, R4, RZ, 0x3c, !PT ;  /* 0x0000000405007212 */ /* 0x000fc800078e3cff */
[----:B------:R-:W-:Y:S01]  /*0210*/  ISETP.GE.AND P2, PT, R0, RZ, PT ;  /* 0x000000ff0000720c */ /* 0x000fe20003f46270 */
[----:B------:R-:W-:-:S05]  /*0220*/  IMAD.MOV.U32 R0, RZ, RZ, c[0x0][0x178] ;  /* 0x00005e00ff007624 */ /* 0x000fca00078e00ff */
[----:B------:R-:W-:Y:S02]  /*0230*/  IADD3 R0, R0, 0x3f, RZ ;  /* 0x0000003f00007810 */ /* 0x000fe40007ffe0ff */
[----:B------:R-:W-:-:S05]  /*0240*/  @P0 IADD3 R3, R3, 0x1, RZ ;  /* 0x0000000103030810 */ /* 0x000fca0007ffe0ff */
[----:B------:R-:W-:Y:S01]  /*0250*/  IMAD.MOV.U32 R2, RZ, RZ, R3 ;  /* 0x000000ffff027224 */ /* 0x000fe200078e0003 */
[----:B------:R-:W-:-:S03]  /*0260*/  SHF.R.S32.HI R3, RZ, 0x1f, R0 ;  /* 0x0000001fff037819 */ /* 0x000fc60000011400 */
[----:B------:R-:W-:Y:S01]  /*0270*/  @!P2 IMAD.MOV R2, RZ, RZ, -R2 ;  /* 0x000000ffff02a224 */ /* 0x000fe200078e0a02 */
[----:B------:R-:W-:Y:S02]  /*0280*/  @!P1 LOP3.LUT R2, RZ, R4, RZ, 0x33, !PT ;  /* 0x00000004ff029212 */ /* 0x000fe400078e33ff */
[----:B------:R-:W-:-:S03]  /*0290*/  LEA.HI R3, R3, R0, RZ, 0x6 ;  /* 0x0000000003037211 */ /* 0x000fc600078f30ff */
[----:B------:R-:W-:Y:S02]  /*02a0*/  IMAD.SHL.U32 R6, R2, 0x8, RZ ;  /* 0x0000000802067824 */ /* 0x000fe400078e00ff */
[----:B------:R-:W-:-:S03]  /*02b0*/  IMAD.MOV R2, RZ, RZ, -R2 ;  /* 0x000000ffff027224 */ /* 0x000fc600078e0a02 */
[----:B------:R-:W-:Y:S01]  /*02c0*/  LEA.HI.SX32 R3, R3, -R6, 0x1a ;  /* 0x8000000603037211 */ /* 0x000fe200078fd2ff */
[----:B------:R-:W-:-:S03]  /*02d0*/  IMAD R4, R4, R2, R5 ;  /* 0x0000000204047224 */ /* 0x000fc600078e0205 */
[----:B------:R-:W-:Y:S02]  /*02e0*/  IMNMX R11, R3, 0x8, PT ;  /* 0x00000008030b7817 */ /* 0x000fe40003800200 */
[----:B------:R-:W-:Y:S02]  /*02f0*/  IABS R9, R4 ;  /* 0x0000000400097213 */ /* 0x000fe40000000000 */
[----:B------:R-:W-:-:S04]  /*0300*/  IABS R7, R11 ;  /* 0x0000000b00077213 */ /* 0x000fc80000000000 */
[----:B------:R-:W0:Y:S08]  /*0310*/  I2F.RP R0, R7 ;  /* 0x0000000700007306 */ /* 0x000e300000209400 */
[----:B0-----:R-:W0:Y:S02]  /*0320*/  MUFU.RCP R0, R0 ;  /* 0x0000000000007308 */ /* 0x001e240000001000 */
[----:B0-----:R-:W-:-:S06]  /*0330*/  IADD3 R3, R0, 0xffffffe, RZ ;  /* 0x0ffffffe00037810 */ /* 0x001fcc0007ffe0ff */
[----:B------:R-:W0:Y:S02]  /*0340*/  F2I.FTZ.U32.TRUNC.NTZ R3, R3 ;  /* 0x0000000300037305 */ /* 0x000e24000021f000 */
[----:B0-----:R-:W-:-:S04]  /*0350*/  IMAD.MOV R8, RZ, RZ, -R3 ;  /* 0x000000ffff087224 */ /* 0x001fc800078e0a03 */
[----:B------:R-:W-:Y:S01]  /*0360*/  IMAD.MOV.U32 R2, RZ, RZ, R8 ;  /* 0x000000ffff027224 */ /* 0x000fe200078e0008 */
[----:B------:R-:W-:-:S03]  /*0370*/  IABS R8, R11 ;  /* 0x0000000b00087213 */ /* 0x000fc60000000000 */
[----:B------:R-:W-:Y:S02]  /*0380*/  IMAD R5, R2, R7, RZ ;  /* 0x0000000702057224 */ /* 0x000fe400078e02ff */
[----:B------:R-:W-:Y:S02]  /*0390*/  IMAD.MOV.U32 R2, RZ, RZ, RZ ;  /* 0x000000ffff027224 */ /* 0x000fe400078e00ff */
[----:B------:R-:W-:Y:S02]  /*03a0*/  IMAD.MOV R0, RZ, RZ, -R8 ;  /* 0x000000ffff007224 */ /* 0x000fe400078e0a08 */
        /* <DEDUP_REMOVED lines=9> */
[----:B------:R-:W-:Y:S02]  /*0440*/  ISETP.GE.AND P2, PT, R0, RZ, PT ;  /* 0x000000ff0000720c */ /* 0x000fe40003f46270 */
[----:B------:R-:W-:-:S05]  /*0450*/  IADD3 R0, R13, c[0x0][0x180], RZ ;  /* 0x000060000d007a10 */ /* 0x000fca0007ffe0ff */
[----:B------:R-:W-:Y:S02]  /*0460*/  @P0 IADD3 R2, R2, 0x1, RZ ;  /* 0x0000000102020810 */ /* 0x000fe40007ffe0ff */
[----:B------:R-:W-:-:S04]  /*0470*/  ISETP.GT.AND P0, PT, R0, 0x1f, PT ;  /* 0x0000001f0000780c */ /* 0x000fc80003f04270 */
[----:B------:R-:W-:Y:S01]  /*0480*/  @!P2 IMAD.MOV R2, RZ, RZ, -R2 ;  /* 0x000000ffff02a224 */ /* 0x000fe200078e0a02 */
[----:B------:R-:W-:-:S05]  /*0490*/  @!P1 LOP3.LUT R2, RZ, R11, RZ, 0x33, !PT ;  /* 0x0000000bff029212 */ /* 0x000fca00078e33ff */
[----:B------:R-:W-:Y:S02]  /*04a0*/  IMAD.SHL.U32 R61, R2, 0x200, RZ ;  /* 0x00000200023d7824 */ /* 0x000fe400078e00ff */
[----:B------:R-:W-:-:S03]  /*04b0*/  IMAD.MOV R60, RZ, RZ, -R2 ;  /* 0x000000ffff3c7224 */ /* 0x000fc600078e0a02 */
[----:B------:R-:W-:Y:S01]  /*04c0*/  IADD3 R3, R61, 0x1, RZ ;  /* 0x000000013d037810 */ /* 0x000fe20007ffe0ff */
[----:B------:R-:W-:Y:S01]  /*04d0*/  IMAD R60, R11, R60, R4 ;  /* 0x0000003c0b3c7224 */ /* 0x000fe200078e0204 */
[C---:B------:R-:W-:Y:S02]  /*04e0*/  IADD3 R2, R61.reuse, 0x2, RZ ;  /* 0x000000023d027810 */ /* 0x040fe40007ffe0ff */
[C---:B------:R-:W-:Y:S01]  /*04f0*/  IADD3 R0, R61.reuse, 0x3, RZ ;  /* 0x000000033d007810 */ /* 0x040fe20007ffe0ff */
[----:B------:R0:W-:Y:S01]  /*0500*/  STL [R1+0x2748], R3 ;  /* 0x0027480301007387 */ /* 0x0001e20000100800 */
[C---:B------:R-:W-:Y:S01]  /*0510*/  IADD3 R5, R61.reuse, 0x1cc, RZ ;  /* 0x000001cc3d057810 */ /* 0x040fe20007ffe0ff */
[----:B------:R-:W-:Y:S01]  /*0520*/  IMAD.IADD R60, R6, 0x1, R60 ;  /* 0x00000001063c7824 */ /* 0x000fe200078e023c */
[C---:B------:R-:W-:Y:S01]  /*0530*/  IADD3 R6, R61.reuse, 0x1d2, RZ ;  /* 0x000001d23d067810 */ /* 0x040fe20007ffe0ff */
[----:B------:R2:W-:Y:S01]  /*0540*/  STL [R1+0x2744], R2 ;  /* 0x0027440201007387 */ /* 0x0005e20000100800 */
[----:B------:R-:W-:-:S02]  /*0550*/  IADD3 R7, R61, 0x1d8, RZ ;  /* 0x000001d83d077810 */ /* 0x000fc40007ffe0ff */
[----:B-1----:R-:W-:Y:S01]  /*0560*/  LOP3.LUT R4, R12, 0x1f, RZ, 0xc0, !PT ;  /* 0x0000001f0c047812 */ /* 0x002fe200078ec0ff */
[----:B------:R1:W-:Y:S01]  /*0570*/  STL [R1+0x2750], R0 ;  /* 0x0027500001007387 */ /* 0x0003e20000100800 */
[----:B0-----:R-:W-:-:S03]  /*0580*/  IADD3 R3, R61, 0x4, RZ ;  /* 0x000000043d037810 */ /* 0x001fc60007ffe0ff */
[----:B------:R-:W-:Y:S01]  /*0590*/  IMAD R60, R60, 0x40, R4 ;  /* 0x000000403c3c7824 */ /* 0x000fe200078e0204 */
[C---:B------:R-:W-:Y:S02]  /*05a0*/  IADD3 R4, R61.reuse, 0x1e2, RZ ;  /* 0x000001e23d047810 */ /* 0x040fe40007ffe0ff */
[C---:B--2---:R-:W-:Y:S01]  /*05b0*/  IADD3 R2, R61.reuse, 0x5, RZ ;  /* 0x000000053d027810 */ /* 0x044fe20007ffe0ff */
[----:B------:R0:W-:Y:S01]  /*05c0*/  STL [R1+0x274c], R3 ;  /* 0x00274c0301007387 */ /* 0x0001e20000100800 */
[----:B-1----:R-:W-:-:S03]  /*05d0*/  IADD3 R0, R61, 0x6, RZ ;  /* 0x000000063d007810 */ /* 0x002fc60007ffe0ff */
[----:B------:R1:W-:Y:S04]  /*05e0*/  STL [R1+0x2758], R2 ;  /* 0x0027580201007387 */ /* 0x0003e80000100800 */
[----:B------:R2:W-:Y:S01]  /*05f0*/  STL [R1+0x2754], R0 ;  /* 0x0027540001007387 */ /* 0x0005e20000100800 */
[C---:B0-----:R-:W-:Y:S02]  /*0600*/  IADD3 R3, R61.reuse, 0x7, RZ ;  /* 0x000000073d037810 */ /* 0x041fe40007ffe0ff */
[----:B-1----:R-:W-:-:S03]  /*0610*/  IADD3 R2, R61, 0x8, RZ ;  /* 0x000000083d027810 */ /* 0x002fc60007ffe0ff */
[----:B------:R0:W-:Y:S01]  /*0620*/  STL [R1+0x2760], R3 ;  /* 0x0027600301007387 */ /* 0x0001e20000100800 */
[----:B--2---:R-:W-:-:S03]  /*0630*/  IADD3 R0, R61, 0x9, RZ ;  /* 0x000000093d007810 */ /* 0x004fc60007ffe0ff */
        /* <DEDUP_REMOVED lines=902> */
[----:B0-----:R-:W-:-:S03]  /*3ea0*/  IADD3 R3, R61, 0x1cd, RZ ;  /* 0x000001cd3d037810 */ /* 0x001fc60007ffe0ff */
[----:B------:R-:W-:Y:S01]  /*3eb0*/  STL [R1+0x2e64], R0 ;  /* 0x002e640001007387 */ /* 0x000fe20000100800 */
        /* <DEDUP_REMOVED lines=10> */
[----:B------:R-:W-:Y:S01]  /*3f60*/  STL [R1+0x2e84], R2 ;  /* 0x002e840201007387 */ /* 0x000fe20000100800 */
[----:B0-----:R-:W-:-:S03]  /*3f70*/  IADD3 R3, R61, 0x1d3, RZ ;  /* 0x000001d33d037810 */ /* 0x001fc60007ffe0ff */
[----:B------:R0:W-:Y:S01]  /*3f80*/  STL [R1+0x2e98], R5 ;  /* 0x002e980501007387 */ /* 0x0001e20000100800 */
[----:B-1----:R-:W-:-:S03]  /*3f90*/  IADD3 R6, R61, 0x1d5, RZ ;  /* 0x000001d53d067810 */ /* 0x002fc60007ffe0ff */
[----:B------:R-:W-:Y:S04]  /*3fa0*/  STL [R1+0x2e94], R3 ;  /* 0x002e940301007387 */ /* 0x000fe80000100800 */
[----:B------:R1:W-:Y:S01]  /*3fb0*/  STL [R1+0x2e9c], R6 ;  /* 0x002e9c0601007387 */ /* 0x0003e20000100800 */
[----:B0-----:R-:W-:-:S05]  /*3fc0*/  IADD3 R5, R61, 0x1d6, RZ ;  /* 0x000001d63d057810 */ /* 0x001fca0007ffe0ff */
[----:B------:R0:W-:Y:S01]  /*3fd0*/  STL [R1+0x2ea0], R5 ;  /* 0x002ea00501007387 */ /* 0x0001e20000100800 */
[----:B-1----:R-:W-:-:S05]  /*3fe0*/  IADD3 R6, R61, 0x1d7, RZ ;  /* 0x000001d73d067810 */ /* 0x002fca0007ffe0ff */
[----:B------:R1:W-:Y:S01]  /*3ff0*/  STL [R1+0x2ea4], R6 ;  /* 0x002ea40601007387 */ /* 0x0003e20000100800 */
[----:B0-----:R-:W-:-:S03]  /*4000*/  IADD3 R5, R61, 0x1d9, RZ ;  /* 0x000001d93d057810 */ /* 0x001fc60007ffe0ff */
[----:B------:R0:W-:Y:S04]  /*4010*/  STL [R1+0x2ea8], R7 ;  /* 0x002ea80701007387 */ /* 0x0001e80000100800 */
[----:B------:R2:W-:Y:S01]  /*4020*/  STL [R1+0x2eac], R5 ;  /* 0x002eac0501007387 */ /* 0x0005e20000100800 */
[C---:B-1----:R-:W-:Y:S02]  /*4030*/  IADD3 R6, R61.reuse, 0x1da, RZ ;  /* 0x000001da3d067810 */ /* 0x042fe40007ffe0ff */
[----:B0-----:R-:W-:-:S03]  /*4040*/  IADD3 R7, R61, 0x1db, RZ ;  /* 0x000001db3d077810 */ /* 0x001fc60007ffe0ff */
        /* <DEDUP_REMOVED lines=71> */
[----:B0-----:R-:W-:Y:S02]  /*44c0*/  IADD3 R5, R61, 0x1ff, RZ ;  /* 0x000001ff3d057810 */ /* 0x001fe40007ffe0ff */
[----:B-1----:R-:W-:-:S03]  /*44d0*/  IADD3 R4, R60, 0x20, RZ ;  /* 0x000000203c047810 */ /* 0x002fc60007ffe0ff */
[----:B------:R2:W-:Y:S04]  /*44e0*/  STL [R1+0x2ebc], R5 ;  /* 0x002ebc0501007387 */ /* 0x0005e80000100800 */
[----:B------:R2:W-:Y:S01]  /*44f0*/  STL [R1+0x340], R4 ;  /* 0x0003400401007387 */ /* 0x0005e20000100800 */
[----:B------:R-:W-:Y:S05]  /*4500*/  @P0 BRA `(.L_x_0) ;  /* 0x00001e7000000947 */ /* 0x000fea0003800000 */
[----:B------:R-:W-:Y:S01]  /*4510*/  IMAD.SHL.U32 R0, R12, 0x40, RZ ;  /* 0x000000400c007824 */ /* 0x000fe200078e00ff */
[----:B------:R-:W-:Y:S01]  /*4520*/  CS2R R44, SRZ ;  /* 0x00000000002c7805 */ /* 0x000fe2000001ff00 */
[----:B------:R-:W-:Y:S01]  /*4530*/  CS2R R46, SRZ ;  /* 0x00000000002e7805 */ /* 0x000fe2000001ff00 */
[----:B------:R-:W-:Y:S01]  /*4540*/  CS2R R40, SRZ ;  /* 0x0000000000287805 */ /* 0x000fe2000001ff00 */
[----:B------:R-:W-:Y:S01]  /*4550*/  CS2R R42, SRZ ;  /* 0x00000000002a7805 */ /* 0x000fe2000001ff00 */
[----:B------:R0:W-:Y:S01]  /*4560*/  STL [R1+0x2738], R0 ;  /* 0x0027380001007387 */ /* 0x0001e20000100800 */
[----:B------:R-:W-:Y:S01]  /*4570*/  CS2R R36, SRZ ;  /* 0x0000000000247805 */ /* 0x000fe2000001ff00 */
[----:B------:R-:W-:Y:S01]  /*4580*/  CS2R R38, SRZ ;  /* 0x0000000000267805 */ /* 0x000fe2000001ff00 */
[----:B------:R-:W-:Y:S01]  /*4590*/  CS2R R32, SRZ ;  /* 0x0000000000207805 */ /* 0x000fe2000001ff00 */
[----:B------:R0:W-:Y:S01]  /*45a0*/  STL [R1], RZ ;  /* 0x000000ff01007387 */ /* 0x0001e20000100800 */
[----:B------:R-:W-:Y:S01]  /*45b0*/  CS2R R34, SRZ ;  /* 0x0000000000227805 */ /* 0x000fe2000001ff00 */
[----:B------:R-:W-:Y:S01]  /*45c0*/  CS2R R28, SRZ ;  /* 0x00000000001c7805 */ /* 0x000fe2000001ff00 */
[----:B------:R-:W-:Y:S01]  /*45d0*/  CS2R R30, SRZ ;  /* 0x00000000001e7805 */ /* 0x000fe2000001ff00 */
[----:B------:R0:W-:Y:S01]  /*45e0*/  STL [R1+0x4], RZ ;  /* 0x000004ff01007387 */ /* 0x0001e20000100800 */
        /* <DEDUP_REMOVED lines=13> */
[----:B--2---:R-:W-:Y:S01]  /*46c0*/  CS2R R4, SRZ ;  /* 0x0000000000047805 */ /* 0x004fe2000001ff00 */
        /* <DEDUP_REMOVED lines=9> */
[----:B------:R0:W-:Y:S04]  /*4760*/  STL [R1+0x1c], RZ ;  /* 0x00001cff01007387 */ /* 0x0001e80000100800 */
        /* <DEDUP_REMOVED lines=447> */
[----:B------:R0:W-:Y:S01]  /*6360*/  STL [R1+0x143c], RZ ;  /* 0x00143cff01007387 */ /* 0x0001e20000100800 */
[----:B------:R-:W-:Y:S05]  /*6370*/  BRA `(.L_x_1) ;  /* 0x00083e3000007947 */ /* 0x000fea0003800000 */
.L_x_0:
[----:B------:R-:W3:Y:S04]  /*6380*/  LDL R56, [R1+0x2ea4] ;  /* 0x002ea40001387983 */ /* 0x000ee80000100800 */
[----:B--2---:R-:W2:Y:S04]  /*6390*/  LDL R6, [R1+0x2ec4] ;  /* 0x002ec40001067983 */ /* 0x004ea80000100800 */
[----:B------:R-:W4:Y:S04]  /*63a0*/  LDL R9, [R1+0x2ed0] ;  /* 0x002ed00001097983 */ /* 0x000f280000100800 */
[----:B------:R-:W2:Y:S04]  /*63b0*/  LDL R8, [R1+0x2ec0] ;  /* 0x002ec00001087983 */ /* 0x000ea80000100800 */
        /* <DEDUP_REMOVED lines=13> */
[----:B------:R-:W3:Y:S04]  /*6490*/  LDL R7, [R1+0x2ebc] ;  /* 0x002ebc0001077983 */ /* 0x000ee80000100800 */
        /* <DEDUP_REMOVED lines=9> */
[----:B------:R-:W3:Y:S01]  /*6530*/  LDL R50, [R1+0x2eb8] ;  /* 0x002eb80001327983 */ /* 0x000ee20000100800 */
[----:B------:R-:W-:Y:S01]  /*6540*/  IMAD.MOV.U32 R57, RZ, RZ, R0 ;  /* 0x000000ffff397224 */ /* 0x000fe200078e0000 */
[----:B------:R-:W-:Y:S01]  /*6550*/  IABS R58, c[0x0][0x17c] ;  /* 0x00005f00003a7a13 */ /* 0x000fe20000000000 */
[----:B------:R-:W-:Y:S01]  /*6560*/  IMAD.MOV.U32 R51, RZ, RZ, R2 ;  /* 0x000000ffff337224 */ /* 0x000fe200078e0002 */
[----:B------:R-:W-:Y:S01]  /*6570*/  STL [R1+0x30c8], R61 ;  /* 0x0030c83d01007387 */ /* 0x000fe20000100800 */
[----:B------:R-:W-:Y:S01]  /*6580*/  IABS R0, c[0x0][0x178] ;  /* 0x00005e0000007a13 */ /* 0x000fe20000000000 */
[----:B------:R-:W0:Y:S01]  /*6590*/  I2F.RP R2, R58 ;  /* 0x0000003a00027306 */ /* 0x000e220000209400 */
[----:B------:R-:W-:Y:S01]  /*65a0*/  IMAD.MOV.U32 R49, RZ, RZ, R3 ;  /* 0x000000ffff317224 */ /* 0x000fe200078e0003 */
[----:B------:R-:W-:Y:S02]  /*65b0*/  STL [R1+0x30c0], R60 ;  /* 0x0030c03c01007387 */ /* 0x000fe40000100800 */
[----:B------:R-:W-:-:S02]  /*65c0*/  IMAD.MOV.U32 R28, RZ, RZ, R0 ;  /* 0x000000ffff1c7224 */ /* 0x000fc400078e0000 */
[----:B------:R-:W3:Y:S02]  /*65d0*/  LDL R25, [R1+0x2ec8] ;  /* 0x002ec80001197983 */ /* 0x000ee40000100800 */
[----:B------:R-:W1:Y:S08]  /*65e0*/  I2F.RP R0, R28 ;  /* 0x0000001c00007306 */ /* 0x000e700000209400 */
[----:B0-----:R-:W0:Y:S08]  /*65f0*/  MUFU.RCP R2, R2 ;  /* 0x0000000200027308 */ /* 0x001e300000001000 */
[----:B-1----:R-:W1:Y:S01]  /*6600*/  MUFU.RCP R0, R0 ;  /* 0x0000000000007308 */ /* 0x002e620000001000 */
[----:B0-----:R-:W-:-:S07]  /*6610*/  IADD3 R2, R2, 0xffffffe, RZ ;  /* 0x0ffffffe02027810 */ /* 0x001fce0007ffe0ff */
[----:B------:R-:W0:Y:S01]  /*6620*/  F2I.FTZ.U32.TRUNC.NTZ R5, R2 ;  /* 0x0000000200057305 */ /* 0x000e22000021f000 */
[----:B-1----:R-:W-:-:S07]  /*6630*/  IADD3 R0, R0, 0xffffffe, RZ ;  /* 0x0ffffffe00007810 */ /* 0x002fce0007ffe0ff */
[----:B------:R0:W1:Y:S01]  /*6640*/  F2I.FTZ.U32.TRUNC.NTZ R3, R0 ;  /* 0x0000000000037305 */ /* 0x000062000021f000 */
[----:B------:R-:W-:Y:S02]  /*6650*/  IMAD.MOV.U32 R4, RZ, RZ, RZ ;  /* 0x000000ffff047224 */ /* 0x000fe400078e00ff */
[----:B0-----:R-:W-:-:S04]  /*6660*/  IMAD.MOV R0, RZ, RZ, -R5 ;  /* 0x000000ffff007224 */ /* 0x001fc800078e0a05 */
[----:B------:R-:W-:-:S04]  /*6670*/  IMAD R0, R0, R58, RZ ;  /* 0x0000003a00007224 */ /* 0x000fc800078e02ff */
[----:B------:R-:W-:-:S04]  /*6680*/  IMAD.HI.U32 R0, R5, R0, R4 ;  /* 0x0000000005007227 */ /* 0x000fc800078e0004 */
[----:B--2---:R-:W-:Y:S02]  /*6690*/  IMAD.MOV.U32 R24, RZ, RZ, R27 ;  /* 0x000000ffff187224 */ /* 0x004fe400078e001b */
[----:B------:R-:W-:Y:S02]  /*66a0*/  IMAD.MOV.U32 R27, RZ, RZ, R21 ;  /* 0x000000ffff1b7224 */ /* 0x000fe400078e0015 */
[----:B----4-:R-:W-:Y:S01]  /*66b0*/  IMAD.MOV.U32 R21, RZ, RZ, R9 ;  /* 0x000000ffff157224 */ /* 0x010fe200078e0009 */
[----:B---3--:R-:W-:Y:S01]  /*66c0*/  IABS R7, R7 ;  /* 0x0000000700077213 */ /* 0x008fe20000000000 */
[----:B-1----:R-:W-:-:S04]  /*66d0*/  IMAD.MOV R9, RZ, RZ, -R3 ;  /* 0x000000ffff097224 */ /* 0x002fc800078e0a03 */
[----:B------:R-:W-:Y:S02]  /*66e0*/  IMAD R9, R9, R28, RZ ;  /* 0x0000001c09097224 */ /* 0x000fe400078e02ff */
[----:B------:R-:W-:Y:S02]  /*66f0*/  IMAD.MOV.U32 R30, RZ, RZ, R26 ;  /* 0x000000ffff1e7224 */ /* 0x000fe400078e001a */
[----:B------:R-:W-:Y:S01]  /*6700*/  IMAD.MOV.U32 R26, RZ, RZ, R15 ;  /* 0x000000ffff1a7224 */ /* 0x000fe200078e000f */
[----:B------:R-:W-:-:S05]  /*6710*/  IABS R2, R25 ;  /* 0x0000001900027213 */ /* 0x000fca0000000000 */
[----:B------:R-:W-:Y:S02]  /*6720*/  IMAD.MOV.U32 R4, RZ, RZ, R2 ;  /* 0x000000ffff047224 */ /* 0x000fe400078e0002 */
[----:B------:R-:W-:-:S04]  /*6730*/  IMAD.MOV.U32 R2, RZ, RZ, RZ ;  /* 0x000000ffff027224 */ /* 0x000fc800078e00ff */
[----:B------:R-:W-:Y:S01]  /*6740*/  IMAD.HI.U32 R2, R3, R9, R2 ;  /* 0x0000000903027227 */ /* 0x000fe200078e0002 */
[----:B------:R-:W-:-:S03]  /*6750*/  IABS R5, R30 ;  /* 0x0000001e00057213 */ /* 0x000fc60000000000 */
[----:B------:R-:W-:Y:S02]  /*6760*/  IMAD.MOV.U32 R15, RZ, RZ, R56 ;  /* 0x000000ffff0f7224 */ /* 0x000fe400078e0038 */
[----:B------:R-:W2:Y:S04]  /*6770*/  LDL R56, [R1+0x2e70] ;  /* 0x002e700001387983 */ /* 0x000ea80000100800 */
[----:B------:R-:W-:Y:S04]  /*6780*/  STL [R1+0x728], R2 ;  /* 0x0007280201007387 */ /* 0x000fe80000100800 */
[----:B------:R-:W3:Y:S01]  /*6790*/  LDL R30, [R1+0x2ee0] ;  /* 0x002ee000011e7983 */ /* 0x000ee20000100800 */
[----:B------:R-:W-:-:S02]  /*67a0*/  IMAD.MOV.U32 R25, RZ, RZ, R23 ;  /* 0x000000ffff197224 */ /* 0x000fc400078e0017 */
[----:B------:R-:W-:Y:S02]  /*67b0*/  IMAD.MOV.U32 R23, RZ, RZ, R16 ;  /* 0x000000ffff177224 */ /* 0x000fe400078e0010 */
[----:B------:R-:W-:Y:S02]  /*67c0*/  IMAD.MOV.U32 R16, RZ, RZ, R8 ;  /* 0x000000ffff107224 */ /* 0x000fe400078e0008 */
[----:B------:R-:W-:-:S04]  /*67d0*/  IMAD.HI.U32 R8, R0, R7, RZ ;  /* 0x0000000700087227 */ /* 0x000fc800078e00ff */
[----:B------:R-:W-:Y:S02]  /*67e0*/  IMAD.MOV.U32 R31, RZ, RZ, R20 ;  /* 0x000000ffff1f7224 */ /* 0x000fe400078e0014 */
[----:B------:R-:W-:Y:S02]  /*67f0*/  IMAD.MOV.U32 R20, RZ, RZ, R17 ;  /* 0x000000ffff147224 */ /* 0x000fe400078e0011 */
[----:B------:R-:W-:Y:S02]  /*6800*/  IMAD.MOV R8, RZ, RZ, -R8 ;  /* 0x000000ffff087224 */ /* 0x000fe400078e0a08 */
[----:B------:R-:W-:Y:S02]  /*6810*/  IMAD.MOV.U32 R17, RZ, RZ, R6 ;  /* 0x000000ffff117224 */ /* 0x000fe400078e0006 */
[----:B------:R-:W-:-:S04]  /*6820*/  IMAD.HI.U32 R6, R0, R4, RZ ;  /* 0x0000000400067227 */ /* 0x000fc800078e00ff */
[----:B------:R-:W-:Y:S02]  /*6830*/  IMAD R3, R58, R8, R7 ;  /* 0x000000083a037224 */ /* 0x000fe400078e0207 */
[----:B------:R-:W-:-:S03]  /*6840*/  IMAD.MOV R6, RZ, RZ, -R6 ;  /* 0x000000ffff067224 */ /* 0x000fc600078e0a06 */
[----:B------:R0:W-:Y:S02]  /*6850*/  STL [R1+0xe0], R3 ;  /* 0x0000e00301007387 */ /* 0x0001e40000100800 */
[----:B0-----:R-:W-:-:S05]  /*6860*/  IMAD R3, R58, R6, R4 ;  /* 0x000000063a037224 */ /* 0x001fca00078e0204 */
[----:B------:R0:W-:Y:S01]  /*6870*/  STL [R1+0xdc], R3 ;  /* 0x0000dc0301007387 */ /* 0x0001e20000100800 */
[----:B---3--:R-:W-:-:S03]  /*6880*/  IABS R2, R30 ;  /* 0x0000001e00027213 */ /* 0x008fc60000000000 */
[----:B------:R-:W0:Y:S02]  /*6890*/  LDL R30, [R1+0x2ee4] ;  /* 0x002ee400011e7983 */ /* 0x000e240000100800 */
[----:B------:R-:W-:Y:S02]  /*68a0*/  IMAD.MOV.U32 R4, RZ, RZ, R2 ;  /* 0x000000ffff047224 */ /* 0x000fe400078e0002 */
[----:B------:R-:W-:Y:S01]  /*68b0*/  IMAD.HI.U32 R7, R0, R5, RZ ;  /* 0x0000000500077227 */ /* 0x000fe200078e00ff */
[----:B0-----:R-:W-:-:S03]  /*68c0*/  IABS R3, R30 ;  /* 0x0000001e00037213 */ /* 0x001fc60000000000 */
[----:B------:R-:W-:-:S05]  /*68d0*/  IMAD.MOV.U32 R30, RZ, RZ, R31 ;  /* 0x000000ffff1e7224 */ /* 0x000fca00078e001f */
[----:B------:R-:W-:Y:S02]  /*68e0*/  IABS R6, R30 ;  /* 0x0000001e00067213 */ /* 0x000fe40000000000 */
[----:B------:R-:W3:Y:S01]  /*68f0*/  LDL R30, [R1+0x2efc] ;  /* 0x002efc00011e7983 */ /* 0x000ee20000100800 */
[----:B------:R-:W-:-:S04]  /*6900*/  IMAD.HI.U32 R9, R0, R4, RZ ;  /* 0x0000000400097227 */ /* 0x000fc800078e00ff */
[----:B------:R-:W-:Y:S02]  /*6910*/  IMAD.MOV R7, RZ, RZ, -R7 ;  /* 0x000000ffff077224 */ /* 0x000fe400078e0a07 */
[----:B------:R-:W-:Y:S02]  /*6920*/  IMAD.MOV R9, RZ, RZ, -R9 ;  /* 0x000000ffff097224 */ /* 0x000fe400078e0a09 */
[----:B------:R-:W-:Y:S02]  /*6930*/  IMAD.MOV.U32 R31, RZ, RZ, R18 ;  /* 0x000000ffff1f7224 */ /* 0x000fe400078e0012 */
[C---:B------:R-:W-:Y:S02]  /*6940*/  IMAD R5, R58.reuse, R7, R5 ;  /* 0x000000073a057224 */ /* 0x040fe400078e0205 */
[----:B------:R-:W-:Y:S02]  /*6950*/  IMAD.MOV.U32 R18, RZ, RZ, R12 ;  /* 0x000000ffff127224 */ /* 0x000fe400078e000c */
[----:B------:R-:W-:-:S02]  /*6960*/  IMAD R4, R58, R9, R4 ;  /* 0x000000093a047224 */ /* 0x000fc400078e0204 */
[----:B------:R-:W-:Y:S02]  /*6970*/  IMAD.MOV.U32 R12, RZ, RZ, R14 ;  /* 0x000000ffff0c7224 */ /* 0x000fe400078e000e */
[----:B------:R-:W-:Y:S02]  /*6980*/  IMAD.MOV.U32 R14, RZ, RZ, R50 ;  /* 0x000000ffff0e7224 */ /* 0x000fe400078e0032 */
[----:B------:R-:W4:Y:S04]  /*6990*/  LDL R50, [R1+0x2e88] ;  /* 0x002e880001327983 */ /* 0x000f280000100800 */
[----:B------:R-:W-:Y:S04]  /*69a0*/  STL [R1+0xd8], R5 ;  /* 0x0000d80501007387 */ /* 0x000fe80000100800 */
[----:B------:R0:W-:Y:S01]  /*69b0*/  STL [R1+0xd4], R4 ;  /* 0x0000d40401007387 */ /* 0x0001e20000100800 */
[----:B---3--:R-:W-:-:S03]  /*69c0*/  IABS R2, R30 ;  /* 0x0000001e00027213 */ /* 0x008fc60000000000 */
[----:B------:R-:W0:Y:S01]  /*69d0*/  LDL R30, [R1+0x2f08] ;  /* 0x002f0800011e7983 */ /* 0x000e220000100800 */
[----:B------:R-:W-:-:S04]  /*69e0*/  IMAD.HI.U32 R8, R0, R3, RZ ;  /* 0x0000000300087227 */ /* 0x000fc800078e00ff */
[----:B------:R-:W-:-:S04]  /*69f0*/  IMAD.MOV R8, RZ, RZ, -R8 ;  /* 0x000000ffff087224 */ /* 0x000fc800078e0a08 */
[----:B------:R-:W-:-:S05]  /*6a00*/  IMAD R3, R58, R8, R3 ;  /* 0x000000083a037224 */ /* 0x000fca00078e0203 */
[----:B------:R1:W-:Y:S01]  /*6a10*/  STL [R1+0xd0], R3 ;  /* 0x0000d00301007387 */ /* 0x0003e20000100800 */
[----:B0-----:R-:W-:-:S03]  /*6a20*/  IABS R4, R30 ;  /* 0x0000001e00047213 */ /* 0x001fc60000000000 */
[----:B------:R-:W1:Y:S01]  /*6a30*/  LDL R30, [R1+0x2f0c] ;  /* 0x002f0c00011e7983 */ /* 0x000e620000100800 */
[----:B------:R-:W-:-:S04]  /*6a40*/  IMAD.HI.U32 R7, R0, R6, RZ ;  /* 0x0000000600077227 */ /* 0x000fc800078e00ff */
[----:B------:R-:W-:-:S04]  /*6a50*/  IMAD.HI.U32 R5, R0, R2, RZ ;  /* 0x0000000200057227 */ /* 0x000fc800078e00ff */
[----:B------:R-:W-:Y:S02]  /*6a60*/  IMAD.MOV R7, RZ, RZ, -R7 ;  /* 0x000000ffff077224 */ /* 0x000fe400078e0a07 */
[----:B------:R-:W-:Y:S02]  /*6a70*/  IMAD.MOV R5, RZ, RZ, -R5 ;  /* 0x000000ffff057224 */ /* 0x000fe400078e0a05 */
[C---:B------:R-:W-:Y:S02]  /*6a80*/  IMAD R6, R58.reuse, R7, R6 ;  /* 0x000000073a067224 */ /* 0x040fe400078e0206 */
[----:B------:R-:W-:-:S03]  /*6a90*/  IMAD R2, R58, R5, R2 ;  /* 0x000000053a027224 */ /* 0x000fc600078e0202 */
[----:B------:R0:W-:Y:S04]  /*6aa0*/  STL [R1+0xcc], R6 ;  /* 0x0000cc0601007387 */ /* 0x0001e80000100800 */
[----:B------:R3:W-:Y:S01]  /*6ab0*/  STL [R1+0xc8], R2 ;  /* 0x0000c80201007387 */ /* 0x0007e20000100800 */
[----:B-1----:R-:W-:-:S03]  /*6ac0*/  IABS R3, R30 ;  /* 0x0000001e00037213 */ /* 0x002fc60000000000 */
[----:B------:R-:W2:Y:S01]  /*6ad0*/  LDL R30, [R1+0x2f18] ;  /* 0x002f1800011e7983 */ /* 0x000ea20000100800 */
[----:B------:R-:W-:-:S04]  /*6ae0*/  IMAD.HI.U32 R7, R0, R4, RZ ;  /* 0x0000000400077227 */ /* 0x000fc800078e00ff */
[----:B------:R-:W-:Y:S01]  /*6af0*/  IMAD.HI.U32 R9, R0, R3, RZ ;  /* 0x0000000300097227 */ /* 0x000fe200078e00ff */
[----:B--2---:R-:W-:-:S03]  /*6b00*/  IABS R5, R30 ;  /* 0x0000001e00057213 */ /* 0x004fc60000000000 */
[----:B------:R-:W-:-:S05]  /*6b10*/  IMAD.MOV.U32 R30, RZ, RZ, R31 ;  /* 0x000000ffff1e7224 */ /* 0x000fca00078e001f */
[----:B0-----:R-:W-:Y:S02]  /*6b20*/  IABS R6, R30 ;  /* 0x0000001e00067213 */ /* 0x001fe40000000000 */
[----:B------:R-:W3:Y:S01]  /*6b30*/  LDL R30, [R1+0x2f28] ;  /* 0x002f2800011e7983 */ /* 0x000ee20000100800 */
[----:B------:R-:W-:Y:S02]  /*6b40*/  IMAD.MOV R7, RZ, RZ, -R7 ;  /* 0x000000ffff077224 */ /* 0x000fe400078e0a07 */
[----:B------:R-:W-:Y:S02]  /*6b50*/  IMAD.MOV R9, RZ, RZ, -R9 ;  /* 0x000000ffff097224 */ /* 0x000fe400078e0a09 */
[C---:B------:R-:W-:Y:S02]  /*6b60*/  IMAD R4, R58.reuse, R7, R4 ;  /* 0x000000073a047224 */ /* 0x040fe400078e0204 */
[----:B------:R-:W-:Y:S02]  /*6b70*/  IMAD.MOV.U32 R31, RZ, RZ, R25 ;  /* 0x000000ffff1f7224 */ /* 0x000fe400078e0019 */
[----:B------:R-:W-:-:S02]  /*6b80*/  IMAD R3, R58, R9, R3 ;  /* 0x000000093a037224 */ /* 0x000fc400078e0203 */
[----:B------:R-:W-:Y:S02]  /*6b90*/  IMAD.MOV.U32 R25, RZ, RZ, R20 ;  /* 0x000000ffff197224 */ /* 0x000fe400078e0014 */
[----:B------:R-:W-:Y:S02]  /*6ba0*/  IMAD.MOV.U32 R20, RZ, RZ, R16 ;  /* 0x000000ffff147224 */ /* 0x000fe400078e0010 */
[----:B------:R-:W2:Y:S04]  /*6bb0*/  LDL R16, [R1+0x2e8c] ;  /* 0x002e8c0001107983 */ /* 0x000ea80000100800 */
        /* <DEDUP_REMOVED lines=62> */
[----:B------:R-:W-:Y:S02]  /*6fa0*/  IMAD.MOV.U32 R31, RZ, RZ, R24 ;  /* 0x000000ffff1f7224 */ /* 0x000fe400078e0018 */
[----:B------:R-:W-:Y:S02]  /*6fb0*/  IMAD.MOV.U32 R24, RZ, RZ, R25 ;  /* 0x000000ffff187224 */ /* 0x000fe400078e0019 */
[----:B------:R-:W-:-:S02]  /*6fc0*/  IMAD.MOV.U32 R25, RZ, RZ, R26 ;  /* 0x000000ffff197224 */ /* 0x000fc400078e001a */
[C---:B------:R-:W-:Y:S02]  /*6fd0*/  IMAD R5, R58.reuse, R7, R5 ;  /* 0x000000073a057224 */ /* 0x040fe400078e0205 */
[----:B------:R-:W-:Y:S02]  /*6fe0*/  IMAD.MOV.U32 R26, RZ, RZ, R27 ;  /* 0x000000ffff1a7224 */ /* 0x000fe400078e001b */
[----:B------:R-:W-:Y:S02]  /*6ff0*/  IMAD R4, R58, R9, R4 ;  /* 0x000000093a047224 */ /* 0x000fe400078e0204 */
        /* <DEDUP_REMOVED lines=10> */
[----:B------:R-:W-:Y:S01]  /*70a0*/  STL [R1+0x94], R3 ;  /* 0x0000940301007387 */ /* 0x000fe20000100800 */
[----:B0-----:R-:W-:-:S03]  /*70b0*/  IABS R4, R30 ;  /* 0x0000001e00047213 */ /* 0x001fc60000000000 */
[----:B------:R-:W3:Y:S01]  /*70c0*/  LDL R30, [R1+0x2eec] ;  /* 0x002eec00011e7983 */ /* 0x000ee20000100800 */
[----:B------:R-:W-:-:S04]  /*70d0*/  IMAD.HI.U32 R7, R0, R6, RZ ;  /* 0x0000000600077227 */ /* 0x000fc800078e00ff */
[----:B------:R-:W-:-:S04]  /*70e0*/  IMAD.HI.U32 R5, R0, R2, RZ ;  /* 0x0000000200057227 */ /* 0x000fc800078e00ff */
[----:B------:R-:W-:Y:S02]  /*70f0*/  IMAD.MOV R7, RZ, RZ, -R7 ;  /* 0x000000ffff077224 */ /* 0x000fe400078e0a07 */
[----:B------:R-:W-:Y:S02]  /*7100*/  IMAD.MOV R5, RZ, RZ, -R5 ;  /* 0x000000ffff057224 */ /* 0x000fe400078e0a05 */
[----:B------:R-:W-:Y:S02]  /*7110*/  IMAD R6, R58, R7, R6 ;  /* 0x000000073a067224 */ /* 0x000fe400078e0206 */
[----:B------:R-:W-:-:S03]  /*7120*/  IMAD.HI.U32 R7, R0, R4, RZ ;  /* 0x0000000400077227 */ /* 0x000fc600078e00ff */
[----:B------:R0:W-:Y:S01]  /*7130*/  STL [R1+0x90], R6 ;  /* 0x0000900601007387 */ /* 0x0001e20000100800 */
[----:B------:R-:W-:Y:S01]  /*7140*/  IMAD R2, R58, R5, R2 ;  /* 0x000000053a027224 */ /* 0x000fe200078e0202 */
[----:B------:R-:W-:Y:S01]  /*7150*/  IABS R5, R31 ;  /* 0x0000001f00057213 */ /* 0x000fe20000000000 */
[----:B------:R-:W-:-:S03]  /*7160*/  IMAD.MOV R7, RZ, RZ, -R7 ;  /* 0x000000ffff077224 */ /* 0x000fc600078e0a07 */
[----:B------:R1:W-:Y:S01]  /*7170*/  STL [R1+0x8c], R2 ;  /* 0x00008c0201007387 */ /* 0x0003e20000100800 */
[----:B------:R-:W-:Y:S01]  /*7180*/  IMAD R4, R58, R7, R4 ;  /* 0x000000073a047224 */ /* 0x000fe200078e0204 */
[----:B0-----:R-:W-:Y:S01]  /*7190*/  IABS R6, R24 ;  /* 0x0000001800067213 */ /* 0x001fe20000000000 */
[----:B------:R-:W-:-:S03]  /*71a0*/  IMAD.HI.U32 R8, R0, R5, RZ ;  /* 0x0000000500087227 */ /* 0x000fc600078e00ff */
[----:B------:R0:W-:Y:S01]  /*71b0*/  STL [R1+0x88], R4 ;  /* 0x0000880401007387 */ /* 0x0001e20000100800 */
[----:B------:R-:W-:Y:S01]  /*71c0*/  IMAD.HI.U32 R7, R0, R6, RZ ;  /* 0x0000000600077227 */ /* 0x000fe200078e00ff */
[----:B-1----:R-:W-:-:S03]  /*71d0*/  IABS R2, R25 ;  /* 0x0000001900027213 */ /* 0x002fc60000000000 */
[----:B------:R-:W-:Y:S02]  /*71e0*/  IMAD.MOV R8, RZ, RZ, -R8 ;  /* 0x000000ffff087224 */ /* 0x000fe400078e0a08 */
[----:B------:R-:W-:Y:S02]  /*71f0*/  IMAD.MOV R7, RZ, RZ, -R7 ;  /* 0x000000ffff077224 */ /* 0x000fe400078e0a07 */
[----:B0-----:R-:W-:-:S04]  /*7200*/  IMAD.HI.U32 R4, R0, R2, RZ ;  /* 0x0000000200047227 */ /* 0x001fc800078e00ff */
[----:B------:R-:W-:Y:S02]  /*7210*/  IMAD.MOV R4, RZ, RZ, -R4 ;  /* 0x000000ffff047224 */ /* 0x000fe400078e0a04 */
[C---:B------:R-:W-:Y:S02]  /*7220*/  IMAD R5, R58.reuse, R8, R5 ;  /* 0x000000083a057224 */ /* 0x040fe400078e0205 */
[C---:B------:R-:W-:Y:S02]  /*7230*/  IMAD R6, R58.reuse, R7, R6 ;  /* 0x000000073a067224 */ /* 0x040fe400078e0206 */
[----:B------:R-:W-:Y:S01]  /*7240*/  IMAD R2, R58, R4, R2 ;  /* 0x000000043a027224 */ /* 0x000fe200078e0202 */
[----:B------:R-:W-:-:S05]  /*7250*/  IABS R4, R20 ;  /* 0x0000001400047213 */ /* 0x000fca0000000000 */
[----:B------:R-:W-:-:S04]  /*7260*/  IMAD.HI.U32 R8, R0, R4, RZ ;  /* 0x0000000400087227 */ /* 0x000fc800078e00ff */
[----:B------:R-:W-:-:S04]  /*7270*/  IMAD.MOV R8, RZ, RZ, -R8 ;  /* 0x000000ffff087224 */ /* 0x000fc800078e0a08 */
[----:B------:R-:W-:Y:S01]  /*7280*/  IMAD R8, R58, R8, R4 ;  /* 0x000000083a087224 */ /* 0x000fe200078e0204 */
[----:B------:R-:W-:Y:S02]  /*7290*/  IABS R4, R16 ;  /* 0x0000001000047213 */ /* 0x000fe40000000000 */
[----:B---3--:R-:W-:-:S05]  /*72a0*/  IABS R3, R30 ;  /* 0x0000001e00037213 */ /* 0x008fca0000000000 */
[----:B------:R-:W-:-:S04]  /*72b0*/  IMAD.HI.U32 R9, R0, R3, RZ ;  /* 0x0000000300097227 */ /* 0x000fc800078e00ff */
[----:B------:R-:W-:-:S04]  /*72c0*/  IMAD.MOV R9, RZ, RZ, -R9 ;  /* 0x000000ffff097224 */ /* 0x000fc800078e0a09 */
[----:B------:R-:W-:Y:S01]  /*72d0*/  IMAD R9, R58, R9, R3 ;  /* 0x000000093a097224 */ /* 0x000fe200078e0203 */
[----:B------:R-:W-:-:S05]  /*72e0*/  IABS R3, R26 ;  /* 0x0000001a00037213 */ /* 0x000fca0000000000 */
[----:B------:R-:W-:Y:S01]  /*72f0*/  IMAD.HI.U32 R7, R0, R3, RZ ;  /* 0x0000000300077227 */ /* 0x000fe200078e00ff */
[----:B------:R-:W-:Y:S03]  /*7300*/  STL [R1+0x84], R9 ;  /* 0x0000840901007387 */ /* 0x000fe60000100800 */
[----:B------:R-:W-:Y:S01]  /*7310*/  IMAD.MOV R7, RZ, RZ, -R7 ;  /* 0x000000ffff077224 */ /* 0x000fe200078e0a07 */
[----:B------:R0:W-:Y:S03]  /*7320*/  STL [R1+0x80], R5 ;  /* 0x0000800501007387 */ /* 0x0001e60000100800 */
[----:B------:R-:W-:Y:S01]  /*7330*/  IMAD R3, R58, R7, R3 ;  /* 0x000000073a037224 */ /* 0x000fe200078e0203 */
[----:B------:R1:W-:Y:S01]  /*7340*/  STL [R1+0x7c], R6 ;  /* 0x00007c0601007387 */ /* 0x0003e20000100800 */
[----:B0-----:R-:W-:-:S03]  /*7350*/  IABS R5, R27 ;  /* 0x0000001b00057213 */ /* 0x001fc60000000000 */
[----:B------:R0:W-:Y:S01]  /*7360*/  STL [R1+0x78], R2 ;  /* 0x0000780201007387 */ /* 0x0001e20000100800 */
[----:B-1----:R-:W-:Y:S01]  /*7370*/  IABS R6, R21 ;  /* 0x0000001500067213 */ /* 0x002fe20000000000 */
[C---:B------:R-:W-:Y:S02]  /*7380*/  IMAD.HI.U32 R9, R0.reuse, R5, RZ ;  /* 0x0000000500097227 */ /* 0x040fe400078e00ff */
[----:B------:R1:W-:Y:S01]  /*7390*/  STL [R1+0x74], R3 ;  /* 0x0000740301007387 */ /* 0x0003e20000100800 */
[----:B0-----:R-:W-:Y:S01]  /*73a0*/  IABS R2, R22 ;  /* 0x0000001600027213 */ /* 0x001fe20000000000 */
[----:B------:R-:W-:-:S04]  /*73b0*/  IMAD.HI.U32 R7, R0, R6, RZ ;  /* 0x0000000600077227 */ /* 0x000fc800078e00ff */
[----:B------:R-:W-:Y:S02]  /*73c0*/  IMAD.MOV R9, RZ, RZ, -R9 ;  /* 0x000000ffff097224 */ /* 0x000fe400078e0a09 */
[----:B-1----:R-:W-:-:S04]  /*73d0*/  IMAD.HI.U32 R3, R0, R2, RZ ;  /* 0x0000000200037227 */ /* 0x002fc800078e00ff */
[----:B------:R-:W-:Y:S02]  /*73e0*/  IMAD.MOV R7, RZ, RZ, -R7 ;  /* 0x000000ffff077224 */ /* 0x000fe400078e0a07 */
[C---:B------:R-:W-:Y:S01]  /*73f0*/  IMAD R9, R58.reuse, R9, R5 ;  /* 0x000000093a097224 */ /* 0x040fe200078e0205 */
[----:B------:R-:W-:Y:S01]  /*7400*/  IABS R5, R23 ;  /* 0x0000001700057213 */ /* 0x000fe20000000000 */
[----:B------:R-:W-:Y:S02]  /*7410*/  IMAD.MOV R3, RZ, RZ, -R3 ;  /* 0x000000ffff037224 */ /* 0x000fe400078e0a03 */
[C---:B------:R-:W-:Y:S02]  /*7420*/  IMAD R6, R58.reuse, R7, R6 ;  /* 0x000000073a067224 */ /* 0x040fe400078e0206 */
[----:B------:R-:W-:Y:S01]  /*7430*/  IMAD R2, R58, R3, R2 ;  /* 0x000000033a027224 */ /* 0x000fe200078e0202 */
[----:B------:R0:W-:Y:S01]  /*7440*/  STL [R1+0x70], R9 ;  /* 0x0000700901007387 */ /* 0x0001e20000100800 */
[----:B------:R-:W-:Y:S01]  /*7450*/  IMAD.HI.U32 R7, R0, R5, RZ ;  /* 0x0000000500077227 */ /* 0x000fe200078e00ff */
[----:B--2---:R-:W-:-:S02]  /*7460*/  IABS R3, R17 ;  /* 0x0000001100037213 */ /* 0x004fc40000000000 */
[----:B------:R-:W-:Y:S01]  /*7470*/  STL [R1+0x6c], R8 ;  /* 0x00006c0801007387 */ /* 0x000fe20000100800 */
[----:B------:R-:W-:-:S03]  /*7480*/  IMAD.MOV R7, RZ, RZ, -R7 ;  /* 0x000000ffff077224 */ /* 0x000fc600078e0a07 */
[----:B------:R1:W-:Y:S04]  /*7490*/  STL [R1+0x68], R6 ;  /* 0x0000680601007387 */ /* 0x0003e80000100800 */
[----:B------:R2:W-:Y:S01]  /*74a0*/  STL [R1+0x64], R2 ;  /* 0x0000640201007387 */ /* 0x0005e20000100800 */
[C---:B0-----:R-:W-:Y:S01]  /*74b0*/  IMAD.HI.U32 R9, R0.reuse, R4, RZ ;  /* 0x0000000400097227 */ /* 0x041fe200078e00ff */
[----:B-1----:R-:W-:Y:S02]  /*74c0*/  IABS R6, R18 ;  /* 0x0000001200067213 */ /* 0x002fe40000000000 */
[----:B--2---:R-:W-:Y:S01]  /*74d0*/  IABS R2, R19 ;  /* 0x0000001300027213 */ /* 0x004fe20000000000 */
[----:B------:R-:W-:-:S04]  /*74e0*/  IMAD.HI.U32 R8, R0, R3, RZ ;  /* 0x0000000300087227 */ /* 0x000fc800078e00ff */
[----:B------:R-:W-:Y:S02]  /*74f0*/  IMAD R16, R58, R7, R5 ;  /* 0x000000073a107224 */ /* 0x000fe400078e0205 */
[----:B------:R-:W-:-:S04]  /*7500*/  IMAD.HI.U32 R7, R0, R6, RZ ;  /* 0x0000000600077227 */ /* 0x000fc800078e00ff */
[----:B------:R-:W-:-:S04]  /*7510*/  IMAD.HI.U32 R5, R0, R2, RZ ;  /* 0x0000000200057227 */ /* 0x000fc800078e00ff */
[----:B------:R-:W-:Y:S02]  /*7520*/  IMAD.MOV R9, RZ, RZ, -R9 ;  /* 0x000000ffff097224 */ /* 0x000fe400078e0a09 */
[----:B------:R-:W-:Y:S02]  /*7530*/  IMAD.MOV R8, RZ, RZ, -R8 ;  /* 0x000000ffff087224 */ /* 0x000fe400078e0a08 */
[----:B------:R-:W-:Y:S02]  /*7540*/  IMAD.MOV R7, RZ, RZ, -R7 ;  /* 0x000000ffff077224 */ /* 0x000fe400078e0a07 */
[----:B------:R-:W-:Y:S02]  /*7550*/  IMAD.MOV R5, RZ, RZ, -R5 ;  /* 0x000000ffff057224 */ /* 0x000fe400078e0a05 */
[C---:B------:R-:W-:Y:S01]  /*7560*/  IMAD R9, R58.reuse, R9, R4 ;  /* 0x000000093a097224 */ /* 0x040fe200078e0204 */
[----:B------:R-:W-:Y:S01]  /*7570*/  IABS R4, R12 ;  /* 0x0000000c00047213 */ /* 0x000fe20000000000 */
[C---:B------:R-:W-:Y:S01]  /*7580*/  IMAD R8, R58.reuse, R8, R3 ;  /* 0x000000083a087224 */ /* 0x040fe200078e0203 */
[----:B------:R-:W-:Y:S01]  /*7590*/  IABS R3, R13 ;  /* 0x0000000d00037213 */ /* 0x000fe20000000000 */
[----:B------:R-:W-:-:S02]  /*75a0*/  IMAD R6, R58, R7, R6 ;  /* 0x000000073a067224 */ /* 0x000fc400078e0206 */
[----:B------:R-:W-:Y:S01]  /*75b0*/  IMAD R2, R58, R5, R2 ;  /* 0x000000053a027224 */ /* 0x000fe200078e0202 */
[----:B------:R-:W-:Y:S01]  /*75c0*/  IABS R5, R14 ;  /* 0x0000000e00057213 */ /* 0x000fe20000000000 */
[----:B------:R-:W-:Y:S01]  /*75d0*/  STL [R1+0x60], R16 ;  /* 0x0000601001007387 */ /* 0x000fe20000100800 */
[----:B------:R-:W-:-:S03]  /*75e0*/  IMAD.HI.U32 R7, R0, R4, RZ ;  /* 0x0000000400077227 */ /* 0x000fc600078e00ff */
[----:B------:R0:W-:Y:S01]  /*75f0*/  STL [R1+0x5c], R9 ;  /* 0x00005c0901007387 */ /* 0x0001e20000100800 */
[----:B------:R-:W-:-:S03]  /*7600*/  IMAD.MOV R7, RZ, RZ, -R7 ;  /* 0x000000ffff077224 */ /* 0x000fc600078e0a07 */
[----:B------:R1:W-:Y:S04]  /*7610*/  STL [R1+0x58], R8 ;  /* 0x0000580801007387 */ /* 0x0003e80000100800 */
[----:B------:R2:W-:Y:S01]  /*7620*/  STL [R1+0x54], R6 ;  /* 0x0000540601007387 */ /* 0x0005e20000100800 */
[----:B0-----:R-:W-:-:S03]  /*7630*/  IMAD.HI.U32 R9, R0, R3, RZ ;  /* 0x0000000300097227 */ /* 0x001fc600078e00ff */
[----:B------:R0:W-:Y:S01]  /*7640*/  STL [R1+0x50], R2 ;  /* 0x0000500201007387 */ /* 0x0001e20000100800 */
[----:B-1----:R-:W-:-:S04]  /*7650*/  IMAD.HI.U32 R8, R0, R5, RZ ;  /* 0x0000000500087227 */ /* 0x002fc800078e00ff */
[----:B------:R-:W-:Y:S01]  /*7660*/  IMAD.MOV R9, RZ, RZ, -R9 ;  /* 0x000000ffff097224 */ /* 0x000fe200078e0a09 */
[----:B--2---:R-:W-:Y:S02]  /*7670*/  IABS R6, R15 ;  /* 0x0000000f00067213 */ /* 0x004fe40000000000 */
[----:B0-----:R-:W-:Y:S01]  /*7680*/  IABS R2, R10 ;  /* 0x0000000a00027213 */ /* 0x001fe20000000000 */
[----:B------:R-:W-:Y:S02]  /*7690*/  IMAD.MOV R8, RZ, RZ, -R8 ;  /* 0x000000ffff087224 */ /* 0x000fe400078e0a08 */
[----:B------:R-:W-:Y:S02]  /*76a0*/  IMAD R10, R58, R7, R4 ;  /* 0x000000073a0a7224 */ /* 0x000fe400078e0204 */
[----:B------:R-:W-:-:S04]  /*76b0*/  IMAD.HI.U32 R4, R0, R2, RZ ;  /* 0x0000000200047227 */ /* 0x000fc800078e00ff */
[C---:B------:R-:W-:Y:S02]  /*76c0*/  IMAD R9, R58.reuse, R9, R3 ;  /* 0x000000093a097224 */ /* 0x040fe400078e0203 */
[----:B------:R-:W-:Y:S02]  /*76d0*/  IMAD R5, R58, R8, R5 ;  /* 0x000000083a057224 */ /* 0x000fe400078e0205 */
[----:B------:R-:W-:Y:S01]  /*76e0*/  IMAD.HI.U32 R7, R0, R6, RZ ;  /* 0x0000000600077227 */ /* 0x000fe200078e00ff */
[----:B------:R-:W-:Y:S03]  /*76f0*/  STL [R1+0x4c], R10 ;  /* 0x00004c0a01007387 */ /* 0x000fe60000100800 */
[----:B------:R-:W-:Y:S01]  /*7700*/  IMAD.MOV R4, RZ, RZ, -R4 ;  /* 0x000000ffff047224 */ /* 0x000fe200078e0a04 */
[----:B------:R-:W-:Y:S01]  /*7710*/  STL [R1+0x48], R9 ;  /* 0x0000480901007387 */ /* 0x000fe20000100800 */
[----:B------:R-:W-:Y:S01]  /*7720*/  IABS R3, R11 ;  /* 0x0000000b00037213 */ /* 0x000fe20000000000 */
[----:B------:R-:W-:-:S02]  /*7730*/  IMAD.MOV R7, RZ, RZ, -R7 ;  /* 0x000000ffff077224 */ /* 0x000fc400078e0a07 */
[----:B------:R0:W-:Y:S01]  /*7740*/  STL [R1+0x44], R5 ;  /* 0x0000440501007387 */ /* 0x0001e20000100800 */
[C---:B------:R-:W-:Y:S01]  /*7750*/  IMAD R2, R58.reuse, R4, R2 ;  /* 0x000000043a027224 */ /* 0x040fe200078e0202 */
[----:B------:R-:W-:Y:S01]  /*7760*/  IABS R4, R49 ;  /* 0x0000003100047213 */ /* 0x000fe20000000000 */
[----:B------:R-:W-:Y:S02]  /*7770*/  IMAD R6, R58, R7, R6 ;  /* 0x000000073a067224 */ /* 0x000fe400078e0206 */
[----:B------:R-:W-:Y:S01]  /*7780*/  IMAD.HI.U32 R7, R0, R3, RZ ;  /* 0x0000000300077227 */ /* 0x000fe200078e00ff */
[----:B0-----:R-:W-:-:S03]  /*7790*/  IABS R5, R48 ;  /* 0x0000003000057213 */ /* 0x001fc60000000000 */
[----:B------:R-:W-:-:S04]  /*77a0*/  IMAD.HI.U32 R8, R0, R4, RZ ;  /* 0x0000000400087227 */ /* 0x000fc800078e00ff */
[----:B------:R-:W-:Y:S01]  /*77b0*/  IMAD.HI.U32 R9, R0, R5, RZ ;  /* 0x0000000500097227 */ /* 0x000fe200078e00ff */
[----:B------:R4:W-:Y:S03]  /*77c0*/  STL [R1+0x40], R6 ;  /* 0x0000400601007387 */ /* 0x0009e60000100800 */
[----:B------:R-:W-:Y:S02]  /*77d0*/  IMAD.MOV R7, RZ, RZ, -R7 ;  /* 0x000000ffff077224 */ /* 0x000fe400078e0a07 */
[----:B------:R-:W-:Y:S02]  /*77e0*/  IMAD.MOV R9, RZ, RZ, -R9 ;  /* 0x000000ffff097224 */ /* 0x000fe400078e0a09 */
[----:B------:R-:W-:Y:S01]  /*77f0*/  IMAD.MOV R8, RZ, RZ, -R8 ;  /* 0x000000ffff087224 */ /* 0x000fe200078e0a08 */
[----:B------:R0:W-:Y:S01]  /*7800*/  STL [R1+0x3c], R2 ;  /* 0x00003c0201007387 */ /* 0x0001e20000100800 */
[C---:B------:R-:W-:Y:S01]  /*7810*/  IMAD R10, R58.reuse, R7, R3 ;  /* 0x000000073a0a7224 */ /* 0x040fe200078e0203 */
[----:B----4-:R-:W-:Y:S01]  /*7820*/  IABS R6, R50 ;  /* 0x0000003200067213 */ /* 0x010fe20000000000 */
[----:B------:R-:W-:-:S02]  /*7830*/  IMAD R9, R58, R9, R5 ;  /* 0x000000093a097224 */ /* 0x000fc400078e0205 */
[----:B------:R-:W-:Y:S01]  /*7840*/  IMAD R8, R58, R8, R4 ;  /* 0x000000083a087224 */ /* 0x000fe200078e0204 */
[----:B------:R-:W-:Y:S01]  /*7850*/  STL [R1+0x38], R10 ;  /* 0x0000380a01007387 */ /* 0x000fe20000100800 */
[----:B0-----:R-:W-:Y:S01]  /*7860*/  IABS R2, R51 ;  /* 0x0000003300027213 */ /* 0x001fe20000000000 */
[C---:B------:R-:W-:Y:S02]  /*7870*/  IMAD.HI.U32 R7, R0.reuse, R6, RZ ;  /* 0x0000000600077227 */ /* 0x040fe400078e00ff */
[----:B------:R-:W-:Y:S01]  /*7880*/  STL [R1+0x34], R9 ;  /* 0x0000340901007387 */ /* 0x000fe20000100800 */
[----:B------:R-:W-:Y:S01]  /*7890*/  IABS R4, R54 ;  /* 0x0000003600047213 */ /* 0x000fe20000000000 */
[----:B------:R-:W-:Y:S02]  /*78a0*/  IMAD.HI.U32 R3, R0, R2, RZ ;  /* 0x0000000200037227 */ /* 0x000fe400078e00ff */
[----:B------:R-:W-:Y:S02]  /*78b0*/  STL [R1+0x30], R8 ;  /* 0x0000300801007387 */ /* 0x000fe40000100800 */
[----:B------:R-:W-:-:S02]  /*78c0*/  IMAD.MOV R7, RZ, RZ, -R7 ;  /* 0x000000ffff077224 */ /* 0x000fc400078e0a07 */
[----:B------:R-:W2:Y:S01]  /*78d0*/  LDL R54, [R1+0x2e5c] ;  /* 0x002e5c0001367983 */ /* 0x000ea20000100800 */
[----:B------:R-:W-:Y:S02]  /*78e0*/  IMAD.MOV R3, RZ, RZ, -R3 ;  /* 0x000000ffff037224 */ /* 0x000fe400078e0a03 */
[C---:B------:R-:W-:Y:S02]  /*78f0*/  IMAD R6, R58.reuse, R7, R6 ;  /* 0x000000073a067224 */ /* 0x040fe400078e0206 */
[----:B------:R-:W-:Y:S01]  /*7900*/  IMAD R2, R58, R3, R2 ;  /* 0x000000033a027224 */ /* 0x000fe200078e0202 */
[----:B------:R-:W-:Y:S02]  /*7910*/  IABS R3, R56 ;  /* 0x0000003800037213 */ /* 0x000fe40000000000 */
[----:B------:R0:W-:Y:S04]  /*7920*/  STL [R1+0x2c], R6 ;  /* 0x00002c0601007387 */ /* 0x0001e80000100800 */
[----:B------:R1:W-:Y:S04]  /*7930*/  STL [R1+0x28], R2 ;  /* 0x0000280201007387 */ /* 0x0003e80000100800 */
[----:B------:R-:W3:Y:S01]  /*7940*/  LDL R56, [R1+0x2e58] ;  /* 0x002e580001387983 */ /* 0x000ee20000100800 */
[----:B0-----:R-:W-:-:S03]  /*7950*/  IABS R6, R59 ;  /* 0x0000003b00067213 */ /* 0x001fc60000000000 */
[----:B------:R-:W4:Y:S01]  /*7960*/  LDL R59, [R1+0x2e54] ;  /* 0x002e5400013b7983 */ /* 0x000f220000100800 */
[----:B------:R-:W-:-:S05]  /*7970*/  IABS R5, R52 ;  /* 0x0000003400057213 */ /* 0x000fca0000000000 */
[----:B------:R-:W-:-:S04]  /*7980*/  IMAD.HI.U32 R7, R0, R5, RZ ;  /* 0x0000000500077227 */ /* 0x000fc800078e00ff */
[----:B------:R-:W-:-:S04]  /*7990*/  IMAD.MOV R7, RZ, RZ, -R7 ;  /* 0x000000ffff077224 */ /* 0x000fc800078e0a07 */
[----:B------:R-:W-:Y:S01]  /*79a0*/  IMAD R10, R58, R7, R5 ;  /* 0x000000073a0a7224 */ /* 0x000fe200078e0205 */
[----:B-1----:R-:W-:Y:S01]  /*79b0*/  IABS R2, R53 ;  /* 0x0000003500027213 */ /* 0x002fe20000000000 */
[----:B------:R-:W-:-:S03]  /*79c0*/  IMAD.HI.U32 R9, R0, R4, RZ ;  /* 0x0000000400097227 */ /* 0x000fc600078e00ff */
[----:B------:R0:W-:Y:S01]  /*79d0*/  STL [R1+0x24], R10 ;  /* 0x0000240a01007387 */ /* 0x0001e20000100800 */
[----:B------:R-:W-:-:S03]  /*79e0*/  IMAD.HI.U32 R8, R0, R3, RZ ;  /* 0x0000000300087227 */ /* 0x000fc600078e00ff */
[----:B------:R-:W4:Y:S01]  /*79f0*/  LDL R53, [R1+0x2e50] ;  /* 0x002e500001357983 */ /* 0x000f220000100800 */
[----:B------:R-:W-:Y:S02]  /*7a00*/  IMAD.MOV R9, RZ, RZ, -R9 ;  /* 0x000000ffff097224 */ /* 0x000fe400078e0a09 */
[----:B------:R-:W-:-:S04]  /*7a10*/  IMAD.HI.U32 R7, R0, R6, RZ ;  /* 0x0000000600077227 */ /* 0x000fc800078e00ff */
[----:B------:R-:W-:-:S04]  /*7a20*/  IMAD.HI.U32 R5, R0, R2, RZ ;  /* 0x0000000200057227 */ /* 0x000fc800078e00ff */
[----:B------:R-:W-:Y:S02]  /*7a30*/  IMAD.MOV R8, RZ, RZ, -R8 ;  /* 0x000000ffff087224 */ /* 0x000fe400078e0a08 */
[C---:B------:R-:W-:Y:S02]  /*7a40*/  IMAD R9, R58.reuse, R9, R4 ;  /* 0x000000093a097224 */ /* 0x040fe400078e0204 */
[----:B------:R-:W-:Y:S02]  /*7a50*/  IMAD.MOV R7, RZ, RZ, -R7 ;  /* 0x000000ffff077224 */ /* 0x000fe400078e0a07 */
[----:B------:R-:W-:Y:S02]  /*7a60*/  IMAD.MOV R5, RZ, RZ, -R5 ;  /* 0x000000ffff057224 */ /* 0x000fe400078e0a05 */
[C---:B------:R-:W-:Y:S01]  /*7a70*/  IMAD R8, R58.reuse, R8, R3 ;  /* 0x000000083a087224 */ /* 0x040fe200078e0203 */
[----:B------:R-:W-:Y:S01]  /*7a80*/  IABS R4, R57 ;  /* 0x0000003900047213 */ /* 0x000fe20000000000 */
[----:B------:R-:W-:Y:S01]  /*7a90*/  STL [R1+0x714], R9 ;  /* 0x0007140901007387 */ /* 0x000fe20000100800 */
[----:B------:R-:W-:-:S02]  /*7aa0*/  IMAD R6, R58, R7, R6 ;  /* 0x000000073a067224 */ /* 0x000fc400078e0206 */
[----:B------:R-:W-:Y:S01]  /*7ab0*/  IMAD R2, R58, R5, R2 ;  /* 0x000000053a027224 */ /* 0x000fe200078e0202 */
[----:B------:R-:W4:Y:S01]  /*7ac0*/  LDL R57, [R1+0x2e4c] ;  /* 0x002e4c0001397983 */ /* 0x000f220000100800 */
[----:B------:R-:W-:-:S03]  /*7ad0*/  IABS R3, R55 ;  /* 0x0000003700037213 */ /* 0x000fc60000000000 */
[----:B------:R-:W-:Y:S04]  /*7ae0*/  STL [R1+0x71c], R8 ;  /* 0x00071c0801007387 */ /* 0x000fe80000100800 */
[----:B------:R-:W4:Y:S01]  /*7af0*/  LDL R55, [R1+0x2e48] ;  /* 0x002e480001377983 */ /* 0x000f220000100800 */
[----:B------:R-:W-:-:S03]  /*7b00*/  IMAD.HI.U32 R7, R0, R4, RZ ;  /* 0x0000000400077227 */ /* 0x000fc600078e00ff */
[----:B------:R3:W-:Y:S04]  /*7b10*/  STL [R1+0x720], R6 ;  /* 0x0007200601007387 */ /* 0x0007e80000100800 */
[----:B------:R4:W-:Y:S01]  /*7b20*/  STL [R1+0x724], R2 ;  /* 0x0007240201007387 */ /* 0x0009e20000100800 */
[----:B------:R-:W-:-:S04]  /*7b30*/  IMAD.MOV R7, RZ, RZ, -R7 ;  /* 0x000000ffff077224 */ /* 0x000fc800078e0a07 */
[----:B0-----:R-:W-:Y:S01]  /*7b40*/  IMAD R10, R58, R7, R4 ;  /* 0x000000073a0a7224 */ /* 0x001fe200078e0204 */
[----:B--2---:R-:W-:Y:S02]  /*7b50*/  IABS R5, R54 ;  /* 0x0000003600057213 */ /* 0x004fe40000000000 */
[----:B------:R-:W2:Y:S01]  /*7b60*/  LDL R54, [R1+0x2e44] ;  /* 0x002e440001367983 */ /* 0x000ea20000100800 */
[----:B---3--:R-:W-:-:S03]  /*7b70*/  IABS R6, R56 ;  /* 0x0000003800067213 */ /* 0x008fc60000000000 */
[----:B------:R-:W3:Y:S01]  /*7b80*/  LDL R56, [R1+0x2e40] ;  /* 0x002e400001387983 */ /* 0x000ee20000100800 */
[----:B----4-:R-:W-:-:S03]  /*7b90*/  IABS R2, R59 ;  /* 0x0000003b00027213 */ /* 0x010fc60000000000 */
[----:B------:R-:W-:Y:S04]  /*7ba0*/  STL [R1+0x718], R10 ;  /* 0x0007180a01007387 */ /* 0x000fe80000100800 */
[----:B------:R-:W4:Y:S01]  /*7bb0*/  LDL R59, [R1+0x2e3c] ;  /* 0x002e3c00013b7983 */ /* 0x000f220000100800 */
[----:B------:R-:W-:-:S04]  /*7bc0*/  IMAD.HI.U32 R9, R0, R3, RZ ;  /* 0x0000000300097227 */ /* 0x000fc800078e00ff */
[----:B------:R-:W-:-:S04]  /*7bd0*/  IMAD.MOV R9, RZ, RZ, -R9 ;  /* 0x000000ffff097224 */ /* 0x000fc800078e0a09 */
[----:B------:R-:W-:Y:S02]  /*7be0*/  IMAD R9, R58, R9, R3 ;  /* 0x000000093a097224 */ /* 0x000fe400078e0203 */
[----:B------:R-:W-:-:S03]  /*7bf0*/  IMAD.HI.U32 R8, R0, R5, RZ ;  /* 0x0000000500087227 */ /* 0x000fc600078e00ff */
[----:B------:R0:W-:Y:S01]  /*7c00*/  STL [R1+0x700], R9 ;  /* 0x0007000901007387 */ /* 0x0001e20000100800 */
[C---:B------:R-:W-:Y:S01]  /*7c10*/  IMAD.HI.U32 R7, R0.reuse, R6, RZ ;  /* 0x0000000600077227 */ /* 0x040fe200078e00ff */
[----:B------:R-:W-:Y:S02]  /*7c20*/  IABS R3, R53 ;  /* 0x0000003500037213 */ /* 0x000fe40000000000 */
[----:B------:R-:W4:Y:S01]  /*7c30*/  LDL R53, [R1+0x2e38] ;  /* 0x002e380001357983 */ /* 0x000f220000100800 */
[----:B------:R-:W-:-:S04]  /*7c40*/  IMAD.HI.U32 R4, R0, R2, RZ ;  /* 0x0000000200047227 */ /* 0x000fc800078e00ff */
[----:B------:R-:W-:Y:S02]  /*7c50*/  IMAD.MOV R8, RZ, RZ, -R8 ;  /* 0x000000ffff087224 */ /* 0x000fe400078e0a08 */
[----:B------:R-:W-:Y:S02]  /*7c60*/  IMAD.MOV R7, RZ, RZ, -R7 ;  /* 0x000000ffff077224 */ /* 0x000fe400078e0a07 */
[----:B------:R-:W-:Y:S02]  /*7c70*/  IMAD.MOV R4, RZ, RZ, -R4 ;  /* 0x000000ffff047224 */ /* 0x000fe400078e0a04 */
[C---:B------:R-:W-:Y:S02]  /*7c80*/  IMAD R8, R58.reuse, R8, R5 ;  /* 0x000000083a087224 */ /* 0x040fe400078e0205 */
[C---:B------:R-:W-:Y:S02]  /*7c90*/  IMAD R6, R58.reuse, R7, R6 ;  /* 0x000000073a067224 */ /* 0x040fe400078e0206 */
[----:B------:R-:W-:Y:S01]  /*7ca0*/  IMAD R2, R58, R4, R2 ;  /* 0x000000043a027224 */ /* 0x000fe200078e0202 */
[----:B------:R-:W-:Y:S01]  /*7cb0*/  STL [R1+0x708], R8 ;  /* 0x0007080801007387 */ /* 0x000fe20000100800 */
[----:B------:R-:W-:Y:S01]  /*7cc0*/  IMAD.HI.U32 R7, R0, R3, RZ ;  /* 0x0000000300077227 */ /* 0x000fe200078e00ff */
[----:B------:R-:W-:-:S02]  /*7cd0*/  IABS R5, R57 ;  /* 0x0000003900057213 */ /* 0x000fc40000000000 */
[----:B------:R-:W4:Y:S04]  /*7ce0*/  LDL R57, [R1+0x2e34] ;  /* 0x002e340001397983 */ /* 0x000f280000100800 */
[----:B------:R2:W-:Y:S01]  /*7cf0*/  STL [R1+0x70c], R6 ;  /* 0x00070c0601007387 */ /* 0x0005e20000100800 */
[----:B------:R-:W-:-:S03]  /*7d00*/  IABS R4, R55 ;  /* 0x0000003700047213 */ /* 0x000fc60000000000 */
[----:B------:R3:W-:Y:S04]  /*7d10*/  STL [R1+0x710], R2 ;  /* 0x0007100201007387 */ /* 0x0007e80000100800 */
[----:B------:R-:W4:Y:S01]  /*7d20*/  LDL R55, [R1+0x2e30] ;  /* 0x002e300001377983 */ /* 0x000f220000100800 */
[----:B0-----:R-:W-:-:S04]  /*7d30*/  IMAD.HI.U32 R9, R0, R5, RZ ;  /* 0x0000000500097227 */ /* 0x001fc800078e00ff */
[----:B------:R-:W-:Y:S02]  /*7d40*/  IMAD.MOV R7, RZ, RZ, -R7 ;  /* 0x000000ffff077224 */ /* 0x000fe400078e0a07 */
[----:B------:R-:W-:Y:S02]  /*7d50*/  IMAD.MOV R9, RZ, RZ, -R9 ;  /* 0x000000ffff097224 */ /* 0x000fe400078e0a09 */
[C---:B------:R-:W-:Y:S02]  /*7d60*/  IMAD R10, R58.reuse, R7, R3 ;  /* 0x000000073a0a7224 */ /* 0x040fe400078e0203 */
[----:B------:R-:W-:Y:S01]  /*7d70*/  IMAD R9, R58, R9, R5 ;  /* 0x000000093a097224 */ /* 0x000fe200078e0205 */
[----:B--2---:R-:W-:Y:S02]  /*7d80*/  IABS R6, R54 ;  /* 0x0000003600067213 */ /* 0x004fe40000000000 */
[----:B------:R-:W2:Y:S04]  /*7d90*/  LDL R54, [R1+0x2e2c] ;  /* 0x002e2c0001367983 */ /* 0x000ea80000100800 */
[----:B------:R0:W-:Y:S01]  /*7da0*/  STL [R1+0x704], R10 ;  /* 0x0007040a01007387 */ /* 0x0001e20000100800 */
[----:B---3--:R-:W-:-:S03]  /*7db0*/  IABS R2, R56 ;  /* 0x0000003800027213 */ /* 0x008fc60000000000 */
[----:B------:R-:W3:Y:S04]  /*7dc0*/  LDL R56, [R1+0x2e24] ;  /* 0x002e240001387983 */ /* 0x000ee80000100800 */
[----:B------:R1:W-:Y:S01]  /*7dd0*/  STL [R1+0x6ec], R9 ;  /* 0x0006ec0901007387 */ /* 0x0003e20000100800 */
[----:B----4-:R-:W-:-:S03]  /*7de0*/  IABS R5, R59 ;  /* 0x0000003b00057213 */ /* 0x010fc60000000000 */
[----:B------:R-:W4:Y:S01]  /*7df0*/  LDL R59, [R1+0x2e28] ;  /* 0x002e2800013b7983 */ /* 0x000f220000100800 */
[----:B------:R-:W-:-:S04]  /*7e00*/  IMAD.HI.U32 R8, R0, R4, RZ ;  /* 0x0000000400087227 */ /* 0x000fc800078e00ff */
[----:B------:R-:W-:Y:S02]  /*7e10*/  IMAD.MOV R8, RZ, RZ, -R8 ;  /* 0x000000ffff087224 */ /* 0x000fe400078e0a08 */
[----:B------:R-:W-:-:S04]  /*7e20*/  IMAD.HI.U32 R7, R0, R6, RZ ;  /* 0x0000000600077227 */ /* 0x000fc800078e00ff */
[----:B------:R-:W-:Y:S02]  /*7e30*/  IMAD R8, R58, R8, R4 ;  /* 0x000000083a087224 */ /* 0x000fe400078e0204 */
[----:B------:R-:W-:-:S03]  /*7e40*/  IMAD.HI.U32 R3, R0, R2, RZ ;  /* 0x0000000200037227 */ /* 0x000fc600078e00ff */
[----:B------:R0:W-:Y:S01]  /*7e50*/  STL [R1+0x6f4], R8 ;  /* 0x0006f40801007387 */ /* 0x0001e20000100800 */
[----:B------:R-:W-:Y:S01]  /*7e60*/  IMAD.MOV R7, RZ, RZ, -R7 ;  /* 0x000000ffff077224 */ /* 0x000fe200078e0a07 */
[----:B------:R-:W-:Y:S02]  /*7e70*/  IABS R4, R53 ;  /* 0x0000003500047213 */ /* 0x000fe40000000000 */
[----:B------:R-:W4:Y:S01]  /*7e80*/  LDL R53, [R1+0x2e1c] ;  /* 0x002e1c0001357983 */ /* 0x000f220000100800 */
[----:B------:R-:W-:Y:S02]  /*7e90*/  IMAD.MOV R3, RZ, RZ, -R3 ;  /* 0x000000ffff037224 */ /* 0x000fe400078e0a03 */
[----:B------:R-:W-:Y:S02]  /*7ea0*/  IMAD R6, R58, R7, R6 ;  /* 0x000000073a067224 */ /* 0x000fe400078e0206 */
[----:B------:R-:W-:-:S04]  /*7eb0*/  IMAD.HI.U32 R7, R0, R5, RZ ;  /* 0x0000000500077227 */ /* 0x000fc800078e00ff */
[C---:B------:R-:W-:Y:S02]  /*7ec0*/  IMAD R2, R58.reuse, R3, R2 ;  /* 0x000000033a027224 */ /* 0x040fe400078e0202 */
[----:B------:R-:W-:Y:S01]  /*7ed0*/  IMAD.MOV R7, RZ, RZ, -R7 ;  /* 0x000000ffff077224 */ /* 0x000fe200078e0a07 */
[----:B------:R1:W-:Y:S03]  /*7ee0*/  STL [R1+0x6f8], R6 ;  /* 0x0006f80601007387 */ /* 0x0003e60000100800 */
[----:B0-----:R-:W-:Y:S01]  /*7ef0*/  IMAD R10, R58, R7, R5 ;  /* 0x000000073a0a7224 */ /* 0x001fe200078e0205 */
[----:B------:R2:W-:Y:S01]  /*7f00*/  STL [R1+0x6fc], R2 ;  /* 0x0006fc0201007387 */ /* 0x0005e20000100800 */
[----:B-1----:R-:W-:Y:S01]  /*7f10*/  IMAD.HI.U32 R9, R0, R4, RZ ;  /* 0x0000000400097227 */ /* 0x002fe200078e00ff */
[----:B------:R-:W-:Y:S02]  /*7f20*/  IABS R3, R57 ;  /* 0x0000003900037213 */ /* 0x000fe40000000000 */
[----:B------:R-:W4:Y:S01]  /*7f30*/  LDL R57, [R1+0x2e20] ;  /* 0x002e200001397983 */ /* 0x000f220000100800 */
[----:B------:R-:W-:-:S02]  /*7f40*/  IMAD.MOV R9, RZ, RZ, -R9 ;  /* 0x000000ffff097224 */ /* 0x000fc400078e0a09 */
[----:B------:R-:W-:Y:S01]  /*7f50*/  IMAD.HI.U32 R8, R0, R3, RZ ;  /* 0x0000000300087227 */ /* 0x000fe200078e00ff */
[----:B------:R-:W-:Y:S02]  /*7f60*/  IABS R6, R55 ;  /* 0x0000003700067213 */ /* 0x000fe40000000000 */
[----:B------:R-:W4:Y:S04]  /*7f70*/  LDL R55, [R1+0x2e14] ;  /* 0x002e140001377983 */ /* 0x000f280000100800 */
[----:B------:R-:W-:Y:S01]  /*7f80*/  STL [R1+0x6f0], R10 ;  /* 0x0006f00a01007387 */ /* 0x000fe20000100800 */
[----:B------:R-:W-:Y:S02]  /*7f90*/  IMAD.MOV R8, RZ, RZ, -R8 ;  /* 0x000000ffff087224 */ /* 0x000fe400078e0a08 */
[----:B------:R-:W-:-:S02]  /*7fa0*/  IMAD R9, R58, R9, R4 ;  /* 0x000000093a097224 */ /* 0x000fc400078e0204 */
[----:B------:R-:W-:Y:S01]  /*7fb0*/  IMAD R8, R58, R8, R3 ;  /* 0x000000083a087224 */ /* 0x000fe200078e0203 */
[----:B--2---:R-:W-:Y:S02]  /*7fc0*/  IABS R2, R54 ;  /* 0x0000003600027213 */ /* 0x004fe40000000000 */
[----:B------:R-:W2:Y:S04]  /*7fd0*/  LDL R54, [R1+0x2e18] ;  /* 0x002e180001367983 */ /* 0x000ea80000100800 */
[----:B------:R0:W-:Y:S01]  /*7fe0*/  STL [R1+0x6d8], R9 ;  /* 0x0006d80901007387 */ /* 0x0001e20000100800 */
[----:B---3--:R-:W-:-:S03]  /*7ff0*/  IABS R4, R56 ;  /* 0x0000003800047213 */ /* 0x008fc60000000000 */
[----:B------:R-:W3:Y:S04]  /*8000*/  LDL R56, [R1+0x2e0c] ;  /* 0x002e0c0001387983 */ /* 0x000ee80000100800 */
[----:B------:R-:W-:Y:S01]  /*8010*/  STL [R1+0x6e0], R8 ;  /* 0x0006e00801007387 */ /* 0x000fe20000100800 */
[----:B----4-:R-:W-:-:S03]  /*8020*/  IABS R3, R59 ;  /* 0x0000003b00037213 */ /* 0x010fc60000000000 */
[----:B------:R-:W4:Y:S01]  /*8030*/  LDL R59, [R1+0x2e10] ;  /* 0x002e1000013b7983 */ /* 0x000f220000100800 */
[----:B------:R-:W-:-:S04]  /*8040*/  IMAD.HI.U32 R7, R0, R6, RZ ;  /* 0x0000000600077227 */ /* 0x000fc800078e00ff */
[----:B------:R-:W-:-:S04]  /*8050*/  IMAD.HI.U32 R5, R0, R2, RZ ;  /* 0x0000000200057227 */ /* 0x000fc800078e00ff */
[----:B------:R-:W-:Y:S02]  /*8060*/  IMAD.MOV R7, RZ, RZ, -R7 ;  /* 0x000000ffff077224 */ /* 0x000fe400078e0a07 */
[----:B------:R-:W-:Y:S02]  /*8070*/  IMAD.MOV R5, RZ, RZ, -R5 ;  /* 0x000000ffff057224 */ /* 0x000fe400078e0a05 */
[C---:B------:R-:W-:Y:S02]  /*8080*/  IMAD R6, R58.reuse, R7, R6 ;  /* 0x000000073a067224 */ /* 0x040fe400078e0206 */
[----:B------:R-:W-:-:S03]  /*8090*/  IMAD R2, R58, R5, R2 ;  /* 0x000000053a027224 */ /* 0x000fc600078e0202 */
[----:B------:R1:W-:Y:S01]  /*80a0*/  STL [R1+0x6e4], R6 ;  /* 0x0006e40601007387 */ /* 0x0003e20000100800 */
[----:B------:R-:W-:Y:S01]  /*80b0*/  IABS R5, R53 ;  /* 0x0000003500057213 */ /* 0x000fe20000000000 */
[C---:B------:R-:W-:Y:S02]  /*80c0*/  IMAD.HI.U32 R7, R0.reuse, R4, RZ ;  /* 0x0000000400077227 */ /* 0x040fe400078e00ff */
[----:B------:R1:W-:Y:S04]  /*80d0*/  STL [R1+0x6e8], R2 ;  /* 0x0006e80201007387 */ /* 0x0003e80000100800 */
[----:B------:R-:W4:Y:S01]  /*80e0*/  LDL R53, [R1+0x2e04] ;  /* 0x002e040001357983 */ /* 0x000f220000100800 */
[----:B0-----:R-:W-:-:S04]  /*80f0*/  IMAD.HI.U32 R9, R0, R3, RZ ;  /* 0x0000000300097227 */ /* 0x001fc800078e00ff */
[----:B------:R-:W-:Y:S02]  /*8100*/  IMAD.MOV R7, RZ, RZ, -R7 ;  /* 0x000000ffff077224 */ /* 0x000fe400078e0a07 */
[----:B------:R-:W-:Y:S02]  /*8110*/  IMAD.MOV R9, RZ, RZ, -R9 ;  /* 0x000000ffff097224 */ /* 0x000fe400078e0a09 */
[C---:B------:R-:W-:Y:S02]  /*8120*/  IMAD R10, R58.reuse, R7, R4 ;  /* 0x000000073a0a7224 */ /* 0x040fe400078e0204 */
[----:B------:R-:W-:Y:S01]  /*8130*/  IMAD R9, R58, R9, R3 ;  /* 0x000000093a097224 */ /* 0x000fe200078e0203 */
[----:B-1----:R-:W-:Y:S02]  /*8140*/  IABS R6, R57 ;  /* 0x0000003900067213 */ /* 0x002fe40000000000 */
[----:B------:R-:W4:Y:S01]  /*8150*/  LDL R57, [R1+0x2e08] ;  /* 0x002e080001397983 */ /* 0x000f220000100800 */
[----:B------:R-:W-:-:S03]  /*8160*/  IMAD.HI.U32 R8, R0, R5, RZ ;  /* 0x0000000500087227 */ /* 0x000fc600078e00ff */
[----:B------:R-:W-:Y:S01]  /*8170*/  STL [R1+0x6dc], R10 ;  /* 0x0006dc0a01007387 */ /* 0x000fe20000100800 */
[----:B------:R-:W-:Y:S01]  /*8180*/  IMAD.HI.U32 R7, R0, R6, RZ ;  /* 0x0000000600077227 */ /* 0x000fe200078e00ff */
[----:B------:R-:W-:Y:S02]  /*8190*/  IABS R2, R55 ;  /* 0x0000003700027213 */ /* 0x000fe40000000000 */
[----:B------:R-:W4:Y:S01]  /*81a0*/  LDL R55, [R1+0x2dfc] ;  /* 0x002dfc0001377983 */ /* 0x000f220000100800 */
[----:B------:R-:W-:-:S03]  /*81b0*/  IMAD.MOV R8, RZ, RZ, -R8 ;  /* 0x000000ffff087224 */ /* 0x000fc600078e0a08 */
[----:B------:R0:W-:Y:S01]  /*81c0*/  STL [R1+0x6c4], R9 ;  /* 0x0006c40901007387 */ /* 0x0001e20000100800 */
[----:B------:R-:W-:-:S04]  /*81d0*/  IMAD.HI.U32 R4, R0, R2, RZ ;  /* 0x0000000200047227 */ /* 0x000fc800078e00ff */
[----:B------:R-:W-:Y:S02]  /*81e0*/  IMAD.MOV R7, RZ, RZ, -R7 ;  /* 0x000000ffff077224 */ /* 0x000fe400078e0a07 */
[----:B------:R-:W-:Y:S02]  /*81f0*/  IMAD.MOV R4, RZ, RZ, -R4 ;  /* 0x000000ffff047224 */ /* 0x000fe400078e0a04 */
[C---:B------:R-:W-:Y:S02]  /*8200*/  IMAD R8, R58.reuse, R8, R5 ;  /* 0x000000083a087224 */ /* 0x040fe400078e0205 */
        /* <DEDUP_REMOVED lines=9> */
[----:B------:R4:W-:Y:S04]  /*82a0*/  STL [R1+0x6d4], R2 ;  /* 0x0006d40201007387 */ /* 0x0009e80000100800 */
[----:B------:R-:W3:Y:S01]  /*82b0*/  LDL R59, [R1+0x2df8] ;  /* 0x002df800013b7983 */ /* 0x000ee20000100800 */
[----:B------:R-:W-:-:S04]  /*82c0*/  IMAD.HI.U32 R7, R0, R3, RZ ;  /* 0x0000000300077227 */ /* 0x000fc800078e00ff */
[----:B0-----:R-:W-:-:S04]  /*82d0*/  IMAD.HI.U32 R9, R0, R5, RZ ;  /* 0x0000000500097227 */ /* 0x001fc800078e00ff */
[----:B------:R-:W-:Y:S02]  /*82e0*/  IMAD.MOV R7, RZ, RZ, -R7 ;  /* 0x000000ffff077224 */ /* 0x000fe400078e0a07 */
[----:B-1----:R-:W-:Y:S01]  /*82f0*/  IMAD.HI.U32 R8, R0, R4, RZ ;  /* 0x0000000400087227 */ /* 0x002fe200078e00ff */
[----:B------:R-:W-:Y:S02]  /*8300*/  IABS R6, R53 ;  /* 0x0000003500067213 */ /* 0x000fe40000000000 */
[----:B------:R-:W3:Y:S01]  /*8310*/  LDL R53, [R1+0x2dec] ;  /* 0x002dec0001357983 */ /* 0x000ee20000100800 */
[----:B------:R-:W-:Y:S02]  /*8320*/  IMAD.MOV R9, RZ, RZ, -R9 ;  /* 0x000000ffff097224 */ /* 0x000fe400078e0a09 */
[----:B------:R-:W-:Y:S02]  /*8330*/  IMAD R10, R58, R7, R3 ;  /* 0x000000073a0a7224 */ /* 0x000fe400078e0203 */
[----:B------:R-:W-:-:S02]  /*8340*/  IMAD.MOV R8, RZ, RZ, -R8 ;  /* 0x000000ffff087224 */ /* 0x000fc400078e0a08 */
[C---:B------:R-:W-:Y:S01]  /*8350*/  IMAD R9, R58.reuse, R9, R5 ;  /* 0x000000093a097224 */ /* 0x040fe200078e0205 */
[----:B------:R-:W-:Y:S01]  /*8360*/  STL [R1+0x6c8], R10 ;  /* 0x0006c80a01007387 */ /* 0x000fe20000100800 */
[----:B------:R-:W-:Y:S02]  /*8370*/  IMAD R8, R58, R8, R4 ;  /* 0x000000083a087224 */ /* 0x000fe400078e0204 */
[C---:B------:R-:W-:Y:S01]  /*8380*/  IMAD.HI.U32 R7, R0.reuse, R6, RZ ;  /* 0x0000000600077227 */ /* 0x040fe200078e00ff */
[----:B----4-:R-:W-:Y:S02]  /*8390*/  IABS R2, R57 ;  /* 0x0000003900027213 */ /* 0x010fe40000000000 */
[----:B------:R-:W4:Y:S04]  /*83a0*/  LDL R57, [R1+0x2df0] ;  /* 0x002df00001397983 */ /* 0x000f280000100800 */
[----:B------:R-:W-:Y:S01]  /*83b0*/  STL [R1+0x6b0], R9 ;  /* 0x0006b00901007387 */ /* 0x000fe20000100800 */
[----:B------:R-:W-:Y:S01]  /*83c0*/  IMAD.HI.U32 R3, R0, R2, RZ ;  /* 0x0000000200037227 */ /* 0x000fe200078e00ff */
[----:B------:R-:W-:-:S02]  /*83d0*/  IABS R5, R55 ;  /* 0x0000003700057213 */ /* 0x000fc40000000000 */
[----:B------:R-:W4:Y:S01]  /*83e0*/  LDL R55, [R1+0x2de4] ;  /* 0x002de40001377983 */ /* 0x000f220000100800 */
[----:B------:R-:W-:-:S03]  /*83f0*/  IMAD.MOV R7, RZ, RZ, -R7 ;  /* 0x000000ffff077224 */ /* 0x000fc600078e0a07 */
[----:B------:R-:W-:Y:S01]  /*8400*/  STL [R1+0x6b8], R8 ;  /* 0x0006b80801007387 */ /* 0x000fe20000100800 */
[----:B------:R-:W-:Y:S02]  /*8410*/  IMAD.MOV R3, RZ, RZ, -R3 ;  /* 0x000000ffff037224 */ /* 0x000fe400078e0a03 */
[C---:B------:R-:W-:Y:S02]  /*8420*/  IMAD R6, R58.reuse, R7, R6 ;  /* 0x000000073a067224 */ /* 0x040fe400078e0206 */
[----:B------:R-:W-:Y:S01]  /*8430*/  IMAD R2, R58, R3, R2 ;  /* 0x000000033a027224 */ /* 0x000fe200078e0202 */
[----:B--2---:R-:W-:Y:S02]  /*8440*/  IABS R4, R54 ;  /* 0x0000003600047213 */ /* 0x004fe40000000000 */
[----:B------:R-:W2:Y:S04]  /*8450*/  LDL R54, [R1+0x2de8] ;  /* 0x002de80001367983 */ /* 0x000ea80000100800 */
[----:B------:R0:W-:Y:S04]  /*8460*/  STL [R1+0x6bc], R6 ;  /* 0x0006bc0601007387 */ /* 0x0001e80000100800 */
[----:B------:R1:W-:Y:S01]  /*8470*/  STL [R1+0x6c0], R2 ;  /* 0x0006c00201007387 */ /* 0x0003e20000100800 */
[----:B---3--:R-:W-:-:S03]  /*8480*/  IABS R3, R56 ;  /* 0x0000003800037213 */ /* 0x008fc60000000000 */
[----:B------:R-:W3:Y:S01]  /*8490*/  LDL R56, [R1+0x2ddc] ;  /* 0x002ddc0001387983 */ /* 0x000ee20000100800 */
[----:B0-----:R-:W-:-:S03]  /*84a0*/  IABS R6, R59 ;  /* 0x0000003b00067213 */ /* 0x001fc60000000000 */
[----:B------:R-:W3:Y:S01]  /*84b0*/  LDL R59, [R1+0x2de0] ;  /* 0x002de000013b7983 */ /* 0x000ee20000100800 */
[----:B------:R-:W-:-:S04]  /*84c0*/  IMAD.HI.U32 R7, R0, R5, RZ ;  /* 0x0000000500077227 */ /* 0x000fc800078e00ff */
[----:B------:R-:W-:-:S04]  /*84d0*/  IMAD.MOV R7, RZ, RZ, -R7 ;  /* 0x000000ffff077224 */ /* 0x000fc800078e0a07 */
[----:B------:R-:W-:Y:S02]  /*84e0*/  IMAD R10, R58, R7, R5 ;  /* 0x000000073a0a7224 */ /* 0x000fe400078e0205 */
[----:B------:R-:W-:-:S03]  /*84f0*/  IMAD.HI.U32 R9, R0, R4, RZ ;  /* 0x0000000400097227 */ /* 0x000fc600078e00ff */
[----:B------:R0:W-:Y:S01]  /*8500*/  STL [R1+0x6b4], R10 ;  /* 0x0006b40a01007387 */ /* 0x0001e20000100800 */
[C---:B------:R-:W-:Y:S01]  /*8510*/  IMAD.HI.U32 R8, R0.reuse, R3, RZ ;  /* 0x0000000300087227 */ /* 0x040fe200078e00ff */
[----:B-1----:R-:W-:Y:S02]  /*8520*/  IABS R2, R53 ;  /* 0x0000003500027213 */ /* 0x002fe40000000000 */
[----:B------:R-:W3:Y:S01]  /*8530*/  LDL R53, [R1+0x2dd4] ;  /* 0x002dd40001357983 */ /* 0x000ee20000100800 */
        /* <DEDUP_REMOVED lines=8> */
[----:B----4-:R-:W-:Y:S01]  /*85c0*/  IABS R4, R57 ;  /* 0x0000003900047213 */ /* 0x010fe20000000000 */
        /* <DEDUP_REMOVED lines=15> */
[----:B------:R-:W3:Y:S04]  /*86c0*/  LDL R56, [R1+0x2dc4] ;  /* 0x002dc40001387983 */ /* 0x000ee80000100800 */
[----:B------:R-:W-:Y:S01]  /*86d0*/  STL [R1+0x6a0], R10 ;  /* 0x0006a00a01007387 */ /* 0x000fe20000100800 */
[----:B-1----:R-:W-:-:S03]  /*86e0*/  IABS R2, R59 ;  /* 0x0000003b00027213 */ /* 0x002fc60000000000 */
[----:B------:R-:W3:Y:S01]  /*86f0*/  LDL R59, [R1+0x2dc8] ;  /* 0x002dc800013b7983 */ /* 0x000ee20000100800 */
[----:B------:R-:W-:-:S04]  /*8700*/  IMAD.HI.U32 R9, R0, R3, RZ ;  /* 0x0000000300097227 */ /* 0x000fc800078e00ff */
[----:B------:R-:W-:-:S04]  /*8710*/  IMAD.MOV R9, RZ, RZ, -R9 ;  /* 0x000000ffff097224 */ /* 0x000fc800078e0a09 */
[----:B------:R-:W-:Y:S02]  /*8720*/  IMAD R9, R58, R9, R3 ;  /* 0x000000093a097224 */ /* 0x000fe400078e0203 */
[----:B------:R-:W-:-:S03]  /*8730*/  IMAD.HI.U32 R7, R0, R6, RZ ;  /* 0x0000000600077227 */ /* 0x000fc600078e00ff */
[----:B------:R0:W-:Y:S01]  /*8740*/  STL [R1+0x688], R9 ;  /* 0x0006880901007387 */ /* 0x0001e20000100800 */
[C---:B------:R-:W-:Y:S01]  /*8750*/  IMAD.HI.U32 R4, R0.reuse, R2, RZ ;  /* 0x0000000200047227 */ /* 0x040fe200078e00ff */
[----:B------:R-:W-:Y:S02]  /*8760*/  IABS R3, R53 ;  /* 0x0000003500037213 */ /* 0x000fe40000000000 */
[----:B------:R-:W3:Y:S01]  /*8770*/  LDL R53, [R1+0x2dc0] ;  /* 0x002dc00001357983 */ /* 0x000ee20000100800 */
[----:B------:R-:W-:-:S04]  /*8780*/  IMAD.HI.U32 R8, R0, R5, RZ ;  /* 0x0000000500087227 */ /* 0x000fc800078e00ff */
[----:B------:R-:W-:Y:S02]  /*8790*/  IMAD.MOV R7, RZ, RZ, -R7 ;  /* 0x000000ffff077224 */ /* 0x000fe400078e0a07 */
[----:B------:R-:W-:Y:S02]  /*87a0*/  IMAD.MOV R4, RZ, RZ, -R4 ;  /* 0x000000ffff047224 */ /* 0x000fe400078e0a04 */
[----:B------:R-:W-:Y:S02]  /*87b0*/  IMAD.MOV R8, RZ, RZ, -R8 ;  /* 0x000000ffff087224 */ /* 0x000fe400078e0a08 */
[C---:B------:R-:W-:Y:S02]  /*87c0*/  IMAD R6, R58.reuse, R7, R6 ;  /* 0x000000073a067224 */ /* 0x040fe400078e0206 */
[C---:B------:R-:W-:Y:S02]  /*87d0*/  IMAD R2, R58.reuse, R4, R2 ;  /* 0x000000043a027224 */ /* 0x040fe400078e0202 */
[----:B------:R-:W-:-:S02]  /*87e0*/  IMAD R47, R58, R8, R5 ;  /* 0x000000083a2f7224 */ /* 0x000fc400078e0205 */
[----:B------:R-:W-:Y:S01]  /*87f0*/  IMAD.HI.U32 R7, R0, R3, RZ ;  /* 0x0000000300077227 */ /* 0x000fe200078e00ff */
[----:B----4-:R-:W-:Y:S02]  /*8800*/  IABS R5, R57 ;  /* 0x0000003900057213 */ /* 0x010fe40000000000 */
        /* <DEDUP_REMOVED lines=16> */
[----:B------:R-:W-:-:S03]  /*8910*/  IABS R5, R59 ;  /* 0x0000003b00057213 */ /* 0x000fc60000000000 */
[----:B------:R-:W3:Y:S01]  /*8920*/  LDL R59, [R1+0x2dac] ;  /* 0x002dac00013b7983 */ /* 0x000ee20000100800 */
        /* <DEDUP_REMOVED lines=8> */
[----:B------:R-:W3:Y:S01]  /*89b0*/  LDL R53, [R1+0x2da4] ;  /* 0x002da40001357983 */ /* 0x000ee20000100800 */
        /* <DEDUP_REMOVED lines=9> */
[----:B----4-:R-:W-:Y:S02]  /*8a50*/  IABS R3, R57 ;  /* 0x0000003900037213 */ /* 0x010fe40000000000 */
        /* <DEDUP_REMOVED lines=18> */
[----:B------:R-:W-:-:S04]  /*8b80*/  IMAD.HI.U32 R5, R0, R2, RZ ;  /* 0x0000000200057227 */ /* 0x000fc800078e00ff */
[----:B------:R-:W-:Y:S02]  /*8b90*/  IMAD.MOV R7, RZ, RZ, -R7 ;  /* 0x000000ffff077224 */ /* 0x000fe400078e0a07 */
[----:B------:R-:W-:Y:S02]  /*8ba0*/  IMAD.MOV R5, RZ, RZ, -R5 ;  /* 0x000000ffff057224 */ /* 0x000fe400078e0a05 */
[C---:B------:R-:W-:Y:S02]  /*8bb0*/  IMAD R6, R58.reuse, R7, R6 ;  /* 0x000000073a067224 */ /* 0x040fe400078e0206 */
[----:B------:R-:W-:-:S03]  /*8bc0*/  IMAD R2, R58, R5, R2 ;  /* 0x000000053a027224 */ /* 0x000fc600078e0202 */
[----:B------:R4:W-:Y:S01]  /*8bd0*/  STL [R1+0x66c], R6 ;  /* 0x00066c0601007387 */ /* 0x0009e20000100800 */
[----:B------:R-:W-:-:S03]  /*8be0*/  IABS R5, R53 ;  /* 0x0000003500057213 */ /* 0x000fc60000000000 */
[----:B------:R1:W-:Y:S01]  /*8bf0*/  STL [R1+0x670], R2 ;  /* 0x0006700201007387 */ /* 0x0003e20000100800 */
[----:B------:R-:W-:-:S03]  /*8c00*/  IMAD.HI.U32 R7, R0, R4, RZ ;  /* 0x0000000400077227 */ /* 0x000fc600078e00ff */
[----:B------:R-:W3:Y:S01]  /*8c10*/  LDL R53, [R1+0x2d8c] ;  /* 0x002d8c0001357983 */ /* 0x000ee20000100800 */
[----:B0-----:R-:W-:-:S04]  /*8c20*/  IMAD.HI.U32 R9, R0, R3, RZ ;  /* 0x0000000300097227 */ /* 0x001fc800078e00ff */
[----:B------:R-:W-:Y:S02]  /*8c30*/  IMAD.MOV R7, RZ, RZ, -R7 ;  /* 0x000000ffff077224 */ /* 0x000fe400078e0a07 */
[----:B------:R-:W-:Y:S02]  /*8c40*/  IMAD.MOV R9, RZ, RZ, -R9 ;  /* 0x000000ffff097224 */ /* 0x000fe400078e0a09 */
[C---:B------:R-:W-:Y:S02]  /*8c50*/  IMAD R10, R58.reuse, R7, R4 ;  /* 0x000000073a0a7224 */ /* 0x040fe400078e0204 */
[----:B------:R-:W-:Y:S02]  /*8c60*/  IMAD R9, R58, R9, R3 ;  /* 0x000000093a097224 */ /* 0x000fe400078e0203 */
[C---:B-1----:R-:W-:Y:S01]  /*8c70*/  IMAD.HI.U32 R8, R0.reuse, R5, RZ ;  /* 0x0000000500087227 */ /* 0x042fe200078e00ff */
[----:B----4-:R-:W-:Y:S02]  /*8c80*/  IABS R6, R57 ;  /* 0x0000003900067213 */ /* 0x010fe40000000000 */
[----:B------:R-:W4:Y:S04]  /*8c90*/  LDL R57, [R1+0x2d90] ;  /* 0x002d900001397983 */ /* 0x000f280000100800 */
[----:B------:R-:W-:Y:S01]  /*8ca0*/  STL [R1+0x664], R10 ;  /* 0x0006640a01007387 */ /* 0x000fe20000100800 */
[----:B------:R-:W-:Y:S01]  /*8cb0*/  IMAD.HI.U32 R7, R0, R6, RZ ;  /* 0x0000000600077227 */ /* 0x000fe200078e00ff */
[----:B------:R-:W-:-:S02]  /*8cc0*/  IABS R2, R55 ;  /* 0x0000003700027213 */ /* 0x000fc40000000000 */
        /* <DEDUP_REMOVED lines=14> */
[----:B------:R0:W-:Y:S04]  /*8db0*/  STL [R1+0x658], R6 ;  /* 0x0006580601007387 */ /* 0x0001e80000100800 */
[----:B------:R4:W-:Y:S01]  /*8dc0*/  STL [R1+0x65c], R2 ;  /* 0x00065c0201007387 */ /* 0x0009e20000100800 */
[----:B------:R-:W-:-:S03]  /*8dd0*/  IABS R4, R59 ;  /* 0x0000003b00047213 */ /* 0x000fc60000000000 */
[----:B------:R-:W3:Y:S01]  /*8de0*/  LDL R59, [R1+0x2d80] ;  /* 0x002d8000013b7983 */ /* 0x000ee20000100800 */
[----:B------:R-:W-:-:S04]  /*8df0*/  IMAD.HI.U32 R7, R0, R3, RZ ;  /* 0x0000000300077227 */ /* 0x000fc800078e00ff */
[----:B0-----:R-:W-:-:S04]  /*8e00*/  IMAD.HI.U32 R9, R0, R5, RZ ;  /* 0x0000000500097227 */ /* 0x001fc800078e00ff */
[----:B------:R-:W-:Y:S02]  /*8e10*/  IMAD.MOV R7, RZ, RZ, -R7 ;  /* 0x000000ffff077224 */ /* 0x000fe400078e0a07 */
[----:B-1----:R-:W-:-:S04]  /*8e20*/  IMAD.HI.U32 R8, R0, R4, RZ ;  /* 0x0000000400087227 */ /* 0x002fc800078e00ff */
[----:B------:R-:W-:Y:S02]  /*8e30*/  IMAD.MOV R9, RZ, RZ, -R9 ;  /* 0x000000ffff097224 */ /* 0x000fe400078e0a09 */
[C---:B------:R-:W-:Y:S01]  /*8e40*/  IMAD R10, R58.reuse, R7, R3 ;  /* 0x000000073a0a7224 */ /* 0x040fe200078e0203 */
[----:B------:R-:W-:Y:S02]  /*8e50*/  IABS R6, R53 ;  /* 0x0000003500067213 */ /* 0x000fe40000000000 */
[----:B------:R-:W3:Y:S01]  /*8e60*/  LDL R53, [R1+0x2d74] ;  /* 0x002d740001357983 */ /* 0x000ee20000100800 */
[----:B------:R-:W-:Y:S02]  /*8e70*/  IMAD.MOV R8, RZ, RZ, -R8 ;  /* 0x000000ffff087224 */ /* 0x000fe400078e0a08 */
[C---:B------:R-:W-:Y:S01]  /*8e80*/  IMAD R9, R58.reuse, R9, R5 ;  /* 0x000000093a097224 */ /* 0x040fe200078e0205 */
[----:B------:R-:W-:Y:S01]  /*8e90*/  STL [R1+0x650], R10 ;  /* 0x0006500a01007387 */ /* 0x000fe20000100800 */
[----:B------:R-:W-:-:S02]  /*8ea0*/  IMAD R8, R58, R8, R4 ;  /* 0x000000083a087224 */ /* 0x000fc400078e0204 */
[----:B------:R-:W-:-:S04]  /*8eb0*/  IMAD.HI.U32 R7, R0, R6, RZ ;  /* 0x0000000600077227 */ /* 0x000fc800078e00ff */
[----:B------:R-:W-:Y:S01]  /*8ec0*/  IMAD.MOV R7, RZ, RZ, -R7 ;  /* 0x000000ffff077224 */ /* 0x000fe200078e0a07 */
[----:B----4-:R-:W-:Y:S02]  /*8ed0*/  IABS R2, R57 ;  /* 0x0000003900027213 */ /* 0x010fe40000000000 */
[----:B------:R-:W4:Y:S04]  /*8ee0*/  LDL R57, [R1+0x2d78] ;  /* 0x002d780001397983 */ /* 0x000f280000100800 */
[----:B------:R-:W-:Y:S01]  /*8ef0*/  STL [R1+0x638], R9 ;  /* 0x0006380901007387 */ /* 0x000fe20000100800 */
[----:B------:R-:W-:Y:S01]  /*8f00*/  IMAD.HI.U32 R3, R0, R2, RZ ;  /* 0x0000000200037227 */ /* 0x000fe200078e00ff */
[----:B------:R-:W-:Y:S02]  /*8f10*/  IABS R5, R55 ;  /* 0x0000003700057213 */ /* 0x000fe40000000000 */
[----:B------:R-:W4:Y:S01]  /*8f20*/  LDL R55, [R1+0x2d6c] ;  /* 0x002d6c0001377983 */ /* 0x000f220000100800 */
[----:B------:R-:W-:-:S03]  /*8f30*/  IMAD.MOV R3, RZ, RZ, -R3 ;  /* 0x000000ffff037224 */ /* 0x000fc600078e0a03 */
[----:B------:R-:W-:Y:S01]  /*8f40*/  STL [R1+0x640], R8 ;  /* 0x0006400801007387 */ /* 0x000fe20000100800 */
        /* <DEDUP_REMOVED lines=15> */
[----:B------:R-:W-:-:S04]  /*9040*/  IMAD.HI.U32 R8, R0, R3, RZ ;  /* 0x0000000300087227 */ /* 0x000fc800078e00ff */
[----:B------:R-:W-:Y:S01]  /*9050*/  IMAD.MOV R9, RZ, RZ, -R9 ;  /* 0x000000ffff097224 */ /* 0x000fe200078e0a09 */
[----:B-1----:R-:W-:Y:S02]  /*9060*/  IABS R2, R53 ;  /* 0x0000003500027213 */ /* 0x002fe40000000000 */
[----:B------:R-:W3:Y:S01]  /*9070*/  LDL R53, [R1+0x2d5c] ;  /* 0x002d5c0001357983 */ /* 0x000ee20000100800 */
[----:B------:R-:W-:-:S04]  /*9080*/  IMAD.HI.U32 R7, R0, R6, RZ ;  /* 0x0000000600077227 */ /* 0x000fc800078e00ff */
[----:B------:R-:W-:-:S04]  /*9090*/  IMAD.HI.U32 R5, R0, R2, RZ ;  /* 0x0000000200057227 */ /* 0x000fc800078e00ff */
[----:B------:R-:W-:Y:S02]  /*90a0*/  IMAD.MOV R8, RZ, RZ, -R8 ;  /* 0x000000ffff087224 */ /* 0x000fe400078e0a08 */
[C---:B------:R-:W-:Y:S02]  /*90b0*/  IMAD R9, R58.reuse, R9, R4 ;  /* 0x000000093a097224 */ /* 0x040fe400078e0204 */
[----:B------:R-:W-:Y:S02]  /*90c0*/  IMAD.MOV R7, RZ, RZ, -R7 ;  /* 0x000000ffff077224 */ /* 0x000fe400078e0a07 */
[----:B------:R-:W-:Y:S02]  /*90d0*/  IMAD.MOV R5, RZ, RZ, -R5 ;  /* 0x000000ffff057224 */ /* 0x000fe400078e0a05 */
[C---:B------:R-:W-:Y:S01]  /*90e0*/  IMAD R8, R58.reuse, R8, R3 ;  /* 0x000000083a087224 */ /* 0x040fe200078e0203 */
[----:B------:R-:W-:Y:S01]  /*90f0*/  STL [R1+0x624], R9 ;  /* 0x0006240901007387 */ /* 0x000fe20000100800 */
[----:B----4-:R-:W-:Y:S01]  /*9100*/  IABS R4, R57 ;  /* 0x0000003900047213 */ /* 0x010fe20000000000 */
[----:B------:R-:W-:-:S02]  /*9110*/  IMAD R6, R58, R7, R6 ;  /* 0x000000073a067224 */ /* 0x000fc400078e0206 */
[----:B------:R-:W4:Y:S01]  /*9120*/  LDL R57, [R1+0x2d60] ;  /* 0x002d600001397983 */ /* 0x000f220000100800 */
[----:B------:R-:W-:-:S03]  /*9130*/  IMAD R2, R58, R5, R2 ;  /* 0x000000053a027224 */ /* 0x000fc600078e0202 */
[----:B------:R-:W-:Y:S01]  /*9140*/  STL [R1+0x62c], R8 ;  /* 0x00062c0801007387 */ /* 0x000fe20000100800 */
[----:B------:R-:W-:-:S03]  /*9150*/  IABS R3, R55 ;  /* 0x0000003700037213 */ /* 0x000fc60000000000 */
        /* <DEDUP_REMOVED lines=20> */
[----:B------:R-:W-:Y:S02]  /*92a0*/  IABS R3, R53 ;  /* 0x0000003500037213 */ /* 0x000fe40000000000 */
[----:B------:R-:W3:Y:S01]  /*92b0*/  LDL R53, [R1+0x2d44] ;  /* 0x002d440001357983 */ /* 0x000ee20000100800 */
[----:B------:R-:W-:-:S04]  /*92c0*/  IMAD.HI.U32 R4, R0, R2, RZ ;  /* 0x0000000200047227 */ /* 0x000fc800078e00ff */
[----:B------:R-:W-:Y:S02]  /*92d0*/  IMAD.MOV R7, RZ, RZ, -R7 ;  /* 0x000000ffff077224 */ /* 0x000fe400078e0a07 */
[C---:B------:R-:W-:Y:S02]  /*92e0*/  IMAD R8, R58.reuse, R8, R5 ;  /* 0x000000083a087224 */ /* 0x040fe400078e0205 */
[----:B------:R-:W-:Y:S02]  /*92f0*/  IMAD.MOV R4, RZ, RZ, -R4 ;  /* 0x000000ffff047224 */ /* 0x000fe400078e0a04 */
[C---:B------:R-:W-:Y:S01]  /*9300*/  IMAD R6, R58.reuse, R7, R6 ;  /* 0x000000073a067224 */ /* 0x040fe200078e0206 */
[----:B------:R-:W-:Y:S01]  /*9310*/  STL [R1+0x618], R8 ;  /* 0x0006180801007387 */ /* 0x000fe20000100800 */
[----:B------:R-:W-:Y:S02]  /*9320*/  IMAD R48, R58, R4, R2 ;  /* 0x000000043a307224 */ /* 0x000fe400078e0202 */
[----:B------:R-:W-:Y:S01]  /*9330*/  IMAD.HI.U32 R7, R0, R3, RZ ;  /* 0x0000000300077227 */ /* 0x000fe200078e00ff */
[----:B----4-:R-:W-:-:S02]  /*9340*/  IABS R5, R57 ;  /* 0x0000003900057213 */ /* 0x010fc40000000000 */
[----:B------:R-:W4:Y:S04]  /*9350*/  LDL R57, [R1+0x2d48] ;  /* 0x002d480001397983 */ /* 0x000f280000100800 */
[----:B------:R2:W-:Y:S01]  /*9360*/  STL [R1+0x61c], R6 ;  /* 0x00061c0601007387 */ /* 0x0005e20000100800 */
[----:B------:R-:W-:-:S03]  /*9370*/  IABS R4, R55 ;  /* 0x0000003700047213 */ /* 0x000fc60000000000 */
        /* <DEDUP_REMOVED lines=20> */
[----:B------:R-:W-:Y:S02]  /*94c0*/  IMAD.MOV R7, RZ, RZ, -R7 ;  /* 0x000000ffff077224 */ /* 0x000fe400078e0a07 */
[----:B------:R-:W-:Y:S01]  /*94d0*/  IMAD.MOV R3, RZ, RZ, -R3 ;  /* 0x000000ffff037224 */ /* 0x000fe200078e0a03 */
[----:B------:R-:W-:Y:S02]  /*94e0*/  IABS R4, R53 ;  /* 0x0000003500047213 */ /* 0x000fe40000000000 */
[----:B------:R-:W3:Y:S01]  /*94f0*/  LDL R53, [R1+0x2d30] ;  /* 0x002d300001357983 */ /* 0x000ee20000100800 */
        /* <DEDUP_REMOVED lines=33> */
[----:B------:R-:W-:-:S03]  /*9710*/  IMAD.HI.U32 R7, R0, R4, RZ ;  /* 0x0000000400077227 */ /* 0x000fc600078e00ff */
[----:B------:R1:W-:Y:S01]  /*9720*/  STL [R1+0x5f8], R2 ;  /* 0x0005f80201007387 */ /* 0x0003e20000100800 */
[----:B------:R-:W-:-:S03]  /*9730*/  IABS R5, R53 ;  /* 0x0000003500057213 */ /* 0x000fc60000000000 */
        /* <DEDUP_REMOVED lines=79> */
[C---:B------:R-:W-:Y:S01]  /*9c30*/  IMAD R6, R58.reuse, R7, R6 ;  /* 0x000000073a067224 */ /* 0x040fe200078e0206 */
[----:B----4-:R-:W-:Y:S01]  /*9c40*/  IABS R4, R57 ;  /* 0x0000003900047213 */ /* 0x010fe20000000000 */
[----:B------:R-:W-:Y:S01]  /*9c50*/  IMAD R2, R58, R5, R2 ;  /* 0x000000053a027224 */ /* 0x000fe200078e0202 */
[----:B------:R-:W4:Y:S04]  /*9c60*/  LDL R57, [R1+0x2ce8] ;  /* 0x002ce80001397983 */ /* 0x000f280000100800 */
        /* <DEDUP_REMOVED lines=21> */
[----:B------:R-:W-:Y:S01]  /*9dc0*/  IMAD.HI.U32 R4, R0, R2, RZ ;  /* 0x0000000200047227 */ /* 0x000fe200078e00ff */
[----:B------:R-:W-:Y:S02]  /*9dd0*/  IABS R3, R53 ;  /* 0x0000003500037213 */ /* 0x000fe40000000000 */
[----:B------:R-:W3:Y:S01]  /*9de0*/  LDL R53, [R1+0x2ccc] ;  /* 0x002ccc0001357983 */ /* 0x000ee20000100800 */
[----:B------:R-:W-:Y:S02]  /*9df0*/  IMAD.MOV R8, RZ, RZ, -R8 ;  /* 0x000000ffff087224 */ /* 0x000fe400078e0a08 */
[----:B------:R-:W-:Y:S02]  /*9e00*/  IMAD.MOV R7, RZ, RZ, -R7 ;  /* 0x000000ffff077224 */ /* 0x000fe400078e0a07 */
[----:B------:R-:W-:Y:S02]  /*9e10*/  IMAD.MOV R4, RZ, RZ, -R4 ;  /* 0x000000ffff047224 */ /* 0x000fe400078e0a04 */
[----:B------:R-:W-:-:S02]  /*9e20*/  IMAD R8, R58, R8, R5 ;  /* 0x000000083a087224 */ /* 0x000fc400078e0205 */
[C---:B------:R-:W-:Y:S02]  /*9e30*/  IMAD R6, R58.reuse, R7, R6 ;  /* 0x000000073a067224 */ /* 0x040fe400078e0206 */
[----:B------:R-:W-:Y:S01]  /*9e40*/  IMAD R2, R58, R4, R2 ;  /* 0x000000043a027224 */ /* 0x000fe200078e0202 */
[----:B------:R-:W-:Y:S01]  /*9e50*/  STL [R1+0x5a0], R8 ;  /* 0x0005a00801007387 */ /* 0x000fe20000100800 */
[----:B------:R-:W-:Y:S01]  /*9e60*/  IMAD.HI.U32 R7, R0, R3, RZ ;  /* 0x0000000300077227 */ /* 0x000fe200078e00ff */
[----:B----4-:R-:W-:Y:S02]  /*9e70*/  IABS R5, R57 ;  /* 0x0000003900057213 */ /* 0x010fe40000000000 */
[----:B------:R-:W4:Y:S04]  /*9e80*/  LDL R57, [R1+0x2cd0] ;  /* 0x002cd00001397983 */ /* 0x000f280000100800 */
[----:B------:R2:W-:Y:S04]  /*9e90*/  STL [R1+0x5a4], R6 ;  /* 0x0005a40601007387 */ /* 0x0005e80000100800 */
        /* <DEDUP_REMOVED lines=19> */
[----:B------:R-:W-:-:S04]  /*9fd0*/  IMAD.HI.U32 R3, R0, R2, RZ ;  /* 0x0000000200037227 */ /* 0x000fc800078e00ff */
[C---:B------:R-:W-:Y:S02]  /*9fe0*/  IMAD R49, R58.reuse, R8, R4 ;  /* 0x000000083a317224 */ /* 0x040fe400078e0204 */
        /* <DEDUP_REMOVED lines=124> */
[----:B------:R-:W-:Y:S01]  /*a7b0*/  IMAD.HI.U32 R7, R0, R4, RZ ;  /* 0x0000000400077227 */ /* 0x000fe200078e00ff */
[----:B------:R-:W-:-:S02]  /*a7c0*/  IABS R3, R55 ;  /* 0x0000003700037213 */ /* 0x000fc40000000000 */
[----:B------:R-:W4:Y:S04]  /*a7d0*/  LDL R55, [R1+0x2c64] ;  /* 0x002c640001377983 */ /* 0x000f280000100800 */
        /* <DEDUP_REMOVED lines=51> */
[----:B------:R-:W-:-:S03]  /*ab10*/  IMAD.MOV R7, RZ, RZ, -R7 ;  /* 0x000000ffff077224 */ /* 0x000fc600078e0a07 */
[----:B------:R0:W-:Y:S01]  /*ab20*/  STL [R1+0x514], R8 ;  /* 0x0005140801007387 */ /* 0x0001e20000100800 */
[----:B------:R-:W-:Y:S01]  /*ab30*/  IMAD.HI.U32 R3, R0, R2, RZ ;  /* 0x0000000200037227 */ /* 0x000fe200078e00ff */
[----:B------:R-:W-:Y:S02]  /*ab40*/  IABS R4, R53 ;  /* 0x0000003500047213 */ /* 0x000fe40000000000 */
[----:B------:R-:W3:Y:S01]  /*ab50*/  LDL R53, [R1+0x2c40] ;  /* 0x002c400001357983 */ /* 0x000ee20000100800 */
[----:B------:R-:W-:Y:S02]  /*ab60*/  IMAD R6, R58, R7, R6 ;  /* 0x000000073a067224 */ /* 0x000fe400078e0206 */
[----:B------:R-:W-:-:S04]  /*ab70*/  IMAD.HI.U32 R7, R0, R5, RZ ;  /* 0x0000000500077227 */ /* 0x000fc800078e00ff */
[----:B------:R-:W-:Y:S02]  /*ab80*/  IMAD.MOV R3, RZ, RZ, -R3 ;  /* 0x000000ffff037224 */ /* 0x000fe400078e0a03 */
[----:B------:R-:W-:Y:S01]  /*ab90*/  IMAD.MOV R7, RZ, RZ, -R7 ;  /* 0x000000ffff077224 */ /* 0x000fe200078e0a07 */
[----:B------:R4:W-:Y:S01]  /*aba0*/  STL [R1+0x518], R6 ;  /* 0x0005180601007387 */ /* 0x0009e20000100800 */
[C---:B------:R-:W-:Y:S02]  /*abb0*/  IMAD R50, R58.reuse, R3, R2 ;  /* 0x000000033a327224 */ /* 0x040fe400078e0202 */
[----:B0-----:R-:W-:Y:S02]  /*abc0*/  IMAD R10, R58, R7, R5 ;  /* 0x000000073a0a7224 */ /* 0x001fe400078e0205 */
        /* <DEDUP_REMOVED lines=168> */
[----:B------:R-:W-:Y:S01]  /*b650*/  STL [R1+0x49c], R8 ;  /* 0x00049c0801007387 */ /* 0x000fe20000100800 */
        /* <DEDUP_REMOVED lines=14> */
[----:B------:R-:W-:Y:S01]  /*b740*/  IMAD.MOV R9, RZ, RZ, -R9 ;  /* 0x000000ffff097224 */ /* 0x000fe200078e0a09 */
[----:B------:R-:W-:-:S02]  /*b750*/  IABS R6, R55 ;  /* 0x0000003700067213 */ /* 0x000fc40000000000 */
[----:B------:R-:W4:Y:S04]  /*b760*/  LDL R55, [R1+0x2bc4] ;  /* 0x002bc40001377983 */ /* 0x000f280000100800 */
[----:B------:R-:W-:Y:S01]  /*b770*/  STL [R1+0x498], R10 ;  /* 0x0004980a01007387 */ /* 0x000fe20000100800 */
[----:B------:R-:W-:-:S04]  /*b780*/  IMAD.HI.U32 R8, R0, R3, RZ ;  /* 0x0000000300087227 */ /* 0x000fc800078e00ff */
[----:B------:R-:W-:Y:S02]  /*b790*/  IMAD R9, R58, R9, R4 ;  /* 0x000000093a097224 */ /* 0x000fe400078e0204 */
[----:B------:R-:W-:-:S04]  /*b7a0*/  IMAD.MOV R8, RZ, RZ, -R8 ;  /* 0x000000ffff087224 */ /* 0x000fc800078e0a08 */
[----:B------:R-:W-:Y:S01]  /*b7b0*/  IMAD R51, R58, R8, R3 ;  /* 0x000000083a337224 */ /* 0x000fe200078e0203 */
[----:B--2---:R-:W-:Y:S02]  /*b7c0*/  IABS R2, R54 ;  /* 0x0000003600027213 */ /* 0x004fe40000000000 */
[----:B------:R-:W2:Y:S04]  /*b7d0*/  LDL R54, [R1+0x2bc8] ;  /* 0x002bc80001367983 */ /* 0x000ea80000100800 */
[----:B------:R0:W-:Y:S01]  /*b7e0*/  STL [R1+0x480], R9 ;  /* 0x0004800901007387 */ /* 0x0001e20000100800 */
[----:B---3--:R-:W-:-:S03]  /*b7f0*/  IABS R4, R56 ;  /* 0x0000003800047213 */ /* 0x008fc60000000000 */
[----:B------:R-:W3:Y:S01]  /*b800*/  LDL R56, [R1+0x2bc0] ;  /* 0x002bc00001387983 */ /* 0x000ee20000100800 */
        /* <DEDUP_REMOVED lines=18> */
[C---:B------:R-:W-:Y:S01]  /*b930*/  IMAD.HI.U32 R8, R0.reuse, R5, RZ ;  /* 0x0000000500087227 */ /* 0x040fe200078e00ff */
[----:B----4-:R-:W-:Y:S02]  /*b940*/  IABS R6, R57 ;  /* 0x0000003900067213 */ /* 0x010fe40000000000 */
[----:B------:R-:W4:Y:S04]  /*b950*/  LDL R57, [R1+0x2bb8] ;  /* 0x002bb80001397983 */ /* 0x000f280000100800 */
[----:B------:R-:W-:Y:S01]  /*b960*/  STL [R1+0x484], R10 ;  /* 0x0004840a01007387 */ /* 0x000fe20000100800 */
[----:B------:R-:W-:Y:S01]  /*b970*/  IMAD.HI.U32 R7, R0, R6, RZ ;  /* 0x0000000600077227 */ /* 0x000fe200078e00ff */
[----:B-1----:R-:W-:-:S02]  /*b980*/  IABS R2, R55 ;  /* 0x0000003700027213 */ /* 0x002fc40000000000 */
        /* <DEDUP_REMOVED lines=165> */
[C---:B------:R-:W-:Y:S01]  /*c3e0*/  IMAD.HI.U32 R7, R0.reuse, R4, RZ ;  /* 0x0000000400077227 */ /* 0x040fe200078e00ff */
[----:B------:R-:W-:Y:S02]  /*c3f0*/  IABS R5, R53 ;  /* 0x0000003500057213 */ /* 0x000fe40000000000 */
        /* <DEDUP_REMOVED lines=63> */
[----:B------:R-:W-:-:S04]  /*c7f0*/  IMAD.HI.U32 R9, R0, R4, RZ ;  /* 0x0000000400097227 */ /* 0x000fc800078e00ff */
[----:B------:R-:W-:Y:S02]  /*c800*/  IMAD.MOV R7, RZ, RZ, -R7 ;  /* 0x000000ffff077224 */ /* 0x000fe400078e0a07 */
[----:B------:R-:W-:-:S04]  /*c810*/  IMAD.HI.U32 R8, R0, R3, RZ ;  /* 0x0000000300087227 */ /* 0x000fc800078e00ff */
[----:B------:R-:W-:Y:S02]  /*c820*/  IMAD.MOV R9, RZ, RZ, -R9 ;  /* 0x000000ffff097224 */ /* 0x000fe400078e0a09 */
[----:B------:R-:W-:Y:S02]  /*c830*/  IMAD R10, R58, R7, R5 ;  /* 0x000000073a0a7224 */ /* 0x000fe400078e0205 */
[----:B------:R-:W-:Y:S01]  /*c840*/  IMAD.HI.U32 R7, R0, R6, RZ ;  /* 0x0000000600077227 */ /* 0x000fe200078e00ff */
[----:B-1----:R-:W-:-:S03]  /*c850*/  IABS R2, R53 ;  /* 0x0000003500027213 */ /* 0x002fc60000000000 */
[----:B------:R-:W-:Y:S02]  /*c860*/  IMAD.MOV R8, RZ, RZ, -R8 ;  /* 0x000000ffff087224 */ /* 0x000fe400078e0a08 */
[----:B------:R-:W-:Y:S02]  /*c870*/  IMAD R9, R58, R9, R4 ;  /* 0x000000093a097224 */ /* 0x000fe400078e0204 */
[----:B------:R-:W-:Y:S01]  /*c880*/  IMAD.HI.U32 R5, R0, R2, RZ ;  /* 0x0000000200057227 */ /* 0x000fe200078e00ff */
[----:B------:R0:W-:Y:S03]  /*c890*/  STL [R1+0x3c0], R10 ;  /* 0x0003c00a01007387 */ /* 0x0001e60000100800 */
[----:B------:R-:W-:Y:S01]  /*c8a0*/  IMAD.MOV R7, RZ, RZ, -R7 ;  /* 0x000000ffff077224 */ /* 0x000fe200078e0a07 */
[----:B------:R-:W3:Y:S01]  /*c8b0*/  LDL R53, [R1+0x2b0c] ;  /* 0x002b0c0001357983 */ /* 0x000ee20000100800 */
[----:B------:R-:W-:-:S02]  /*c8c0*/  IMAD.MOV R5, RZ, RZ, -R5 ;  /* 0x000000ffff057224 */ /* 0x000fc400078e0a05 */
[C---:B------:R-:W-:Y:S01]  /*c8d0*/  IMAD R8, R58.reuse, R8, R3 ;  /* 0x000000083a087224 */ /* 0x040fe200078e0203 */
[----:B------:R-:W-:Y:S01]  /*c8e0*/  STL [R1+0x3a0], R9 ;  /* 0x0003a00901007387 */ /* 0x000fe20000100800 */
[C---:B------:R-:W-:Y:S02]  /*c8f0*/  IMAD R6, R58.reuse, R7, R6 ;  /* 0x000000073a067224 */ /* 0x040fe400078e0206 */
[----:B------:R-:W-:Y:S01]  /*c900*/  IMAD R2, R58, R5, R2 ;  /* 0x000000053a027224 */ /* 0x000fe200078e0202 */
[----:B----4-:R-:W-:Y:S02]  /*c910*/  IABS R4, R57 ;  /* 0x0000003900047213 */ /* 0x010fe40000000000 */
        /* <DEDUP_REMOVED lines=17> */
[----:B------:R-:W-:-:S04]  /*ca30*/  IMAD.HI.U32 R8, R0, R5, RZ ;  /* 0x0000000500087227 */ /* 0x000fc800078e00ff */
        /* <DEDUP_REMOVED lines=8> */
[----:B------:R0:W-:Y:S01]  /*cac0*/  STL [R1+0x380], R9 ;  /* 0x0003800901007387 */ /* 0x0001e20000100800 */
[----:B------:R-:W-:-:S02]  /*cad0*/  IMAD R6, R58, R7, R6 ;  /* 0x000000073a067224 */ /* 0x000fc400078e0206 */
[----:B------:R-:W-:Y:S01]  /*cae0*/  IMAD R2, R58, R4, R2 ;  /* 0x000000043a027224 */ /* 0x000fe200078e0202 */
[----:B------:R-:W-:Y:S02]  /*caf0*/  IABS R3, R53 ;  /* 0x0000003500037213 */ /* 0x000fe40000000000 */
[----:B------:R-:W3:Y:S04]  /*cb00*/  LDL R53, [R1+0x2af4] ;  /* 0x002af40001357983 */ /* 0x000ee80000100800 */
        /* <DEDUP_REMOVED lines=23> */
[----:B------:R-:W-:-:S04]  /*cc80*/  IMAD.HI.U32 R3, R0, R2, RZ ;  /* 0x0000000200037227 */ /* 0x000fc800078e00ff */
[----:B------:R-:W-:Y:S02]  /*cc90*/  IMAD.MOV R7, RZ, RZ, -R7 ;  /* 0x000000ffff077224 */ /* 0x000fe400078e0a07 */
[----:B------:R-:W-:Y:S02]  /*cca0*/  IMAD.MOV R8, RZ, RZ, -R8 ;  /* 0x000000ffff087224 */ /* 0x000fe400078e0a08 */
[----:B------:R-:W-:Y:S02]  /*ccb0*/  IMAD.MOV R3, RZ, RZ, -R3 ;  /* 0x000000ffff037224 */ /* 0x000fe400078e0a03 */
[C---:B------:R-:W-:Y:S02]  /*ccc0*/  IMAD R6, R58.reuse, R7, R6 ;  /* 0x000000073a067224 */ /* 0x040fe400078e0206 */
[----:B------:R-:W-:Y:S02]  /*ccd0*/  IMAD R8, R58, R8, R4 ;  /* 0x000000083a087224 */ /* 0x000fe400078e0204 */
[----:B------:R-:W-:-:S04]  /*cce0*/  IMAD.HI.U32 R7, R0, R5, RZ ;  /* 0x0000000500077227 */ /* 0x000fc800078e00ff */
[C---:B------:R-:W-:Y:S01]  /*ccf0*/  IMAD R2, R58.reuse, R3, R2 ;  /* 0x000000033a027224 */ /* 0x040fe200078e0202 */
[----:B------:R1:W-:Y:S01]  /*cd00*/  STL [R1+0x36c], R8 ;  /* 0x00036c0801007387 */ /* 0x0003e20000100800 */
[----:B------:R-:W-:Y:S01]  /*cd10*/  IMAD.MOV R7, RZ, RZ, -R7 ;  /* 0x000000ffff077224 */ /* 0x000fe200078e0a07 */
[----:B------:R-:W-:Y:S02]  /*cd20*/  IABS R4, R53 ;  /* 0x0000003500047213 */ /* 0x000fe40000000000 */
[----:B------:R-:W3:Y:S01]  /*cd30*/  LDL R53, [R1+0x2adc] ;  /* 0x002adc0001357983 */ /* 0x000ee20000100800 */
[----:B0-----:R-:W-:-:S03]  /*cd40*/  IMAD R10, R58, R7, R5 ;  /* 0x000000073a0a7224 */ /* 0x001fc600078e0205 */
[----:B------:R0:W-:Y:S04]  /*cd50*/  STL [R1+0x370], R6 ;  /* 0x0003700601007387 */ /* 0x0001e80000100800 */
[----:B------:R2:W-:Y:S01]  /*cd60*/  STL [R1+0x378], R2 ;  /* 0x0003780201007387 */ /* 0x0005e20000100800 */
[----:B----4-:R-:W-:-:S03]  /*cd70*/  IABS R3, R57 ;  /* 0x0000003900037213 */ /* 0x010fc60000000000 */
[----:B------:R-:W4:Y:S01]  /*cd80*/  LDL R57, [R1+0x2ae0] ;  /* 0x002ae00001397983 */ /* 0x000f220000100800 */
[----:B-1----:R-:W-:-:S04]  /*cd90*/  IMAD.HI.U32 R9, R0, R4, RZ ;  /* 0x0000000400097227 */ /* 0x002fc800078e00ff */
[----:B------:R-:W-:Y:S01]  /*cda0*/  IMAD.HI.U32 R8, R0, R3, RZ ;  /* 0x0000000300087227 */ /* 0x000fe200078e00ff */
[----:B0-----:R-:W-:Y:S02]  /*cdb0*/  IABS R6, R55 ;  /* 0x0000003700067213 */ /* 0x001fe40000000000 */
[----:B------:R-:W4:Y:S01]  /*cdc0*/  LDL R55, [R1+0x2ad4] ;  /* 0x002ad40001377983 */ /* 0x000f220000100800 */
[----:B------:R-:W-:-:S03]  /*cdd0*/  IMAD.MOV R9, RZ, RZ, -R9 ;  /* 0x000000ffff097224 */ /* 0x000fc600078e0a09 */
[----:B------:R-:W-:Y:S01]  /*cde0*/  STL [R1+0x368], R10 ;  /* 0x0003680a01007387 */ /* 0x000fe20000100800 */
[----:B------:R-:W-:-:S04]  /*cdf0*/  IMAD.HI.U32 R7, R0, R6, RZ ;  /* 0x0000000600077227 */ /* 0x000fc800078e00ff */
[----:B------:R-:W-:Y:S02]  /*ce00*/  IMAD.MOV R8, RZ, RZ, -R8 ;  /* 0x000000ffff087224 */ /* 0x000fe400078e0a08 */
[C---:B------:R-:W-:Y:S02]  /*ce10*/  IMAD R9, R58.reuse, R9, R4 ;  /* 0x000000093a097224 */ /* 0x040fe400078e0204 */
[----:B------:R-:W-:Y:S02]  /*ce20*/  IMAD.MOV R7, RZ, RZ, -R7 ;  /* 0x000000ffff077224 */ /* 0x000fe400078e0a07 */
[C---:B------:R-:W-:Y:S02]  /*ce30*/  IMAD R8, R58.reuse, R8, R3 ;  /* 0x000000083a087224 */ /* 0x040fe400078e0203 */
[----:B------:R-:W-:Y:S01]  /*ce40*/  IMAD R6, R58, R7, R6 ;  /* 0x000000073a067224 */ /* 0x000fe200078e0206 */
[----:B--2---:R-:W-:Y:S02]  /*ce50*/  IABS R2, R54 ;  /* 0x0000003600027213 */ /* 0x004fe40000000000 */
[----:B------:R-:W2:Y:S03]  /*ce60*/  LDL R54, [R1+0x2ad8] ;  /* 0x002ad80001367983 */ /* 0x000ea60000100800 */
[----:B------:R-:W-:Y:S01]  /*ce70*/  IMAD.HI.U32 R5, R0, R2, RZ ;  /* 0x0000000200057227 */ /* 0x000fe200078e00ff */
[----:B------:R0:W-:Y:S03]  /*ce80*/  STL [R1+0x344], R9 ;  /* 0x0003440901007387 */ /* 0x0001e60000100800 */
[----:B------:R-:W-:-:S04]  /*ce90*/  IMAD.MOV R5, RZ, RZ, -R5 ;  /* 0x000000ffff057224 */ /* 0x000fc800078e0a05 */
[----:B------:R-:W-:Y:S01]  /*cea0*/  IMAD R2, R58, R5, R2 ;  /* 0x000000053a027224 */ /* 0x000fe200078e0202 */
[----:B---3--:R-:W-:Y:S02]  /*ceb0*/  IABS R4, R56 ;  /* 0x0000003800047213 */ /* 0x008fe40000000000 */
[----:B------:R-:W3:Y:S04]  /*cec0*/  LDL R56, [R1+0x2acc] ;  /* 0x002acc0001387983 */ /* 0x000ee80000100800 */
[----:B------:R1:W-:Y:S01]  /*ced0*/  STL [R1+0x358], R8 ;  /* 0x0003580801007387 */ /* 0x0003e20000100800 */
[----:B------:R-:W-:-:S03]  /*cee0*/  IABS R3, R59 ;  /* 0x0000003b00037213 */ /* 0x000fc60000000000 */
[----:B------:R-:W3:Y:S04]  /*cef0*/  LDL R59, [R1+0x2ad0] ;  /* 0x002ad000013b7983 */ /* 0x000ee80000100800 */
[----:B------:R4:W-:Y:S04]  /*cf00*/  STL [R1+0x35c], R6 ;  /* 0x00035c0601007387 */ /* 0x0009e80000100800 */
[----:B------:R1:W-:Y:S04]  /*cf10*/  STL [R1+0x360], R2 ;  /* 0x0003600201007387 */ /* 0x0003e80000100800 */
[----:B------:R-:W3:Y:S01]  /*cf20*/  LDL R11, [R1+0x2ac4] ;  /* 0x002ac400010b7983 */ /* 0x000ee20000100800 */
[----:B------:R-:W-:-:S04]  /*cf30*/  IMAD.HI.U32 R7, R0, R4, RZ ;  /* 0x0000000400077227 */ /* 0x000fc800078e00ff */
[----:B0-----:R-:W-:-:S04]  /*cf40*/  IMAD.HI.U32 R9, R0, R3, RZ ;  /* 0x0000000300097227 */ /* 0x001fc800078e00ff */
[----:B------:R-:W-:Y:S02]  /*cf50*/  IMAD.MOV R7, RZ, RZ, -R7 ;  /* 0x000000ffff077224 */ /* 0x000fe400078e0a07 */
[----:B------:R-:W-:Y:S02]  /*cf60*/  IMAD.MOV R9, RZ, RZ, -R9 ;  /* 0x000000ffff097224 */ /* 0x000fe400078e0a09 */
[C---:B------:R-:W-:Y:S02]  /*cf70*/  IMAD R10, R58.reuse, R7, R4 ;  /* 0x000000073a0a7224 */ /* 0x040fe400078e0204 */
[----:B------:R-:W-:Y:S01]  /*cf80*/  IMAD R9, R58, R9, R3 ;  /* 0x000000093a097224 */ /* 0x000fe200078e0203 */
[----:B------:R-:W-:-:S05]  /*cf90*/  IABS R5, R53 ;  /* 0x0000003500057213 */ /* 0x000fca0000000000 */
[C---:B-1----:R-:W-:Y:S01]  /*cfa0*/  IMAD.HI.U32 R8, R0.reuse, R5, RZ ;  /* 0x0000000500087227 */ /* 0x042fe200078e00ff */
[----:B----4-:R-:W-:Y:S02]  /*cfb0*/  IABS R6, R57 ;  /* 0x0000003900067213 */ /* 0x010fe40000000000 */
[----:B------:R-:W4:Y:S04]  /*cfc0*/  LDL R57, [R1+0x2ac8] ;  /* 0x002ac80001397983 */ /* 0x000f280000100800 */
[----:B------:R-:W-:Y:S01]  /*cfd0*/  STL [R1+0x348], R10 ;  /* 0x0003480a01007387 */ /* 0x000fe20000100800 */
[C---:B------:R-:W-:Y:S01]  /*cfe0*/  IMAD.HI.U32 R7, R0.reuse, R6, RZ ;  /* 0x0000000600077227 */ /* 0x040fe200078e00ff */
[----:B------:R-:W-:Y:S02]  /*cff0*/  IABS R2, R55 ;  /* 0x0000003700027213 */ /* 0x000fe40000000000 */
[----:B------:R-:W4:Y:S04]  /*d000*/  LDL R55, [R1+0x2ac0] ;  /* 0x002ac00001377983 */ /* 0x000f280000100800 */
[----:B------:R-:W-:Y:S01]  /*d010*/  STL [R1+0x324], R9 ;  /* 0x0003240901007387 */ /* 0x000fe20000100800 */
[----:B------:R-:W-:-:S04]  /*d020*/  IMAD.HI.U32 R4, R0, R2, RZ ;  /* 0x0000000200047227 */ /* 0x000fc800078e00ff */
[----:B------:R-:W-:Y:S02]  /*d030*/  IMAD.MOV R7, RZ, RZ, -R7 ;  /* 0x000000ffff077224 */ /* 0x000fe400078e0a07 */
[----:B------:R-:W-:Y:S02]  /*d040*/  IMAD.MOV R4, RZ, RZ, -R4 ;  /* 0x000000ffff047224 */ /* 0x000fe400078e0a04 */
[----:B------:R-:W-:Y:S02]  /*d050*/  IMAD.MOV R8, RZ, RZ, -R8 ;  /* 0x000000ffff087224 */ /* 0x000fe400078e0a08 */
[C---:B------:R-:W-:Y:S02]  /*d060*/  IMAD R6, R58.reuse, R7, R6 ;  /* 0x000000073a067224 */ /* 0x040fe400078e0206 */
[C---:B------:R-:W-:Y:S02]  /*d070*/  IMAD R2, R58.reuse, R4, R2 ;  /* 0x000000043a027224 */ /* 0x040fe400078e0202 */
[----:B------:R-:W-:Y:S01]  /*d080*/  IMAD R53, R58, R8, R5 ;  /* 0x000000083a357224 */ /* 0x000fe200078e0205 */
[----:B--2---:R-:W-:-:S02]  /*d090*/  IABS R3, R54 ;  /* 0x0000003600037213 */ /* 0x004fc40000000000 */
[----:B------:R-:W2:Y:S01]  /*d0a0*/  LDL R54, [R1+0x2abc] ;  /* 0x002abc0001367983 */ /* 0x000ea20000100800 */
[----:B---3--:R-:W-:-:S03]  /*d0b0*/  IABS R5, R56 ;  /* 0x0000003800057213 */ /* 0x008fc60000000000 */
[----:B------:R-:W3:Y:S04]  /*d0c0*/  LDL R56, [R1+0x2ab4] ;  /* 0x002ab40001387983 */ /* 0x000ee80000100800 */
[----:B------:R0:W-:Y:S04]  /*d0d0*/  STL [R1+0x330], R6 ;  /* 0x0003300601007387 */ /* 0x0001e80000100800 */
[----:B------:R4:W-:Y:S01]  /*d0e0*/  STL [R1+0x33c], R2 ;  /* 0x00033c0201007387 */ /* 0x0009e20000100800 */
[----:B------:R-:W-:-:S03]  /*d0f0*/  IABS R4, R59 ;  /* 0x0000003b00047213 */ /* 0x000fc60000000000 */
        /* <DEDUP_REMOVED lines=8> */
[C---:B------:R-:W-:Y:S02]  /*d180*/  IMAD R10, R58.reuse, R7, R3 ;  /* 0x000000073a0a7224 */ /* 0x040fe400078e0203 */
[----:B------:R-:W-:Y:S02]  /*d190*/  IMAD.MOV R8, RZ, RZ, -R8 ;  /* 0x000000ffff087224 */ /* 0x000fe400078e0a08 */
[C---:B------:R-:W-:Y:S01]  /*d1a0*/  IMAD R9, R58.reuse, R9, R5 ;  /* 0x000000093a097224 */ /* 0x040fe200078e0205 */
[----:B------:R0:W-:Y:S01]  /*d1b0*/  STL [R1+0x328], R10 ;  /* 0x0003280a01007387 */ /* 0x0001e20000100800 */
[----:B------:R-:W-:Y:S02]  /*d1c0*/  IMAD R8, R58, R8, R4 ;  /* 0x000000083a087224 */ /* 0x000fe400078e0204 */
[----:B------:R-:W-:-:S04]  /*d1d0*/  IMAD.HI.U32 R7, R0, R6, RZ ;  /* 0x0000000600077227 */ /* 0x000fc800078e00ff */
[----:B------:R-:W-:Y:S01]  /*d1e0*/  IMAD.MOV R7, RZ, RZ, -R7 ;  /* 0x000000ffff077224 */ /* 0x000fe200078e0a07 */
[----:B----4-:R-:W-:Y:S02]  /*d1f0*/  IABS R2, R57 ;  /* 0x0000003900027213 */ /* 0x010fe40000000000 */
[----:B------:R-:W4:Y:S04]  /*d200*/  LDL R57, [R1+0x2aac] ;  /* 0x002aac0001397983 */ /* 0x000f280000100800 */
[----:B------:R-:W-:Y:S01]  /*d210*/  STL [R1+0x304], R9 ;  /* 0x0003040901007387 */ /* 0x000fe20000100800 */
[----:B------:R-:W-:Y:S01]  /*d220*/  IMAD.HI.U32 R3, R0, R2, RZ ;  /* 0x0000000200037227 */ /* 0x000fe200078e00ff */
[----:B------:R-:W-:Y:S02]  /*d230*/  IABS R5, R55 ;  /* 0x0000003700057213 */ /* 0x000fe40000000000 */
[----:B------:R-:W4:Y:S04]  /*d240*/  LDL R55, [R1+0x2aa4] ;  /* 0x002aa40001377983 */ /* 0x000f280000100800 */
[----:B------:R-:W-:Y:S01]  /*d250*/  STL [R1+0x314], R8 ;  /* 0x0003140801007387 */ /* 0x000fe20000100800 */
[----:B------:R-:W-:-:S02]  /*d260*/  IMAD.MOV R3, RZ, RZ, -R3 ;  /* 0x000000ffff037224 */ /* 0x000fc400078e0a03 */
[----:B------:R-:W-:Y:S02]  /*d270*/  IMAD R6, R58, R7, R6 ;  /* 0x000000073a067224 */ /* 0x000fe400078e0206 */
[----:B------:R-:W-:-:S04]  /*d280*/  IMAD.HI.U32 R7, R0, R5, RZ ;  /* 0x0000000500077227 */ /* 0x000fc800078e00ff */
[----:B------:R-:W-:Y:S02]  /*d290*/  IMAD R2, R58, R3, R2 ;  /* 0x000000033a027224 */ /* 0x000fe400078e0202 */
[----:B------:R-:W-:-:S04]  /*d2a0*/  IMAD.MOV R7, RZ, RZ, -R7 ;  /* 0x000000ffff077224 */ /* 0x000fc800078e0a07 */
[----:B0-----:R-:W-:Y:S01]  /*d2b0*/  IMAD R10, R58, R7, R5 ;  /* 0x000000073a0a7224 */ /* 0x001fe200078e0205 */
[----:B--2---:R-:W-:Y:S02]  /*d2c0*/  IABS R4, R54 ;  /* 0x0000003600047213 */ /* 0x004fe40000000000 */
[----:B------:R-:W2:Y:S04]  /*d2d0*/  LDL R54, [R1+0x2aa8] ;  /* 0x002aa80001367983 */ /* 0x000ea80000100800 */
[----:B------:R0:W-:Y:S04]  /*d2e0*/  STL [R1+0x31c], R6 ;  /* 0x00031c0601007387 */ /* 0x0001e80000100800 */
[----:B------:R1:W-:Y:S01]  /*d2f0*/  STL [R1+0x320], R2 ;  /* 0x0003200201007387 */ /* 0x0003e20000100800 */
[----:B---3--:R-:W-:-:S03]  /*d300*/  IABS R3, R56 ;  /* 0x0000003800037213 */ /* 0x008fc60000000000 */
[----:B------:R-:W3:Y:S01]  /*d310*/  LDL R56, [R1+0x2a9c] ;  /* 0x002a9c0001387983 */ /* 0x000ee20000100800 */
[----:B0-----:R-:W-:-:S03]  /*d320*/  IABS R6, R59 ;  /* 0x0000003b00067213 */ /* 0x001fc60000000000 */
        /* <DEDUP_REMOVED lines=17> */
[----:B----4-:R-:W-:Y:S02]  /*d440*/  IABS R4, R57 ;  /* 0x0000003900047213 */ /* 0x010fe40000000000 */
[----:B------:R-:W4:Y:S04]  /*d450*/  LDL R57, [R1+0x2a98] ;  /* 0x002a980001397983 */ /* 0x000f280000100800 */
[----:B------:R-:W-:Y:S01]  /*d460*/  STL [R1+0x2f0], R8 ;  /* 0x0002f00801007387 */ /* 0x000fe20000100800 */
[C---:B------:R-:W-:Y:S01]  /*d470*/  IMAD.HI.U32 R7, R0.reuse, R4, RZ ;  /* 0x0000000400077227 */ /* 0x040fe200078e00ff */
[----:B------:R-:W-:Y:S02]  /*d480*/  IABS R3, R55 ;  /* 0x0000003700037213 */ /* 0x000fe40000000000 */
[----:B------:R-:W4:Y:S04]  /*d490*/  LDL R55, [R1+0x2a8c] ;  /* 0x002a8c0001377983 */ /* 0x000f280000100800 */
[----:B------:R3:W-:Y:S04]  /*d4a0*/  STL [R1+0x2f4], R6 ;  /* 0x0002f40601007387 */ /* 0x0007e80000100800 */
[----:B------:R1:W-:Y:S01]  /*d4b0*/  STL [R1+0x2fc], R2 ;  /* 0x0002fc0201007387 */ /* 0x0003e20000100800 */
[----:B0-----:R-:W-:-:S04]  /*d4c0*/  IMAD.HI.U32 R9, R0, R3, RZ ;  /* 0x0000000300097227 */ /* 0x001fc800078e00ff */
[----:B------:R-:W-:Y:S02]  /*d4d0*/  IMAD.MOV R7, RZ, RZ, -R7 ;  /* 0x000000ffff077224 */ /* 0x000fe400078e0a07 */
[----:B------:R-:W-:Y:S02]  /*d4e0*/  IMAD.MOV R9, RZ, RZ, -R9 ;  /* 0x000000ffff097224 */ /* 0x000fe400078e0a09 */
[C---:B------:R-:W-:Y:S02]  /*d4f0*/  IMAD R10, R58.reuse, R7, R4 ;  /* 0x000000073a0a7224 */ /* 0x040fe400078e0204 */
[----:B------:R-:W-:Y:S01]  /*d500*/  IMAD R9, R58, R9, R3 ;  /* 0x000000093a097224 */ /* 0x000fe200078e0203 */
[----:B--2---:R-:W-:Y:S02]  /*d510*/  IABS R5, R54 ;  /* 0x0000003600057213 */ /* 0x004fe40000000000 */
[----:B------:R-:W2:Y:S01]  /*d520*/  LDL R54, [R1+0x2a90] ;  /* 0x002a900001367983 */ /* 0x000ea20000100800 */
[----:B---3--:R-:W-:-:S03]  /*d530*/  IABS R6, R56 ;  /* 0x0000003800067213 */ /* 0x008fc60000000000 */
[----:B------:R-:W3:Y:S04]  /*d540*/  LDL R56, [R1+0x2a84] ;  /* 0x002a840001387983 */ /* 0x000ee80000100800 */
[----:B------:R-:W-:Y:S01]  /*d550*/  STL [R1+0x2ec], R10 ;  /* 0x0002ec0a01007387 */ /* 0x000fe20000100800 */
[----:B-1----:R-:W-:-:S03]  /*d560*/  IABS R2, R59 ;  /* 0x0000003b00027213 */ /* 0x002fc60000000000 */
        /* <DEDUP_REMOVED lines=11> */
[C---:B------:R-:W-:Y:S02]  /*d620*/  IMAD R6, R58.reuse, R7, R6 ;  /* 0x000000073a067224 */ /* 0x040fe400078e0206 */
[----:B------:R-:W-:Y:S01]  /*d630*/  IMAD R2, R58, R4, R2 ;  /* 0x000000043a027224 */ /* 0x000fe200078e0202 */
[----:B------:R1:W-:Y:S01]  /*d640*/  STL [R1+0x2dc], R8 ;  /* 0x0002dc0801007387 */ /* 0x0003e20000100800 */
[----:B------:R-:W-:Y:S01]  /*d650*/  IMAD.HI.U32 R7, R0, R3, RZ ;  /* 0x0000000300077227 */ /* 0x000fe200078e00ff */
[----:B----4-:R-:W-:-:S02]  /*d660*/  IABS R5, R57 ;  /* 0x0000003900057213 */ /* 0x010fc40000000000 */
[----:B------:R-:W4:Y:S04]  /*d670*/  LDL R57, [R1+0x2a80] ;  /* 0x002a800001397983 */ /* 0x000f280000100800 */
[----:B------:R2:W-:Y:S01]  /*d680*/  STL [R1+0x2e0], R6 ;  /* 0x0002e00601007387 */ /* 0x0005e20000100800 */
[----:B0-----:R-:W-:-:S03]  /*d690*/  IMAD.HI.U32 R9, R0, R5, RZ ;  /* 0x0000000500097227 */ /* 0x001fc600078e00ff */
[----:B------:R3:W-:Y:S01]  /*d6a0*/  STL [R1+0x2e4], R2 ;  /* 0x0002e40201007387 */ /* 0x0007e20000100800 */
[----:B------:R-:W-:-:S03]  /*d6b0*/  IABS R4, R55 ;  /* 0x0000003700047213 */ /* 0x000fc60000000000 */
[----:B------:R-:W4:Y:S01]  /*d6c0*/  LDL R55, [R1+0x2a74] ;  /* 0x002a740001377983 */ /* 0x000f220000100800 */
[----:B------:R-:W-:Y:S02]  /*d6d0*/  IMAD.MOV R7, RZ, RZ, -R7 ;  /* 0x000000ffff077224 */ /* 0x000fe400078e0a07 */
[----:B-1----:R-:W-:-:S04]  /*d6e0*/  IMAD.HI.U32 R8, R0, R4, RZ ;  /* 0x0000000400087227 */ /* 0x002fc800078e00ff */
[----:B------:R-:W-:Y:S02]  /*d6f0*/  IMAD.MOV R9, RZ, RZ, -R9 ;  /* 0x000000ffff097224 */ /* 0x000fe400078e0a09 */
[C---:B------:R-:W-:Y:S02]  /*d700*/  IMAD R10, R58.reuse, R7, R3 ;  /* 0x000000073a0a7224 */ /* 0x040fe400078e0203 */
[----:B------:R-:W-:Y:S02]  /*d710*/  IMAD.MOV R8, RZ, RZ, -R8 ;  /* 0x000000ffff087224 */ /* 0x000fe400078e0a08 */
[C---:B------:R-:W-:Y:S02]  /*d720*/  IMAD R9, R58.reuse, R9, R5 ;  /* 0x000000093a097224 */ /* 0x040fe400078e0205 */
[----:B------:R-:W-:Y:S01]  /*d730*/  IMAD R8, R58, R8, R4 ;  /* 0x000000083a087224 */ /* 0x000fe200078e0204 */
[----:B--2---:R-:W-:Y:S02]  /*d740*/  IABS R6, R54 ;  /* 0x0000003600067213 */ /* 0x004fe40000000000 */
[----:B------:R-:W2:Y:S04]  /*d750*/  LDL R54, [R1+0x2a78] ;  /* 0x002a780001367983 */ /* 0x000ea80000100800 */
[----:B------:R-:W-:Y:S01]  /*d760*/  STL [R1+0x2cc], R10 ;  /* 0x0002cc0a01007387 */ /* 0x000fe20000100800 */
[----:B---3--:R-:W-:-:S03]  /*d770*/  IABS R2, R56 ;  /* 0x0000003800027213 */ /* 0x008fc60000000000 */
[----:B------:R-:W3:Y:S04]  /*d780*/  LDL R56, [R1+0x2a6c] ;  /* 0x002a6c0001387983 */ /* 0x000ee80000100800 */
[----:B------:R0:W-:Y:S01]  /*d790*/  STL [R1+0x2ac], R9 ;  /* 0x0002ac0901007387 */ /* 0x0001e20000100800 */
[----:B------:R-:W-:-:S03]  /*d7a0*/  IABS R5, R59 ;  /* 0x0000003b00057213 */ /* 0x000fc60000000000 */
        /* <DEDUP_REMOVED lines=9> */
[----:B------:R-:W-:Y:S02]  /*d840*/  IMAD R2, R58, R3, R2 ;  /* 0x000000033a027224 */ /* 0x000fe400078e0202 */
[C---:B------:R-:W-:Y:S01]  /*d850*/  IMAD.HI.U32 R7, R0.reuse, R5, RZ ;  /* 0x0000000500077227 */ /* 0x040fe200078e00ff */
[----:B------:R1:W-:Y:S03]  /*d860*/  STL [R1+0x2b8], R6 ;  /* 0x0002b80601007387 */ /* 0x0003e60000100800 */
[----:B------:R-:W-:Y:S01]  /*d870*/  IMAD.MOV R7, RZ, RZ, -R7 ;  /* 0x000000ffff077224 */ /* 0x000fe200078e0a07 */
[----:B------:R2:W-:Y:S01]  /*d880*/  STL [R1+0x2c4], R2 ;  /* 0x0002c40201007387 */ /* 0x0005e20000100800 */
[----:B0-----:R-:W-:-:S04]  /*d890*/  IMAD.HI.U32 R9, R0, R4, RZ ;  /* 0x0000000400097227 */ /* 0x001fc800078e00ff */
[----:B------:R-:W-:Y:S01]  /*d8a0*/  IMAD R10, R58, R7, R5 ;  /* 0x000000073a0a7224 */ /* 0x000fe200078e0205 */
[----:B----4-:R-:W-:Y:S02]  /*d8b0*/  IABS R3, R57 ;  /* 0x0000003900037213 */ /* 0x010fe40000000000 */
[----:B------:R-:W4:Y:S01]  /*d8c0*/  LDL R57, [R1+0x2a68] ;  /* 0x002a680001397983 */ /* 0x000f220000100800 */
[----:B------:R-:W-:Y:S02]  /*d8d0*/  IMAD.MOV R9, RZ, RZ, -R9 ;  /* 0x000000ffff097224 */ /* 0x000fe400078e0a09 */
[----:B-1----:R-:W-:Y:S01]  /*d8e0*/  IMAD.HI.U32 R8, R0, R3, RZ ;  /* 0x0000000300087227 */ /* 0x002fe200078e00ff */
[----:B------:R-:W-:Y:S02]  /*d8f0*/  IABS R6, R55 ;  /* 0x0000003700067213 */ /* 0x000fe40000000000 */
[----:B------:R-:W4:Y:S01]  /*d900*/  LDL R55, [R1+0x2a5c] ;  /* 0x002a5c0001377983 */ /* 0x000f220000100800 */
[----:B------:R-:W-:-:S02]  /*d910*/  IMAD.MOV R8, RZ, RZ, -R8 ;  /* 0x000000ffff087224 */ /* 0x000fc400078e0a08 */
[----:B------:R-:W-:Y:S01]  /*d920*/  IMAD.HI.U32 R7, R0, R6, RZ ;  /* 0x0000000600077227 */ /* 0x000fe200078e00ff */
[----:B------:R-:W-:Y:S03]  /*d930*/  STL [R1+0x2b0], R10 ;  /* 0x0002b00a01007387 */ /* 0x000fe60000100800 */
[C---:B------:R-:W-:Y:S02]  /*d940*/  IMAD R9, R58.reuse, R9, R4 ;  /* 0x000000093a097224 */ /* 0x040fe400078e0204 */
[----:B------:R-:W-:Y:S02]  /*d950*/  IMAD.MOV R7, RZ, RZ, -R7 ;  /* 0x000000ffff077224 */ /* 0x000fe400078e0a07 */
[C---:B------:R-:W-:Y:S02]  /*d960*/  IMAD R8, R58.reuse, R8, R3 ;  /* 0x000000083a087224 */ /* 0x040fe400078e0203 */
[----:B------:R-:W-:Y:S01]  /*d970*/  IMAD R6, R58, R7, R6 ;  /* 0x000000073a067224 */ /* 0x000fe200078e0206 */
[----:B--2---:R-:W-:-:S02]  /*d980*/  IABS R2, R54 ;  /* 0x0000003600027213 */ /* 0x004fc40000000000 */
[----:B------:R-:W2:Y:S03]  /*d990*/  LDL R54, [R1+0x2a60] ;  /* 0x002a600001367983 */ /* 0x000ea60000100800 */
[----:B------:R-:W-:-:S04]  /*d9a0*/  IMAD.HI.U32 R5, R0, R2, RZ ;  /* 0x0000000200057227 */ /* 0x000fc800078e00ff */
[----:B------:R-:W-:Y:S01]  /*d9b0*/  IMAD.MOV R5, RZ, RZ, -R5 ;  /* 0x000000ffff057224 */ /* 0x000fe200078e0a05 */
[----:B------:R0:W-:Y:S03]  /*d9c0*/  STL [R1+0x28c], R9 ;  /* 0x00028c0901007387 */ /* 0x0001e60000100800 */
[----:B------:R-:W-:Y:S01]  /*d9d0*/  IMAD R2, R58, R5, R2 ;  /* 0x000000053a027224 */ /* 0x000fe200078e0202 */
[----:B---3--:R-:W-:Y:S02]  /*d9e0*/  IABS R4, R56 ;  /* 0x0000003800047213 */ /* 0x008fe40000000000 */
[----:B------:R-:W3:Y:S04]  /*d9f0*/  LDL R56, [R1+0x2a54] ;  /* 0x002a540001387983 */ /* 0x000ee80000100800 */
[----:B------:R1:W-:Y:S01]  /*da00*/  STL [R1+0x29c], R8 ;  /* 0x00029c0801007387 */ /* 0x0003e20000100800 */
[----:B------:R-:W-:-:S03]  /*da10*/  IABS R3, R59 ;  /* 0x0000003b00037213 */ /* 0x000fc60000000000 */
        /* <DEDUP_REMOVED lines=8> */
[----:B------:R-:W-:Y:S02]  /*daa0*/  IMAD.MOV R9, RZ, RZ, -R9 ;  /* 0x000000ffff097224 */ /* 0x000fe400078e0a09 */
[C---:B------:R-:W-:Y:S02]  /*dab0*/  IMAD R10, R58.reuse, R7, R4 ;  /* 0x000000073a0a7224 */ /* 0x040fe400078e0204 */
[----:B------:R-:W-:Y:S02]  /*dac0*/  IMAD R9, R58, R9, R3 ;  /* 0x000000093a097224 */ /* 0x000fe400078e0203 */
[----:B-1----:R-:W-:-:S04]  /*dad0*/  IMAD.HI.U32 R8, R0, R5, RZ ;  /* 0x0000000500087227 */ /* 0x002fc800078e00ff */
[----:B------:R-:W-:Y:S01]  /*dae0*/  IMAD.MOV R8, RZ, RZ, -R8 ;  /* 0x000000ffff087224 */ /* 0x000fe200078e0a08 */
[----:B----4-:R-:W-:Y:S02]  /*daf0*/  IABS R6, R57 ;  /* 0x0000003900067213 */ /* 0x010fe40000000000 */
[----:B------:R-:W4:Y:S03]  /*db00*/  LDL R57, [R1+0x2a50] ;  /* 0x002a500001397983 */ /* 0x000f260000100800 */
[----:B------:R-:W-:Y:S01]  /*db10*/  IMAD.HI.U32 R7, R0, R6, RZ ;  /* 0x0000000600077227 */ /* 0x000fe200078e00ff */
[----:B------:R0:W-:Y:S01]  /*db20*/  STL [R1+0x294], R10 ;  /* 0x0002940a01007387 */ /* 0x0001e20000100800 */
[----:B------:R-:W-:-:S03]  /*db30*/  IABS R2, R55 ;  /* 0x0000003700027213 */ /* 0x000fc60000000000 */
[----:B------:R-:W4:Y:S01]  /*db40*/  LDL R55, [R1+0x2a44] ;  /* 0x002a440001377983 */ /* 0x000f220000100800 */
[----:B------:R-:W-:-:S03]  /*db50*/  IMAD.MOV R7, RZ, RZ, -R7 ;  /* 0x000000ffff077224 */ /* 0x000fc600078e0a07 */
[----:B------:R-:W-:Y:S01]  /*db60*/  STL [R1+0x270], R9 ;  /* 0x0002700901007387 */ /* 0x000fe20000100800 */
[----:B------:R-:W-:-:S03]  /*db70*/  IMAD R8, R58, R8, R5 ;  /* 0x000000083a087224 */ /* 0x000fc600078e0205 */
[----:B0-----:R-:W4:Y:S01]  /*db80*/  LDL R10, [R1+0x2a48] ;  /* 0x002a4800010a7983 */ /* 0x001f220000100800 */
[----:B------:R-:W-:-:S04]  /*db90*/  IMAD.HI.U32 R4, R0, R2, RZ ;  /* 0x0000000200047227 */ /* 0x000fc800078e00ff */
[----:B------:R-:W-:Y:S01]  /*dba0*/  IMAD R6, R58, R7, R6 ;  /* 0x000000073a067224 */ /* 0x000fe200078e0206 */
[----:B------:R-:W-:Y:S01]  /*dbb0*/  STL [R1+0x278], R8 ;  /* 0x0002780801007387 */ /* 0x000fe20000100800 */
[----:B------:R-:W-:Y:S01]  /*dbc0*/  IMAD.MOV R4, RZ, RZ, -R4 ;  /* 0x000000ffff047224 */ /* 0x000fe200078e0a04 */
[----:B--2---:R-:W-:-:S03]  /*dbd0*/  IABS R3, R54 ;  /* 0x0000003600037213 */ /* 0x004fc60000000000 */
[----:B------:R-:W-:Y:S01]  /*dbe0*/  IMAD R54, R58, R4, R2 ;  /* 0x000000043a367224 */ /* 0x000fe200078e0202 */
[----:B---3--:R-:W-:Y:S02]  /*dbf0*/  IABS R5, R56 ;  /* 0x0000003800057213 */ /* 0x008fe40000000000 */
[----:B------:R-:W2:Y:S04]  /*dc00*/  LDL R56, [R1+0x2a40] ;  /* 0x002a400001387983 */ /* 0x000ea80000100800 */
        /* <DEDUP_REMOVED lines=17> */
[----:B------:R-:W4:Y:S01]  /*dd20*/  LDL R57, [R1+0x2a38] ;  /* 0x002a380001397983 */ /* 0x000f220000100800 */
[----:B------:R-:W-:Y:S02]  /*dd30*/  IMAD.MOV R7, RZ, RZ, -R7 ;  /* 0x000000ffff077224 */ /* 0x000fe400078e0a07 */
[----:B------:R-:W-:Y:S01]  /*dd40*/  IMAD.HI.U32 R3, R0, R2, RZ ;  /* 0x0000000200037227 */ /* 0x000fe200078e00ff */
[----:B------:R-:W-:Y:S01]  /*dd50*/  STL [R1+0x250], R9 ;  /* 0x0002500901007387 */ /* 0x000fe20000100800 */
[----:B------:R-:W-:-:S03]  /*dd60*/  IABS R5, R55 ;  /* 0x0000003700057213 */ /* 0x000fc60000000000 */
[----:B------:R-:W4:Y:S01]  /*dd70*/  LDL R55, [R1+0x2a30] ;  /* 0x002a300001377983 */ /* 0x000f220000100800 */
[----:B------:R-:W-:-:S03]  /*dd80*/  IMAD.MOV R3, RZ, RZ, -R3 ;  /* 0x000000ffff037224 */ /* 0x000fc600078e0a03 */
[----:B------:R-:W-:Y:S01]  /*dd90*/  STL [R1+0x264], R8 ;  /* 0x0002640801007387 */ /* 0x000fe20000100800 */
[----:B------:R-:W-:-:S03]  /*dda0*/  IABS R4, R10 ;  /* 0x0000000a00047213 */ /* 0x000fc60000000000 */
[----:B------:R-:W4:Y:S01]  /*ddb0*/  LDL R10, [R1+0x2a2c] ;  /* 0x002a2c00010a7983 */ /* 0x000f220000100800 */
[----:B------:R-:W-:Y:S02]  /*ddc0*/  IMAD R6, R58, R7, R6 ;  /* 0x000000073a067224 */ /* 0x000fe400078e0206 */
[----:B------:R-:W-:-:S04]  /*ddd0*/  IMAD.HI.U32 R7, R0, R5, RZ ;  /* 0x0000000500077227 */ /* 0x000fc800078e00ff */
[----:B------:R-:W-:Y:S01]  /*dde0*/  IMAD R2, R58, R3, R2 ;  /* 0x000000033a027224 */ /* 0x000fe200078e0202 */
[----:B------:R3:W-:Y:S01]  /*ddf0*/  STL [R1+0x268], R6 ;  /* 0x0002680601007387 */ /* 0x0007e20000100800 */
[----:B------:R-:W-:-:S03]  /*de00*/  IMAD.MOV R7, RZ, RZ, -R7 ;  /* 0x000000ffff077224 */ /* 0x000fc600078e0a07 */
[----:B------:R0:W-:Y:S01]  /*de10*/  STL [R1+0x26c], R2 ;  /* 0x00026c0201007387 */ /* 0x0001e20000100800 */
[----:B--2---:R-:W-:-:S03]  /*de20*/  IABS R3, R56 ;  /* 0x0000003800037213 */ /* 0x004fc60000000000 */
[----:B------:R-:W2:Y:S01]  /*de30*/  LDL R56, [R1+0x2a24] ;  /* 0x002a240001387983 */ /* 0x000ea20000100800 */
[----:B---3--:R-:W-:-:S03]  /*de40*/  IABS R6, R59 ;  /* 0x0000003b00067213 */ /* 0x008fc60000000000 */
[----:B------:R-:W3:Y:S01]  /*de50*/  LDL R59, [R1+0x2a28] ;  /* 0x002a2800013b7983 */ /* 0x000ee20000100800 */
[----:B0-----:R-:W-:Y:S01]  /*de60*/  IABS R2, R11 ;  /* 0x0000000b00027213 */ /* 0x001fe20000000000 */
[----:B------:R-:W-:-:S05]  /*de70*/  IMAD R11, R58, R7, R5 ;  /* 0x000000073a0b7224 */ /* 0x000fca00078e0205 */
[----:B------:R0:W-:Y:S04]  /*de80*/  STL [R1+0x254], R11 ;  /* 0x0002540b01007387 */ /* 0x0001e80000100800 */
[----:B0-----:R-:W3:Y:S01]  /*de90*/  LDL R11, [R1+0x2a1c] ;  /* 0x002a1c00010b7983 */ /* 0x001ee20000100800 */
        /* <DEDUP_REMOVED lines=11> */
[C---:B------:R-:W-:Y:S01]  /*df50*/  IMAD R6, R58.reuse, R7, R6 ;  /* 0x000000073a067224 */ /* 0x040fe200078e0206 */
[----:B------:R0:W-:Y:S01]  /*df60*/  STL [R1+0x234], R9 ;  /* 0x0002340901007387 */ /* 0x0001e20000100800 */
[----:B------:R-:W-:Y:S01]  /*df70*/  IMAD R2, R58, R5, R2 ;  /* 0x000000053a027224 */ /* 0x000fe200078e0202 */
[----:B------:R-:W-:-:S02]  /*df80*/  IABS R3, R55 ;  /* 0x0000003700037213 */ /* 0x000fc40000000000 */
[----:B------:R-:W4:Y:S04]  /*df90*/  LDL R57, [R1+0x2a20] ;  /* 0x002a200001397983 */ /* 0x000f280000100800 */
[----:B------:R-:W-:Y:S01]  /*dfa0*/  STL [R1+0x23c], R8 ;  /* 0x00023c0801007387 */ /* 0x000fe20000100800 */
[----:B------:R-:W-:-:S03]  /*dfb0*/  IABS R5, R10 ;  /* 0x0000000a00057213 */ /* 0x000fc60000000000 */
[----:B------:R-:W4:Y:S01]  /*dfc0*/  LDL R55, [R1+0x2a14] ;  /* 0x002a140001377983 */ /* 0x000f220000100800 */
[----:B------:R-:W-:-:S03]  /*dfd0*/  IMAD.HI.U32 R7, R0, R4, RZ ;  /* 0x0000000400077227 */ /* 0x000fc600078e00ff */
[----:B------:R2:W-:Y:S04]  /*dfe0*/  STL [R1+0x240], R6 ;  /* 0x0002400601007387 */ /* 0x0005e80000100800 */
        /* <DEDUP_REMOVED lines=26> */
[----:B----4-:R-:W-:-:S02]  /*e190*/  IABS R5, R57 ;  /* 0x0000003900057213 */ /* 0x010fc40000000000 */
[----:B------:R-:W4:Y:S04]  /*e1a0*/  LDL R57, [R1+0x2a08] ;  /* 0x002a080001397983 */ /* 0x000f280000100800 */
[----:B------:R1:W-:Y:S01]  /*e1b0*/  STL [R1+0x22c], R6 ;  /* 0x00022c0601007387 */ /* 0x0003e20000100800 */
[----:B------:R-:W-:-:S03]  /*e1c0*/  IABS R4, R55 ;  /* 0x0000003700047213 */ /* 0x000fc60000000000 */
[----:B------:R2:W-:Y:S01]  /*e1d0*/  STL [R1+0x230], R2 ;  /* 0x0002300201007387 */ /* 0x0005e20000100800 */
[----:B0-----:R-:W-:-:S03]  /*e1e0*/  IMAD.HI.U32 R9, R0, R5, RZ ;  /* 0x0000000500097227 */ /* 0x001fc600078e00ff */
[----:B------:R-:W4:Y:S01]  /*e1f0*/  LDL R55, [R1+0x29fc] ;  /* 0x0029fc0001377983 */ /* 0x000f220000100800 */
[----:B------:R-:W-:Y:S01]  /*e200*/  IMAD.MOV R7, RZ, RZ, -R7 ;  /* 0x000000ffff077224 */ /* 0x000fe200078e0a07 */
[----:B-1----:R-:W-:Y:S02]  /*e210*/  IABS R6, R10 ;  /* 0x0000000a00067213 */ /* 0x002fe40000000000 */
[----:B------:R-:W4:Y:S01]  /*e220*/  LDL R10, [R1+0x2a00] ;  /* 0x002a0000010a7983 */ /* 0x000f220000100800 */
[----:B------:R-:W-:-:S04]  /*e230*/  IMAD.HI.U32 R8, R0, R4, RZ ;  /* 0x0000000400087227 */ /* 0x000fc800078e00ff */
[----:B------:R-:W-:Y:S02]  /*e240*/  IMAD.MOV R9, RZ, RZ, -R9 ;  /* 0x000000ffff097224 */ /* 0x000fe400078e0a09 */
[C---:B------:R-:W-:Y:S02]  /*e250*/  IMAD R12, R58.reuse, R7, R3 ;  /* 0x000000073a0c7224 */ /* 0x040fe400078e0203 */
[----:B------:R-:W-:Y:S02]  /*e260*/  IMAD.MOV R8, RZ, RZ, -R8 ;  /* 0x000000ffff087224 */ /* 0x000fe400078e0a08 */
[C---:B------:R-:W-:Y:S01]  /*e270*/  IMAD R9, R58.reuse, R9, R5 ;  /* 0x000000093a097224 */ /* 0x040fe200078e0205 */
[----:B------:R-:W-:Y:S01]  /*e280*/  STL [R1+0x21c], R12 ;  /* 0x00021c0c01007387 */ /* 0x000fe20000100800 */
        /* <DEDUP_REMOVED lines=19> */
[----:B0-----:R-:W-:Y:S01]  /*e3c0*/  IMAD.HI.U32 R9, R0, R4, RZ ;  /* 0x0000000400097227 */ /* 0x001fe200078e00ff */
[----:B----4-:R-:W-:-:S02]  /*e3d0*/  IABS R3, R57 ;  /* 0x0000003900037213 */ /* 0x010fc40000000000 */
[----:B------:R-:W4:Y:S01]  /*e3e0*/  LDL R57, [R1+0x29f0] ;  /* 0x0029f00001397983 */ /* 0x000f220000100800 */
[----:B------:R-:W-:Y:S02]  /*e3f0*/  IMAD.MOV R9, RZ, RZ, -R9 ;  /* 0x000000ffff097224 */ /* 0x000fe400078e0a09 */
[----:B-1----:R-:W-:Y:S01]  /*e400*/  IMAD.HI.U32 R8, R0, R3, RZ ;  /* 0x0000000300087227 */ /* 0x002fe200078e00ff */
[----:B------:R-:W-:Y:S02]  /*e410*/  IABS R6, R55 ;  /* 0x0000003700067213 */ /* 0x000fe40000000000 */
[----:B------:R-:W4:Y:S01]  /*e420*/  LDL R55, [R1+0x29e4] ;  /* 0x0029e40001377983 */ /* 0x000f220000100800 */
[----:B------:R-:W-:Y:S01]  /*e430*/  IABS R2, R10 ;  /* 0x0000000a00027213 */ /* 0x000fe20000000000 */
[----:B------:R-:W-:Y:S02]  /*e440*/  IMAD R10, R58, R7, R5 ;  /* 0x000000073a0a7224 */ /* 0x000fe400078e0205 */
[----:B------:R-:W-:-:S03]  /*e450*/  IMAD.HI.U32 R7, R0, R6, RZ ;  /* 0x0000000600077227 */ /* 0x000fc600078e00ff */
[----:B------:R0:W-:Y:S01]  /*e460*/  STL [R1+0x1fc], R10 ;  /* 0x0001fc0a01007387 */ /* 0x0001e20000100800 */
[----:B------:R-:W-:-:S04]  /*e470*/  IMAD.HI.U32 R5, R0, R2, RZ ;  /* 0x0000000200057227 */ /* 0x000fc800078e00ff */
[----:B------:R-:W-:Y:S02]  /*e480*/  IMAD.MOV R8, RZ, RZ, -R8 ;  /* 0x000000ffff087224 */ /* 0x000fe400078e0a08 */
[C---:B------:R-:W-:Y:S02]  /*e490*/  IMAD R9, R58.reuse, R9, R4 ;  /* 0x000000093a097224 */ /* 0x040fe400078e0204 */
[----:B------:R-:W-:Y:S01]  /*e4a0*/  IMAD.MOV R7, RZ, RZ, -R7 ;  /* 0x000000ffff077224 */ /* 0x000fe200078e0a07 */
[----:B0-----:R-:W4:Y:S01]  /*e4b0*/  LDL R10, [R1+0x29e8] ;  /* 0x0029e800010a7983 */ /* 0x001f220000100800 */
[----:B------:R-:W-:Y:S02]  /*e4c0*/  IMAD.MOV R5, RZ, RZ, -R5 ;  /* 0x000000ffff057224 */ /* 0x000fe400078e0a05 */
[C---:B------:R-:W-:Y:S01]  /*e4d0*/  IMAD R8, R58.reuse, R8, R3 ;  /* 0x000000083a087224 */ /* 0x040fe200078e0203 */
[----:B------:R0:W-:Y:S01]  /*e4e0*/  STL [R1+0x1d8], R9 ;  /* 0x0001d80901007387 */ /* 0x0001e20000100800 */
[----:B------:R-:W-:-:S02]  /*e4f0*/  IMAD R6, R58, R7, R6 ;  /* 0x000000073a067224 */ /* 0x000fc400078e0206 */
        /* <DEDUP_REMOVED lines=21> */
[----:B------:R-:W-:Y:S01]  /*e650*/  STL [R1+0x1dc], R12 ;  /* 0x0001dc0c01007387 */ /* 0x000fe20000100800 */
[----:B------:R-:W-:-:S03]  /*e660*/  IABS R2, R55 ;  /* 0x0000003700027213 */ /* 0x000fc60000000000 */
[----:B------:R-:W4:Y:S02]  /*e670*/  LDL R55, [R1+0x29cc] ;  /* 0x0029cc0001377983 */ /* 0x000f240000100800 */
[----:B------:R-:W-:Y:S02]  /*e680*/  IMAD.HI.U32 R4, R0, R2, RZ ;  /* 0x0000000200047227 */ /* 0x000fe400078e00ff */
[----:B------:R-:W-:Y:S02]  /*e690*/  STL [R1+0x1bc], R9 ;  /* 0x0001bc0901007387 */ /* 0x000fe40000100800 */
[----:B------:R-:W-:Y:S02]  /*e6a0*/  IMAD.MOV R7, RZ, RZ, -R7 ;  /* 0x000000ffff077224 */ /* 0x000fe400078e0a07 */
[----:B------:R-:W-:Y:S02]  /*e6b0*/  IMAD.MOV R4, RZ, RZ, -R4 ;  /* 0x000000ffff047224 */ /* 0x000fe400078e0a04 */
[----:B------:R-:W-:-:S02]  /*e6c0*/  IMAD R8, R58, R8, R5 ;  /* 0x000000083a087224 */ /* 0x000fc400078e0205 */
[C---:B------:R-:W-:Y:S01]  /*e6d0*/  IMAD R6, R58.reuse, R7, R6 ;  /* 0x000000073a067224 */ /* 0x040fe200078e0206 */
[----:B------:R-:W-:Y:S02]  /*e6e0*/  IABS R3, R10 ;  /* 0x0000000a00037213 */ /* 0x000fe40000000000 */
[----:B------:R-:W4:Y:S01]  /*e6f0*/  LDL R10, [R1+0x29d0] ;  /* 0x0029d000010a7983 */ /* 0x000f220000100800 */
[----:B------:R-:W-:-:S03]  /*e700*/  IMAD R2, R58, R4, R2 ;  /* 0x000000043a027224 */ /* 0x000fc600078e0202 */
[----:B------:R-:W-:Y:S01]  /*e710*/  STL [R1+0x1c4], R8 ;  /* 0x0001c40801007387 */ /* 0x000fe20000100800 */
[----:B--2---:R-:W-:-:S03]  /*e720*/  IABS R5, R56 ;  /* 0x0000003800057213 */ /* 0x004fc60000000000 */
        /* <DEDUP_REMOVED lines=8> */
[----:B------:R-:W-:Y:S02]  /*e7b0*/  IMAD.MOV R7, RZ, RZ, -R7 ;  /* 0x000000ffff077224 */ /* 0x000fe400078e0a07 */
[----:B------:R-:W-:-:S04]  /*e7c0*/  IMAD.HI.U32 R9, R0, R5, RZ ;  /* 0x0000000500097227 */ /* 0x000fc800078e00ff */
[----:B------:R-:W-:Y:S02]  /*e7d0*/  IMAD R12, R58, R7, R3 ;  /* 0x000000073a0c7224 */ /* 0x000fe400078e0203 */
[----:B------:R-:W-:Y:S02]  /*e7e0*/  IMAD.MOV R9, RZ, RZ, -R9 ;  /* 0x000000ffff097224 */ /* 0x000fe400078e0a09 */
[----:B------:R-:W-:Y:S01]  /*e7f0*/  IMAD.HI.U32 R8, R0, R4, RZ ;  /* 0x0000000400087227 */ /* 0x000fe200078e00ff */
[----:B------:R-:W-:Y:S03]  /*e800*/  STL [R1+0x1c0], R12 ;  /* 0x0001c00c01007387 */ /* 0x000fe60000100800 */
[----:B------:R-:W-:Y:S02]  /*e810*/  IMAD R9, R58, R9, R5 ;  /* 0x000000093a097224 */ /* 0x000fe400078e0205 */
[----:B------:R-:W-:-:S02]  /*e820*/  IMAD.MOV R8, RZ, RZ, -R8 ;  /* 0x000000ffff087224 */ /* 0x000fc400078e0a08 */
[C---:B------:R-:W-:Y:S01]  /*e830*/  IMAD.HI.U32 R7, R0.reuse, R6, RZ ;  /* 0x0000000600077227 */ /* 0x040fe200078e00ff */
[----:B----4-:R-:W-:Y:S02]  /*e840*/  IABS R2, R57 ;  /* 0x0000003900027213 */ /* 0x010fe40000000000 */
[----:B------:R-:W4:Y:S01]  /*e850*/  LDL R57, [R1+0x29bc] ;  /* 0x0029bc0001397983 */ /* 0x000f220000100800 */
[----:B------:R-:W-:Y:S02]  /*e860*/  IMAD.MOV R7, RZ, RZ, -R7 ;  /* 0x000000ffff077224 */ /* 0x000fe400078e0a07 */
[----:B------:R-:W-:Y:S01]  /*e870*/  IMAD.HI.U32 R3, R0, R2, RZ ;  /* 0x0000000200037227 */ /* 0x000fe200078e00ff */
[----:B------:R-:W-:Y:S04]  /*e880*/  STL [R1+0x1a8], R9 ;  /* 0x0001a80901007387 */ /* 0x000fe80000100800 */
[----:B------:R-:W4:Y:S01]  /*e890*/  LDL R15, [R1+0x29b4] ;  /* 0x0029b400010f7983 */ /* 0x000f220000100800 */
[----:B------:R-:W-:Y:S01]  /*e8a0*/  IABS R5, R55 ;  /* 0x0000003700057213 */ /* 0x000fe20000000000 */
[----:B------:R-:W-:-:S02]  /*e8b0*/  IMAD R55, R58, R8, R4 ;  /* 0x000000083a377224 */ /* 0x000fc400078e0204 */
[----:B------:R-:W-:Y:S02]  /*e8c0*/  IMAD.MOV R3, RZ, RZ, -R3 ;  /* 0x000000ffff037224 */ /* 0x000fe400078e0a03 */
[----:B------:R-:W-:Y:S02]  /*e8d0*/  IMAD R6, R58, R7, R6 ;  /* 0x000000073a067224 */ /* 0x000fe400078e0206 */
[----:B------:R-:W-:-:S04]  /*e8e0*/  IMAD.HI.U32 R7, R0, R5, RZ ;  /* 0x0000000500077227 */ /* 0x000fc800078e00ff */
[----:B------:R-:W-:Y:S02]  /*e8f0*/  IMAD R2, R58, R3, R2 ;  /* 0x000000033a027224 */ /* 0x000fe400078e0202 */
[----:B------:R-:W-:Y:S01]  /*e900*/  IMAD.MOV R7, RZ, RZ, -R7 ;  /* 0x000000ffff077224 */ /* 0x000fe200078e0a07 */
[----:B------:R-:W-:Y:S02]  /*e910*/  IABS R4, R10 ;  /* 0x0000000a00047213 */ /* 0x000fe40000000000 */
[----:B------:R-:W4:Y:S04]  /*e920*/  LDL R10, [R1+0x29b8] ;  /* 0x0029b800010a7983 */ /* 0x000f280000100800 */
[----:B------:R3:W-:Y:S04]  /*e930*/  STL [R1+0x1b4], R6 ;  /* 0x0001b40601007387 */ /* 0x0007e80000100800 */
        /* <DEDUP_REMOVED lines=10> */
[----:B------:R-:W-:Y:S02]  /*e9e0*/  IMAD.MOV R9, RZ, RZ, -R9 ;  /* 0x000000ffff097224 */ /* 0x000fe400078e0a09 */
[----:B------:R-:W-:-:S04]  /*e9f0*/  IMAD.HI.U32 R8, R0, R3, RZ ;  /* 0x0000000300087227 */ /* 0x000fc800078e00ff */
[----:B------:R-:W-:-:S04]  /*ea00*/  IMAD.HI.U32 R7, R0, R6, RZ ;  /* 0x0000000600077227 */ /* 0x000fc800078e00ff */
[----:B------:R-:W-:Y:S02]  /*ea10*/  IMAD R9, R58, R9, R4 ;  /* 0x000000093a097224 */ /* 0x000fe400078e0204 */
[----:B------:R-:W-:Y:S01]  /*ea20*/  IMAD.HI.U32 R5, R0, R2, RZ ;  /* 0x0000000200057227 */ /* 0x000fe200078e00ff */
[----:B----4-:R-:W-:-:S03]  /*ea30*/  IABS R4, R57 ;  /* 0x0000003900047213 */ /* 0x010fc60000000000 */
[----:B------:R-:W-:Y:S01]  /*ea40*/  IMAD.MOV R8, RZ, RZ, -R8 ;  /* 0x000000ffff087224 */ /* 0x000fe200078e0a08 */
[----:B------:R0:W-:Y:S01]  /*ea50*/  STL [R1+0x194], R9 ;  /* 0x0001940901007387 */ /* 0x0001e20000100800 */
[----:B------:R-:W-:Y:S02]  /*ea60*/  IMAD.MOV R7, RZ, RZ, -R7 ;  /* 0x000000ffff077224 */ /* 0x000fe400078e0a07 */
[----:B------:R-:W-:Y:S01]  /*ea70*/  IMAD.MOV R5, RZ, RZ, -R5 ;  /* 0x000000ffff057224 */ /* 0x000fe200078e0a05 */
[----:B------:R-:W4:Y:S01]  /*ea80*/  LDL R57, [R1+0x29a8] ;  /* 0x0029a80001397983 */ /* 0x000f220000100800 */
[C---:B------:R-:W-:Y:S02]  /*ea90*/  IMAD R8, R58.reuse, R8, R3 ;  /* 0x000000083a087224 */ /* 0x040fe400078e0203 */
[C---:B------:R-:W-:Y:S02]  /*eaa0*/  IMAD R6, R58.reuse, R7, R6 ;  /* 0x000000073a067224 */ /* 0x040fe400078e0206 */
[----:B------:R-:W-:Y:S01]  /*eab0*/  IMAD R2, R58, R5, R2 ;  /* 0x000000053a027224 */ /* 0x000fe200078e0202 */
[----:B------:R-:W-:Y:S01]  /*eac0*/  IABS R3, R15 ;  /* 0x0000000f00037213 */ /* 0x000fe20000000000 */
[----:B------:R-:W-:Y:S04]  /*ead0*/  STL [R1+0x19c], R8 ;  /* 0x00019c0801007387 */ /* 0x000fe80000100800 */
[----:B------:R-:W4:Y:S01]  /*eae0*/  LDL R15, [R1+0x299c] ;  /* 0x00299c00010f7983 */ /* 0x000f220000100800 */
[----:B------:R-:W-:-:S03]  /*eaf0*/  IMAD.HI.U32 R7, R0, R4, RZ ;  /* 0x0000000400077227 */ /* 0x000fc600078e00ff */
[----:B------:R2:W-:Y:S04]  /*eb00*/  STL [R1+0x1a0], R6 ;  /* 0x0001a00601007387 */ /* 0x0005e80000100800 */
[----:B------:R3:W-:Y:S01]  /*eb10*/  STL [R1+0x1a4], R2 ;  /* 0x0001a40201007387 */ /* 0x0007e20000100800 */
[----:B0-----:R-:W-:Y:S01]  /*eb20*/  IMAD.HI.U32 R9, R0, R3, RZ ;  /* 0x0000000300097227 */ /* 0x001fe200078e00ff */
[----:B------:R-:W-:Y:S02]  /*eb30*/  IABS R5, R10 ;  /* 0x0000000a00057213 */ /* 0x000fe40000000000 */
[----:B------:R-:W4:Y:S01]  /*eb40*/  LDL R10, [R1+0x29a0] ;  /* 0x0029a000010a7983 */ /* 0x000f220000100800 */
[----:B------:R-:W-:Y:S02]  /*eb50*/  IMAD.MOV R7, RZ, RZ, -R7 ;  /* 0x000000ffff077224 */ /* 0x000fe400078e0a07 */
[----:B------:R-:W-:-:S02]  /*eb60*/  IMAD.MOV R9, RZ, RZ, -R9 ;  /* 0x000000ffff097224 */ /* 0x000fc400078e0a09 */
        /* <DEDUP_REMOVED lines=17> */
[----:B------:R1:W-:Y:S01]  /*ec80*/  STL [R1+0x188], R8 ;  /* 0x0001880801007387 */ /* 0x0003e20000100800 */
[C---:B------:R-:W-:Y:S02]  /*ec90*/  IMAD R6, R58.reuse, R7, R6 ;  /* 0x000000073a067224 */ /* 0x040fe400078e0206 */
[----:B------:R-:W-:Y:S01]  /*eca0*/  IMAD R2, R58, R4, R2 ;  /* 0x000000043a027224 */ /* 0x000fe200078e0202 */
[----:B----4-:R-:W-:Y:S02]  /*ecb0*/  IABS R5, R57 ;  /* 0x0000003900057213 */ /* 0x010fe40000000000 */
[----:B------:R-:W4:Y:S04]  /*ecc0*/  LDL R57, [R1+0x2990] ;  /* 0x0029900001397983 */ /* 0x000f280000100800 */
[----:B------:R1:W-:Y:S01]  /*ecd0*/  STL [R1+0x18c], R6 ;  /* 0x00018c0601007387 */ /* 0x0003e20000100800 */
[----:B------:R-:W-:-:S03]  /*ece0*/  IMAD.HI.U32 R7, R0, R3, RZ ;  /* 0x0000000300077227 */ /* 0x000fc600078e00ff */
[----:B------:R2:W-:Y:S01]  /*ecf0*/  STL [R1+0x190], R2 ;  /* 0x0001900201007387 */ /* 0x0005e20000100800 */
[----:B------:R-:W-:-:S03]  /*ed00*/  IABS R4, R15 ;  /* 0x0000000f00047213 */ /* 0x000fc60000000000 */
[----:B------:R-:W4:Y:S01]  /*ed10*/  LDL R15, [R1+0x2984] ;  /* 0x00298400010f7983 */ /* 0x000f220000100800 */
[----:B0-----:R-:W-:-:S04]  /*ed20*/  IMAD.HI.U32 R9, R0, R5, RZ ;  /* 0x0000000500097227 */ /* 0x001fc800078e00ff */
[----:B------:R-:W-:Y:S02]  /*ed30*/  IMAD.MOV R7, RZ, RZ, -R7 ;  /* 0x000000ffff077224 */ /* 0x000fe400078e0a07 */
[----:B-1----:R-:W-:Y:S01]  /*ed40*/  IMAD.HI.U32 R8, R0, R4, RZ ;  /* 0x0000000400087227 */ /* 0x002fe200078e00ff */
[----:B------:R-:W-:Y:S02]  /*ed50*/  IABS R6, R10 ;  /* 0x0000000a00067213 */ /* 0x000fe40000000000 */
[----:B------:R-:W4:Y:S01]  /*ed60*/  LDL R10, [R1+0x2988] ;  /* 0x00298800010a7983 */ /* 0x000f220000100800 */
[----:B------:R-:W-:Y:S02]  /*ed70*/  IMAD.MOV R9, RZ, RZ, -R9 ;  /* 0x000000ffff097224 */ /* 0x000fe400078e0a09 */
[----:B------:R-:W-:Y:S02]  /*ed80*/  IMAD R12, R58, R7, R3 ;  /* 0x000000073a0c7224 */ /* 0x000fe400078e0203 */
[----:B------:R-:W-:-:S02]  /*ed90*/  IMAD.MOV R8, RZ, RZ, -R8 ;  /* 0x000000ffff087224 */ /* 0x000fc400078e0a08 */
        /* <DEDUP_REMOVED lines=8> */
[----:B------:R-:W-:Y:S01]  /*ee20*/  STL [R1+0x174], R8 ;  /* 0x0001740801007387 */ /* 0x000fe20000100800 */
        /* <DEDUP_REMOVED lines=10> */
[----:B----4-:R-:W-:-:S03]  /*eed0*/  IABS R3, R57 ;  /* 0x0000003900037213 */ /* 0x010fc60000000000 */
[----:B------:R-:W4:Y:S01]  /*eee0*/  LDL R57, [R1+0x2978] ;  /* 0x0029780001397983 */ /* 0x000f220000100800 */
[----:B------:R-:W-:-:S04]  /*eef0*/  IMAD.HI.U32 R7, R0, R5, RZ ;  /* 0x0000000500077227 */ /* 0x000fc800078e00ff */
[----:B------:R-:W-:Y:S02]  /*ef00*/  IMAD.MOV R7, RZ, RZ, -R7 ;  /* 0x000000ffff077224 */ /* 0x000fe400078e0a07 */
[C---:B0-----:R-:W-:Y:S01]  /*ef10*/  IMAD.HI.U32 R9, R0.reuse, R4, RZ ;  /* 0x0000000400097227 */ /* 0x041fe200078e00ff */
[----:B-1----:R-:W-:Y:S02]  /*ef20*/  IABS R6, R15 ;  /* 0x0000000f00067213 */ /* 0x002fe40000000000 */
[----:B------:R-:W4:Y:S01]  /*ef30*/  LDL R15, [R1+0x296c] ;  /* 0x00296c00010f7983 */ /* 0x000f220000100800 */
[----:B------:R-:W-:-:S04]  /*ef40*/  IMAD.HI.U32 R8, R0, R3, RZ ;  /* 0x0000000300087227 */ /* 0x000fc800078e00ff */
[----:B------:R-:W-:Y:S02]  /*ef50*/  IMAD R61, R58, R7, R5 ;  /* 0x000000073a3d7224 */ /* 0x000fe400078e0205 */
[----:B------:R-:W-:Y:S02]  /*ef60*/  IMAD.MOV R9, RZ, RZ, -R9 ;  /* 0x000000ffff097224 */ /* 0x000fe400078e0a09 */
[C---:B------:R-:W-:Y:S01]  /*ef70*/  IMAD.HI.U32 R7, R0.reuse, R6, RZ ;  /* 0x0000000600077227 */ /* 0x040fe200078e00ff */
[----:B------:R-:W-:Y:S02]  /*ef80*/  IABS R2, R10 ;  /* 0x0000000a00027213 */ /* 0x000fe40000000000 */
[----:B------:R-:W4:Y:S01]  /*ef90*/  LDL R10, [R1+0x2970] ;  /* 0x00297000010a7983 */ /* 0x000f220000100800 */
[----:B------:R-:W-:Y:S02]  /*efa0*/  IMAD.MOV R8, RZ, RZ, -R8 ;  /* 0x000000ffff087224 */ /* 0x000fe400078e0a08 */
[----:B------:R-:W-:-:S04]  /*efb0*/  IMAD.HI.U32 R5, R0, R2, RZ ;  /* 0x0000000200057227 */ /* 0x000fc800078e00ff */
[C---:B------:R-:W-:Y:S02]  /*efc0*/  IMAD R9, R58.reuse, R9, R4 ;  /* 0x000000093a097224 */ /* 0x040fe400078e0204 */
[----:B------:R-:W-:Y:S02]  /*efd0*/  IMAD.MOV R7, RZ, RZ, -R7 ;  /* 0x000000ffff077224 */ /* 0x000fe400078e0a07 */
[----:B------:R-:W-:Y:S02]  /*efe0*/  IMAD.MOV R5, RZ, RZ, -R5 ;  /* 0x000000ffff057224 */ /* 0x000fe400078e0a05 */
[C---:B------:R-:W-:Y:S01]  /*eff0*/  IMAD R8, R58.reuse, R8, R3 ;  /* 0x000000083a087224 */ /* 0x040fe200078e0203 */
[----:B------:R0:W-:Y:S01]  /*f000*/  STL [R1+0x158], R9 ;  /* 0x0001580901007387 */ /* 0x0001e20000100800 */
[C---:B------:R-:W-:Y:S02]  /*f010*/  IMAD R6, R58.reuse, R7, R6 ;  /* 0x000000073a067224 */ /* 0x040fe400078e0206 */
[----:B------:R-:W-:Y:S01]  /*f020*/  IMAD R2, R58, R5, R2 ;  /* 0x000000053a027224 */ /* 0x000fe200078e0202 */
[----:B--2---:R-:W-:-:S02]  /*f030*/  IABS R4, R56 ;  /* 0x0000003800047213 */ /* 0x004fc40000000000 */
[----:B------:R-:W2:Y:S04]  /*f040*/  LDL R56, [R1+0x2964] ;  /* 0x0029640001387983 */ /* 0x000ea80000100800 */
[----:B------:R-:W-:Y:S01]  /*f050*/  STL [R1+0x160], R8 ;  /* 0x0001600801007387 */ /* 0x000fe20000100800 */
        /* <DEDUP_REMOVED lines=11> */
[----:B------:R-:W-:Y:S01]  /*f110*/  IMAD R9, R58, R9, R3 ;  /* 0x000000093a097224 */ /* 0x000fe200078e0203 */
[----:B----4-:R-:W-:Y:S02]  /*f120*/  IABS R6, R57 ;  /* 0x0000003900067213 */ /* 0x010fe40000000000 */
[----:B------:R-:W4:Y:S04]  /*f130*/  LDL R57, [R1+0x2960] ;  /* 0x0029600001397983 */ /* 0x000f280000100800 */
[----:B------:R-:W-:Y:S01]  /*f140*/  STL [R1+0x15c], R12 ;  /* 0x00015c0c01007387 */ /* 0x000fe20000100800 */
[----:B------:R-:W-:Y:S01]  /*f150*/  IMAD.HI.U32 R8, R0, R5, RZ ;  /* 0x0000000500087227 */ /* 0x000fe200078e00ff */
[----:B-1----:R-:W-:-:S02]  /*f160*/  IABS R2, R15 ;  /* 0x0000000f00027213 */ /* 0x002fc40000000000 */
[----:B------:R-:W4:Y:S04]  /*f170*/  LDL R15, [R1+0x2954] ;  /* 0x00295400010f7983 */ /* 0x000f280000100800 */
[----:B------:R-:W-:Y:S01]  /*f180*/  STL [R1+0x144], R9 ;  /* 0x0001440901007387 */ /* 0x000fe20000100800 */
[----:B------:R-:W-:-:S04]  /*f190*/  IMAD.HI.U32 R7, R0, R6, RZ ;  /* 0x0000000600077227 */ /* 0x000fc800078e00ff */
[----:B------:R-:W-:Y:S01]  /*f1a0*/  IMAD.HI.U32 R4, R0, R2, RZ ;  /* 0x0000000200047227 */ /* 0x000fe200078e00ff */
[----:B------:R-:W-:Y:S02]  /*f1b0*/  IABS R3, R10 ;  /* 0x0000000a00037213 */ /* 0x000fe40000000000 */
[----:B------:R-:W4:Y:S01]  /*f1c0*/  LDL R10, [R1+0x2958] ;  /* 0x00295800010a7983 */ /* 0x000f220000100800 */
[----:B------:R-:W-:Y:S02]  /*f1d0*/  IMAD.MOV R8, RZ, RZ, -R8 ;  /* 0x000000ffff087224 */ /* 0x000fe400078e0a08 */
[----:B------:R-:W-:Y:S02]  /*f1e0*/  IMAD.MOV R7, RZ, RZ, -R7 ;  /* 0x000000ffff077224 */ /* 0x000fe400078e0a07 */
[----:B------:R-:W-:Y:S02]  /*f1f0*/  IMAD.MOV R4, RZ, RZ, -R4 ;  /* 0x000000ffff047224 */ /* 0x000fe400078e0a04 */
[----:B------:R-:W-:-:S02]  /*f200*/  IMAD R8, R58, R8, R5 ;  /* 0x000000083a087224 */ /* 0x000fc400078e0205 */
[C---:B------:R-:W-:Y:S02]  /*f210*/  IMAD R6, R58.reuse, R7, R6 ;  /* 0x000000073a067224 */ /* 0x040fe400078e0206 */
[----:B------:R-:W-:Y:S01]  /*f220*/  IMAD R2, R58, R4, R2 ;  /* 0x000000043a027224 */ /* 0x000fe200078e0202 */
        /* <DEDUP_REMOVED lines=13> */
[----:B------:R-:W-:-:S04]  /*f300*/  IMAD.HI.U32 R8, R0, R4, RZ ;  /* 0x0000000400087227 */ /* 0x000fc800078e00ff */
[----:B------:R-:W-:Y:S01]  /*f310*/  IMAD.MOV R9, RZ, RZ, -R9 ;  /* 0x000000ffff097224 */ /* 0x000fe200078e0a09 */
[----:B------:R-:W-:Y:S01]  /*f320*/  STL [R1+0x148], R12 ;  /* 0x0001480c01007387 */ /* 0x000fe20000100800 */
[----:B------:R-:W-:Y:S02]  /*f330*/  IMAD.MOV R8, RZ, RZ, -R8 ;  /* 0x000000ffff087224 */ /* 0x000fe400078e0a08 */
[C---:B------:R-:W-:Y:S01]  /*f340*/  IMAD R9, R58.reuse, R9, R5 ;  /* 0x000000093a097224 */ /* 0x040fe200078e0205 */
[----:B----4-:R-:W-:Y:S02]  /*f350*/  IABS R2, R57 ;  /* 0x0000003900027213 */ /* 0x010fe40000000000 */
[----:B------:R-:W4:Y:S01]  /*f360*/  LDL R57, [R1+0x2948] ;  /* 0x0029480001397983 */ /* 0x000f220000100800 */
[----:B------:R-:W-:-:S03]  /*f370*/  IMAD R8, R58, R8, R4 ;  /* 0x000000083a087224 */ /* 0x000fc600078e0204 */
[----:B------:R-:W-:Y:S01]  /*f380*/  STL [R1+0x130], R9 ;  /* 0x0001300901007387 */ /* 0x000fe20000100800 */
[C---:B------:R-:W-:Y:S01]  /*f390*/  IMAD.HI.U32 R7, R0.reuse, R6, RZ ;  /* 0x0000000600077227 */ /* 0x040fe200078e00ff */
[----:B------:R-:W-:Y:S02]  /*f3a0*/  IABS R5, R15 ;  /* 0x0000000f00057213 */ /* 0x000fe40000000000 */
[----:B------:R-:W4:Y:S01]  /*f3b0*/  LDL R15, [R1+0x2940] ;  /* 0x00294000010f7983 */ /* 0x000f220000100800 */
[----:B------:R-:W-:-:S03]  /*f3c0*/  IMAD.HI.U32 R3, R0, R2, RZ ;  /* 0x0000000200037227 */ /* 0x000fc600078e00ff */
[----:B------:R-:W-:Y:S01]  /*f3d0*/  STL [R1+0x138], R8 ;  /* 0x0001380801007387 */ /* 0x000fe20000100800 */
[----:B------:R-:W-:Y:S02]  /*f3e0*/  IMAD.MOV R7, RZ, RZ, -R7 ;  /* 0x000000ffff077224 */ /* 0x000fe400078e0a07 */
[----:B------:R-:W-:Y:S01]  /*f3f0*/  IMAD.MOV R3, RZ, RZ, -R3 ;  /* 0x000000ffff037224 */ /* 0x000fe200078e0a03 */
[----:B------:R-:W-:Y:S02]  /*f400*/  IABS R4, R10 ;  /* 0x0000000a00047213 */ /* 0x000fe40000000000 */
[----:B------:R-:W4:Y:S01]  /*f410*/  LDL R10, [R1+0x293c] ;  /* 0x00293c00010a7983 */ /* 0x000f220000100800 */
[C---:B------:R-:W-:Y:S02]  /*f420*/  IMAD R6, R58.reuse, R7, R6 ;  /* 0x000000073a067224 */ /* 0x040fe400078e0206 */
[----:B------:R-:W-:Y:S02]  /*f430*/  IMAD R2, R58, R3, R2 ;  /* 0x000000033a027224 */ /* 0x000fe400078e0202 */
[----:B------:R-:W-:Y:S01]  /*f440*/  IMAD.HI.U32 R7, R0, R5, RZ ;  /* 0x0000000500077227 */ /* 0x000fe200078e00ff */
[----:B------:R3:W-:Y:S03]  /*f450*/  STL [R1+0x13c], R6 ;  /* 0x00013c0601007387 */ /* 0x0007e60000100800 */
[----:B------:R-:W-:Y:S01]  /*f460*/  IMAD.MOV R7, RZ, RZ, -R7 ;  /* 0x000000ffff077224 */ /* 0x000fe200078e0a07 */
        /* <DEDUP_REMOVED lines=27> */
[----:B------:R-:W-:-:S03]  /*f620*/  IABS R5, R10 ;  /* 0x0000000a00057213 */ /* 0x000fc60000000000 */
[----:B------:R2:W-:Y:S04]  /*f630*/  STL [R1+0x128], R6 ;  /* 0x0001280601007387 */ /* 0x0005e80000100800 */
[----:B------:R3:W-:Y:S04]  /*f640*/  STL [R1+0x12c], R2 ;  /* 0x00012c0201007387 */ /* 0x0007e80000100800 */
[----:B------:R-:W4:Y:S01]  /*f650*/  LDL R10, [R1+0x2928] ;  /* 0x00292800010a7983 */ /* 0x000f220000100800 */
[----:B------:R-:W-:-:S04]  /*f660*/  IMAD.HI.U32 R7, R0, R4, RZ ;  /* 0x0000000400077227 */ /* 0x000fc800078e00ff */
[----:B------:R-:W-:Y:S02]  /*f670*/  IMAD.MOV R7, RZ, RZ, -R7 ;  /* 0x000000ffff077224 */ /* 0x000fe400078e0a07 */
[----:B0-----:R-:W-:-:S04]  /*f680*/  IMAD.HI.U32 R9, R0, R3, RZ ;  /* 0x0000000300097227 */ /* 0x001fc800078e00ff */
[----:B------:R-:W-:Y:S02]  /*f690*/  IMAD R12, R58, R7, R4 ;  /* 0x000000073a0c7224 */ /* 0x000fe400078e0204 */
[----:B------:R-:W-:-:S04]  /*f6a0*/  IMAD.MOV R9, RZ, RZ, -R9 ;  /* 0x000000ffff097224 */ /* 0x000fc800078e0a09 */
        /* <DEDUP_REMOVED lines=16> */
[----:B------:R-:W-:Y:S02]  /*f7b0*/  IMAD.MOV R4, RZ, RZ, -R4 ;  /* 0x000000ffff047224 */ /* 0x000fe400078e0a04 */
[C---:B------:R-:W-:Y:S01]  /*f7c0*/  IMAD R6, R58.reuse, R7, R6 ;  /* 0x000000073a067224 */ /* 0x040fe200078e0206 */
[----:B----4-:R-:W-:Y:S02]  /*f7d0*/  IABS R5, R57 ;  /* 0x0000003900057213 */ /* 0x010fe40000000000 */
[----:B------:R-:W4:Y:S01]  /*f7e0*/  LDL R57, [R1+0x2918] ;  /* 0x0029180001397983 */ /* 0x000f220000100800 */
[----:B------:R-:W-:-:S03]  /*f7f0*/  IMAD R2, R58, R4, R2 ;  /* 0x000000043a027224 */ /* 0x000fc600078e0202 */
[----:B------:R1:W-:Y:S01]  /*f800*/  STL [R1+0x114], R6 ;  /* 0x0001140601007387 */ /* 0x0003e20000100800 */
[----:B------:R-:W-:-:S03]  /*f810*/  IMAD.HI.U32 R7, R0, R3, RZ ;  /* 0x0000000300077227 */ /* 0x000fc600078e00ff */
[----:B------:R2:W-:Y:S01]  /*f820*/  STL [R1+0x118], R2 ;  /* 0x0001180201007387 */ /* 0x0005e20000100800 */
[----:B------:R-:W-:Y:S01]  /*f830*/  IABS R4, R15 ;  /* 0x0000000f00047213 */ /* 0x000fe20000000000 */
[----:B0-----:R-:W-:Y:S02]  /*f840*/  IMAD.HI.U32 R9, R0, R5, RZ ;  /* 0x0000000500097227 */ /* 0x001fe400078e00ff */
[----:B------:R-:W4:Y:S02]  /*f850*/  LDL R15, [R1+0x290c] ;  /* 0x00290c00010f7983 */ /* 0x000f240000100800 */
[----:B------:R-:W-:Y:S01]  /*f860*/  IMAD.MOV R7, RZ, RZ, -R7 ;  /* 0x000000ffff077224 */ /* 0x000fe200078e0a07 */
[----:B-1----:R-:W-:Y:S02]  /*f870*/  IABS R6, R10 ;  /* 0x0000000a00067213 */ /* 0x002fe40000000000 */
[----:B------:R-:W4:Y:S01]  /*f880*/  LDL R10, [R1+0x2910] ;  /* 0x00291000010a7983 */ /* 0x000f220000100800 */
[----:B------:R-:W-:-:S02]  /*f890*/  IMAD.MOV R9, RZ, RZ, -R9 ;  /* 0x000000ffff097224 */ /* 0x000fc400078e0a09 */
[----:B------:R-:W-:-:S04]  /*f8a0*/  IMAD.HI.U32 R8, R0, R4, RZ ;  /* 0x0000000400087227 */ /* 0x000fc800078e00ff */
[C---:B------:R-:W-:Y:S02]  /*f8b0*/  IMAD R12, R58.reuse, R7, R3 ;  /* 0x000000073a0c7224 */ /* 0x040fe400078e0203 */
[C---:B------:R-:W-:Y:S02]  /*f8c0*/  IMAD R9, R58.reuse, R9, R5 ;  /* 0x000000093a097224 */ /* 0x040fe400078e0205 */
[----:B------:R-:W-:Y:S01]  /*f8d0*/  IMAD.MOV R8, RZ, RZ, -R8 ;  /* 0x000000ffff087224 */ /* 0x000fe200078e0a08 */
[----:B------:R-:W-:Y:S03]  /*f8e0*/  STL [R1+0x10c], R12 ;  /* 0x00010c0c01007387 */ /* 0x000fe60000100800 */
        /* <DEDUP_REMOVED lines=18> */
[----:B----4-:R-:W-:-:S03]  /*fa10*/  IABS R3, R57 ;  /* 0x0000003900037213 */ /* 0x010fc60000000000 */
[----:B------:R-:W4:Y:S01]  /*fa20*/  LDL R57, [R1+0x2900] ;  /* 0x0029000001397983 */ /* 0x000f220000100800 */
[----:B0-----:R-:W-:-:S03]  /*fa30*/  IMAD.HI.U32 R9, R0, R4, RZ ;  /* 0x0000000400097227 */ /* 0x001fc600078e00ff */
[----:B------:R-:W4:Y:S01]  /*fa40*/  LDL R14, [R1+0x28f4] ;  /* 0x0028f400010e7983 */ /* 0x000f220000100800 */
[----:B------:R-:W-:Y:S02]  /*fa50*/  IMAD.MOV R7, RZ, RZ, -R7 ;  /* 0x000000ffff077224 */ /* 0x000fe400078e0a07 */
[----:B------:R-:W-:Y:S01]  /*fa60*/  IMAD.MOV R9, RZ, RZ, -R9 ;  /* 0x000000ffff097224 */ /* 0x000fe200078e0a09 */
[----:B-1----:R-:W-:-:S03]  /*fa70*/  IABS R6, R15 ;  /* 0x0000000f00067213 */ /* 0x002fc60000000000 */
[C---:B------:R-:W-:Y:S01]  /*fa80*/  IMAD R9, R58.reuse, R9, R4 ;  /* 0x000000093a097224 */ /* 0x040fe200078e0204 */
[----:B------:R-:W-:Y:S01]  /*fa90*/  IABS R2, R10 ;  /* 0x0000000a00027213 */ /* 0x000fe20000000000 */
[----:B------:R-:W-:Y:S02]  /*faa0*/  IMAD R10, R58, R7, R5 ;  /* 0x000000073a0a7224 */ /* 0x000fe400078e0205 */
[----:B------:R-:W-:-:S03]  /*fab0*/  IMAD.HI.U32 R8, R0, R3, RZ ;  /* 0x0000000300087227 */ /* 0x000fc600078e00ff */
[----:B------:R0:W-:Y:S01]  /*fac0*/  STL [R1+0xfc], R10 ;  /* 0x0000fc0a01007387 */ /* 0x0001e20000100800 */
[----:B------:R-:W-:-:S03]  /*fad0*/  IMAD.HI.U32 R7, R0, R6, RZ ;  /* 0x0000000600077227 */ /* 0x000fc600078e00ff */
[----:B------:R-:W4:Y:S01]  /*fae0*/  LDL R15, [R1+0x28f8] ;  /* 0x0028f800010f7983 */ /* 0x000f220000100800 */
[----:B------:R-:W-:-:S03]  /*faf0*/  IMAD.HI.U32 R5, R0, R2, RZ ;  /* 0x0000000200057227 */ /* 0x000fc600078e00ff */
[----:B------:R1:W-:Y:S01]  /*fb00*/  STL [R1+0xe8], R9 ;  /* 0x0000e80901007387 */ /* 0x0003e20000100800 */
[----:B------:R-:W-:-:S03]  /*fb10*/  IMAD.MOV R8, RZ, RZ, -R8 ;  /* 0x000000ffff087224 */ /* 0x000fc600078e0a08 */
[----:B0-----:R-:W4:Y:S01]  /*fb20*/  LDL R10, [R1+0x28ec] ;  /* 0x0028ec00010a7983 */ /* 0x001f220000100800 */
[----:B------:R-:W-:Y:S02]  /*fb30*/  IMAD.MOV R7, RZ, RZ, -R7 ;  /* 0x000000ffff077224 */ /* 0x000fe400078e0a07 */
[----:B------:R-:W-:Y:S02]  /*fb40*/  IMAD.MOV R5, RZ, RZ, -R5 ;  /* 0x000000ffff057224 */ /* 0x000fe400078e0a05 */
[C---:B------:R-:W-:Y:S02]  /*fb50*/  IMAD R6, R58.reuse, R7, R6 ;  /* 0x000000073a067224 */ /* 0x040fe400078e0206 */
[C---:B------:R-:W-:Y:S01]  /*fb60*/  IMAD R2, R58.reuse, R5, R2 ;  /* 0x000000053a027224 */ /* 0x040fe200078e0202 */
[----:B--2---:R-:W-:Y:S01]  /*fb70*/  IABS R4, R56 ;  /* 0x0000003800047213 */ /* 0x004fe20000000000 */
[----:B------:R-:W-:Y:S01]  /*fb80*/  IMAD R56, R58, R8, R3 ;  /* 0x000000083a387224 */ /* 0x000fe200078e0203 */
[----:B---3--:R-:W-:-:S02]  /*fb90*/  IABS R3, R59 ;  /* 0x0000003b00037213 */ /* 0x008fc40000000000 */
[----:B------:R-:W2:Y:S04]  /*fba0*/  LDL R59, [R1+0x28f0] ;  /* 0x0028f000013b7983 */ /* 0x000ea80000100800 */
[----:B------:R4:W-:Y:S04]  /*fbb0*/  STL [R1+0xf4], R6 ;  /* 0x0000f40601007387 */ /* 0x0009e80000100800 */
[----:B------:R0:W-:Y:S01]  /*fbc0*/  STL [R1+0x430], R2 ;  /* 0x0004300201007387 */ /* 0x0001e20000100800 */
[----:B------:R-:W-:-:S03]  /*fbd0*/  IABS R5, R11 ;  /* 0x0000000b00057213 */ /* 0x000fc60000000000 */
[----:B------:R-:W3:Y:S01]  /*fbe0*/  LDL R11, [R1+0x28e4] ;  /* 0x0028e400010b7983 */ /* 0x000ee20000100800 */
[----:B------:R-:W-:-:S04]  /*fbf0*/  IMAD.HI.U32 R7, R0, R4, RZ ;  /* 0x0000000400077227 */ /* 0x000fc800078e00ff */
[----:B-1----:R-:W-:-:S04]  /*fc00*/  IMAD.HI.U32 R9, R0, R3, RZ ;  /* 0x0000000300097227 */ /* 0x002fc800078e00ff */
[----:B------:R-:W-:Y:S02]  /*fc10*/  IMAD.MOV R7, RZ, RZ, -R7 ;  /* 0x000000ffff077224 */ /* 0x000fe400078e0a07 */
[----:B------:R-:W-:-:S04]  /*fc20*/  IMAD.HI.U32 R8, R0, R5, RZ ;  /* 0x0000000500087227 */ /* 0x000fc800078e00ff */
[----:B------:R-:W-:Y:S01]  /*fc30*/  IMAD.MOV R9, RZ, RZ, -R9 ;  /* 0x000000ffff097224 */ /* 0x000fe200078e0a09 */
[----:B----4-:R-:W-:Y:S02]  /*fc40*/  IABS R6, R57 ;  /* 0x0000003900067213 */ /* 0x010fe40000000000 */
[----:B------:R-:W4:Y:S01]  /*fc50*/  LDL R57, [R1+0x28e8] ;  /* 0x0028e80001397983 */ /* 0x000f220000100800 */
[C---:B------:R-:W-:Y:S01]  /*fc60*/  IMAD R12, R58.reuse, R7, R4 ;  /* 0x000000073a0c7224 */ /* 0x040fe200078e0204 */
[----:B0-----:R-:W-:Y:S01]  /*fc70*/  IABS R2, R14 ;  /* 0x0000000e00027213 */ /* 0x001fe20000000000 */
[----:B------:R-:W-:Y:S02]  /*fc80*/  IMAD.MOV R8, RZ, RZ, -R8 ;  /* 0x000000ffff087224 */ /* 0x000fe400078e0a08 */
[----:B------:R-:W-:Y:S01]  /*fc90*/  IMAD R9, R58, R9, R3 ;  /* 0x000000093a097224 */ /* 0x000fe200078e0203 */
[----:B------:R-:W-:Y:S01]  /*fca0*/  STL [R1+0xec], R12 ;  /* 0x0000ec0c01007387 */ /* 0x000fe20000100800 */
[----:B------:R-:W-:-:S03]  /*fcb0*/  IMAD.HI.U32 R7, R0, R6, RZ ;  /* 0x0000000600077227 */ /* 0x000fc600078e00ff */
[----:B------:R-:W4:Y:S01]  /*fcc0*/  LDL R14, [R1+0x28dc] ;  /* 0x0028dc00010e7983 */ /* 0x000f220000100800 */
[----:B------:R-:W-:Y:S02]  /*fcd0*/  IMAD R8, R58, R8, R5 ;  /* 0x000000083a087224 */ /* 0x000fe400078e0205 */
[----:B------:R-:W-:Y:S01]  /*fce0*/  IMAD.HI.U32 R4, R0, R2, RZ ;  /* 0x0000000200047227 */ /* 0x000fe200078e00ff */
[----:B------:R-:W-:Y:S03]  /*fcf0*/  STL [R1+0xe4], R9 ;  /* 0x0000e40901007387 */ /* 0x000fe60000100800 */
[----:B------:R-:W-:Y:S02]  /*fd00*/  IMAD.MOV R7, RZ, RZ, -R7 ;  /* 0x000000ffff077224 */ /* 0x000fe400078e0a07 */
[----:B------:R-:W-:Y:S02]  /*fd10*/  IMAD.MOV R4, RZ, RZ, -R4 ;  /* 0x000000ffff047224 */ /* 0x000fe400078e0a04 */
[----:B------:R-:W-:Y:S01]  /*fd20*/  IMAD R6, R58, R7, R6 ;  /* 0x000000073a067224 */ /* 0x000fe200078e0206 */
[----:B------:R-:W-:-:S02]  /*fd30*/  IABS R3, R15 ;  /* 0x0000000f00037213 */ /* 0x000fc40000000000 */
[----:B------:R-:W4:Y:S04]  /*fd40*/  LDL R15, [R1+0x28e0] ;  /* 0x0028e000010f7983 */ /* 0x000f280000100800 */
[----:B------:R-:W-:Y:S01]  /*fd50*/  STL [R1+0x3f8], R8 ;  /* 0x0003f80801007387 */ /* 0x000fe20000100800 */
[----:B------:R-:W-:-:S03]  /*fd60*/  IABS R5, R10 ;  /* 0x0000000a00057213 */ /* 0x000fc60000000000 */
[----:B------:R-:W4:Y:S01]  /*fd70*/  LDL R10, [R1+0x28d4] ;  /* 0x0028d400010a7983 */ /* 0x000f220000100800 */
[----:B------:R-:W-:-:S03]  /*fd80*/  IMAD R2, R58, R4, R2 ;  /* 0x000000043a027224 */ /* 0x000fc600078e0202 */
[----:B------:R3:W-:Y:S04]  /*fd90*/  STL [R1+0x400], R6 ;  /* 0x0004000601007387 */ /* 0x0007e80000100800 */
[----:B------:R4:W-:Y:S01]  /*fda0*/  STL [R1+0x408], R2 ;  /* 0x0004080201007387 */ /* 0x0009e20000100800 */
[----:B--2---:R-:W-:-:S03]  /*fdb0*/  IABS R4, R59 ;  /* 0x0000003b00047213 */ /* 0x004fc60000000000 */
[----:B------:R-:W2:Y:S01]  /*fdc0*/  LDL R59, [R1+0x28d8] ;  /* 0x0028d800013b7983 */ /* 0x000ea20000100800 */
[----:B---3--:R-:W-:-:S03]  /*fdd0*/  IABS R6, R11 ;  /* 0x0000000b00067213 */ /* 0x008fc60000000000 */
[----:B------:R-:W3:Y:S01]  /*fde0*/  LDL R11, [R1+0x28cc] ;  /* 0x0028cc00010b7983 */ /* 0x000ee20000100800 */
[----:B------:R-:W-:-:S04]  /*fdf0*/  IMAD.HI.U32 R7, R0, R3, RZ ;  /* 0x0000000300077227 */ /* 0x000fc800078e00ff */
[----:B------:R-:W-:Y:S02]  /*fe00*/  IMAD.MOV R7, RZ, RZ, -R7 ;  /* 0x000000ffff077224 */ /* 0x000fe400078e0a07 */
[----:B------:R-:W-:-:S04]  /*fe10*/  IMAD.HI.U32 R9, R0, R5, RZ ;  /* 0x0000000500097227 */ /* 0x000fc800078e00ff */
[----:B------:R-:W-:-:S04]  /*fe20*/  IMAD.HI.U32 R8, R0, R4, RZ ;  /* 0x0000000400087227 */ /* 0x000fc800078e00ff */
[----:B------:R-:W-:Y:S02]  /*fe30*/  IMAD R12, R58, R7, R3 ;  /* 0x000000073a0c7224 */ /* 0x000fe400078e0203 */
[----:B------:R-:W-:Y:S02]  /*fe40*/  IMAD.MOV R9, RZ, RZ, -R9 ;  /* 0x000000ffff097224 */ /* 0x000fe400078e0a09 */
[----:B------:R-:W-:Y:S01]  /*fe50*/  IMAD.HI.U32 R7, R0, R6, RZ ;  /* 0x0000000600077227 */ /* 0x000fe200078e00ff */
[----:B----4-:R-:W-:-:S03]  /*fe60*/  IABS R2, R57 ;  /* 0x0000003900027213 */ /* 0x010fc60000000000 */
[----:B------:R-:W-:Y:S02]  /*fe70*/  IMAD.MOV R8, RZ, RZ, -R8 ;  /* 0x000000ffff087224 */ /* 0x000fe400078e0a08 */
[----:B------:R-:W-:Y:S01]  /*fe80*/  IMAD.HI.U32 R3, R0, R2, RZ ;  /* 0x0000000200037227 */ /* 0x000fe200078e00ff */
[----:B------:R-:W-:Y:S03]  /*fe90*/  STL [R1+0x3f0], R12 ;  /* 0x0003f00c01007387 */ /* 0x000fe60000100800 */
[----:B------:R-:W-:Y:S01]  /*fea0*/  IMAD R9, R58, R9, R5 ;  /* 0x000000093a097224 */ /* 0x000fe200078e0205 */
[----:B------:R-:W4:Y:S01]  /*feb0*/  LDL R57, [R1+0x28d0] ;  /* 0x0028d00001397983 */ /* 0x000f220000100800 */
[----:B------:R-:W-:Y:S02]  /*fec0*/  IMAD.MOV R7, RZ, RZ, -R7 ;  /* 0x000000ffff077224 */ /* 0x000fe400078e0a07 */
[----:B------:R-:W-:-:S02]  /*fed0*/  IMAD.MOV R3, RZ, RZ, -R3 ;  /* 0x000000ffff037224 */ /* 0x000fc400078e0a03 */
[C---:B------:R-:W-:Y:S01]  /*fee0*/  IMAD R8, R58.reuse, R8, R4 ;  /* 0x000000083a087224 */ /* 0x040fe200078e0204 */
[----:B------:R-:W-:Y:S01]  /*fef0*/  IABS R5, R14 ;  /* 0x0000000e00057213 */ /* 0x000fe20000000000 */
[C---:B------:R-:W-:Y:S01]  /*ff00*/  IMAD R6, R58.reuse, R7, R6 ;  /* 0x000000073a067224 */ /* 0x040fe200078e0206 */
[----:B------:R-:W-:Y:S01]  /*ff10*/  STL [R1+0x3b0], R9 ;  /* 0x0003b00901007387 */ /* 0x000fe20000100800 */
[----:B------:R-:W-:-:S03]  /*ff20*/  IMAD R2, R58, R3, R2 ;  /* 0x000000033a027224 */ /* 0x000fc600078e0202 */
[----:B------:R-:W4:Y:S04]  /*ff30*/  LDL R14, [R1+0x28c4] ;  /* 0x0028c400010e7983 */ /* 0x000f280000100800 */
[----:B------:R-:W-:Y:S01]  /*ff40*/  STL [R1+0x3c4], R8 ;  /* 0x0003c40801007387 */ /* 0x000fe20000100800 */
[----:B------:R-:W-:-:S03]  /*ff50*/  IABS R4, R15 ;  /* 0x0000000f00047213 */ /* 0x000fc60000000000 */
[----:B------:R-:W4:Y:S04]  /*ff60*/  LDL R15, [R1+0x28c8] ;  /* 0x0028c800010f7983 */ /* 0x000f280000100800 */
[----:B------:R2:W-:Y:S01]  /*ff70*/  STL [R1+0x3c8], R6 ;  /* 0x0003c80601007387 */ /* 0x0005e20000100800 */
[----:B------:R-:W-:-:S03]  /*ff80*/  IABS R3, R10 ;  /* 0x0000000a00037213 */ /* 0x000fc60000000000 */
[----:B------:R3:W-:Y:S04]  /*ff90*/  STL [R1+0x3cc], R2 ;  /* 0x0003cc0201007387 */ /* 0x0007e80000100800 */
[----:B------:R-:W4:Y:S01]  /*ffa0*/  LDL R10, [R1+0x28c0] ;  /* 0x0028c000010a7983 */ /* 0x000f220000100800 */
[----:B------:R-:W-:-:S04]  /*ffb0*/  IMAD.HI.U32 R7, R0, R5, RZ ;  /* 0x0000000500077227 */ /* 0x000fc800078e00ff */
[----:B------:R-:W-:Y:S01]  /*ffc0*/  IMAD.MOV R7, RZ, RZ, -R7 ;  /* 0x000000ffff077224 */ /* 0x000fe200078e0a07 */
[----:B--2---:R-:W-:Y:S02]  /*ffd0*/  IABS R6, R59 ;  /* 0x0000003b00067213 */ /* 0x004fe40000000000 */
[----:B------:R-:W2:Y:S01]  /*ffe0*/  LDL R59, [R1+0x28bc] ;  /* 0x0028bc00013b7983 */ /* 0x000ea20000100800 */
[----:B---3--:R-:W-:Y:S01]  /*fff0*/  IABS R2, R11 ;  /* 0x0000000b00027213 */ /* 0x008fe20000000000 */
        /* <DEDUP_REMOVED lines=9> */
[C---:B------:R-:W-:Y:S01]  /*10090*/  IMAD R9, R58.reuse, R9, R4 ;  /* 0x000000093a097224 */ /* 0x040fe200078e0204 */
[----:B----4-:R-:W-:Y:S01]  /*100a0*/  IABS R4, R57 ;  /* 0x0000003900047213 */ /* 0x010fe20000000000 */
[----:B------:R-:W-:Y:S02]  /*100b0*/  IMAD.MOV R7, RZ, RZ, -R7 ;  /* 0x000000ffff077224 */ /* 0x000fe400078e0a07 */
[----:B------:R-:W-:Y:S02]  /*100c0*/  IMAD.MOV R5, RZ, RZ, -R5 ;  /* 0x000000ffff057224 */ /* 0x000fe400078e0a05 */
[C---:B------:R-:W-:Y:S01]  /*100d0*/  IMAD R8, R58.reuse, R8, R3 ;  /* 0x000000083a087224 */ /* 0x040fe200078e0203 */
[----:B------:R-:W-:Y:S01]  /*100e0*/  STL [R1+0x374], R9 ;  /* 0x0003740901007387 */ /* 0x000fe20000100800 */
[----:B------:R-:W-:-:S02]  /*100f0*/  IMAD R6, R58, R7, R6 ;  /* 0x000000073a067224 */ /* 0x000fc400078e0206 */
[----:B------:R-:W-:Y:S01]  /*10100*/  IMAD R2, R58, R5, R2 ;  /* 0x000000053a027224 */ /* 0x000fe200078e0202 */
[----:B------:R-:W4:Y:S01]  /*10110*/  LDL R57, [R1+0x28b8] ;  /* 0x0028b80001397983 */ /* 0x000f220000100800 */
[----:B------:R-:W-:Y:S01]  /*10120*/  IMAD.HI.U32 R7, R0, R4, RZ ;  /* 0x0000000400077227 */ /* 0x000fe200078e00ff */
[----:B------:R-:W-:Y:S02]  /*10130*/  IABS R3, R14 ;  /* 0x0000000e00037213 */ /* 0x000fe40000000000 */
[----:B------:R-:W-:Y:S01]  /*10140*/  STL [R1+0x384], R8 ;  /* 0x0003840801007387 */ /* 0x000fe20000100800 */
[----:B------:R-:W-:-:S03]  /*10150*/  IMAD.MOV R7, RZ, RZ, -R7 ;  /* 0x000000ffff077224 */ /* 0x000fc600078e0a07 */
[----:B------:R-:W4:Y:S04]  /*10160*/  LDL R14, [R1+0x28b0] ;  /* 0x0028b000010e7983 */ /* 0x000f280000100800 */
[----:B------:R0:W-:Y:S01]  /*10170*/  STL [R1+0x38c], R6 ;  /* 0x00038c0601007387 */ /* 0x0001e20000100800 */
[----:B------:R-:W-:-:S03]  /*10180*/  IABS R5, R15 ;  /* 0x0000000f00057213 */ /* 0x000fc60000000000 */
[----:B------:R2:W-:Y:S01]  /*10190*/  STL [R1+0x394], R2 ;  /* 0x0003940201007387 */ /* 0x0005e20000100800 */
[----:B------:R-:W-:-:S03]  /*101a0*/  IMAD R12, R58, R7, R4 ;  /* 0x000000073a0c7224 */ /* 0x000fc600078e0204 */
[----:B------:R-:W4:Y:S01]  /*101b0*/  LDL R15, [R1+0x28ac] ;  /* 0x0028ac00010f7983 */ /* 0x000f220000100800 */
[----:B0-----:R-:W-:-:S03]  /*101c0*/  IABS R6, R10 ;  /* 0x0000000a00067213 */ /* 0x001fc60000000000 */
[----:B------:R-:W4:Y:S01]  /*101d0*/  LDL R10, [R1+0x28a4] ;  /* 0x0028a400010a7983 */ /* 0x000f220000100800 */
[----:B------:R-:W-:-:S03]  /*101e0*/  IMAD.HI.U32 R9, R0, R3, RZ ;  /* 0x0000000300097227 */ /* 0x000fc600078e00ff */
[----:B------:R-:W-:Y:S01]  /*101f0*/  STL [R1+0x37c], R12 ;  /* 0x00037c0c01007387 */ /* 0x000fe20000100800 */
[----:B------:R-:W-:-:S04]  /*10200*/  IMAD.MOV R9, RZ, RZ, -R9 ;  /* 0x000000ffff097224 */ /* 0x000fc800078e0a09 */
[----:B------:R-:W-:Y:S01]  /*10210*/  IMAD R9, R58, R9, R3 ;  /* 0x000000093a097224 */ /* 0x000fe200078e0203 */
[----:B--2---:R-:W-:Y:S02]  /*10220*/  IABS R2, R59 ;  /* 0x0000003b00027213 */ /* 0x004fe40000000000 */
[----:B------:R-:W2:Y:S04]  /*10230*/  LDL R59, [R1+0x28a8] ;  /* 0x0028a800013b7983 */ /* 0x000ea80000100800 */
[----:B------:R0:W-:Y:S01]  /*10240*/  STL [R1+0x334], R9 ;  /* 0x0003340901007387 */ /* 0x0001e20000100800 */
[----:B---3--:R-:W-:-:S03]  /*10250*/  IABS R3, R11 ;  /* 0x0000000b00037213 */ /* 0x008fc60000000000 */
        /* <DEDUP_REMOVED lines=13> */
[----:B------:R-:W4:Y:S01]  /*10330*/  LDL R57, [R1+0x28a0] ;  /* 0x0028a00001397983 */ /* 0x000f220000100800 */
[----:B------:R-:W-:-:S03]  /*10340*/  IMAD.MOV R7, RZ, RZ, -R7 ;  /* 0x000000ffff077224 */ /* 0x000fc600078e0a07 */
[----:B------:R1:W-:Y:S01]  /*10350*/  STL [R1+0x350], R6 ;  /* 0x0003500601007387 */ /* 0x0003e20000100800 */
[----:B0-----:R-:W-:Y:S01]  /*10360*/  IMAD.HI.U32 R9, R0, R5, RZ ;  /* 0x0000000500097227 */ /* 0x001fe200078e00ff */
[----:B------:R-:W-:Y:S02]  /*10370*/  IABS R4, R14 ;  /* 0x0000000e00047213 */ /* 0x000fe40000000000 */
[----:B------:R0:W-:Y:S01]  /*10380*/  STL [R1+0x354], R2 ;  /* 0x0003540201007387 */ /* 0x0001e20000100800 */
[----:B------:R-:W-:-:S03]  /*10390*/  IMAD.MOV R9, RZ, RZ, -R9 ;  /* 0x000000ffff097224 */ /* 0x000fc600078e0a09 */
[----:B------:R-:W4:Y:S01]  /*103a0*/  LDL R13, [R1+0x2894] ;  /* 0x00289400010d7983 */ /* 0x000f220000100800 */
[----:B------:R-:W-:-:S03]  /*103b0*/  IMAD R3, R58, R7, R3 ;  /* 0x000000073a037224 */ /* 0x000fc600078e0203 */
[----:B------:R-:W4:Y:S01]  /*103c0*/  LDL R14, [R1+0x2898] ;  /* 0x00289800010e7983 */ /* 0x000f220000100800 */
[----:B-1----:R-:W-:Y:S02]  /*103d0*/  IABS R6, R15 ;  /* 0x0000000f00067213 */ /* 0x002fe40000000000 */
[----:B0-----:R-:W-:Y:S02]  /*103e0*/  IABS R2, R10 ;  /* 0x0000000a00027213 */ /* 0x001fe40000000000 */
[----:B------:R-:W4:Y:S01]  /*103f0*/  LDL R10, [R1+0x288c] ;  /* 0x00288c00010a7983 */ /* 0x000f220000100800 */
[----:B------:R-:W-:-:S03]  /*10400*/  IMAD.HI.U32 R8, R0, R4, RZ ;  /* 0x0000000400087227 */ /* 0x000fc600078e00ff */
[----:B------:R0:W-:Y:S01]  /*10410*/  STL [R1+0x338], R3 ;  /* 0x0003380301007387 */ /* 0x0001e20000100800 */
[----:B------:R-:W-:-:S04]  /*10420*/  IMAD.HI.U32 R7, R0, R6, RZ ;  /* 0x0000000600077227 */ /* 0x000fc800078e00ff */
[C---:B------:R-:W-:Y:S02]  /*10430*/  IMAD R9, R58.reuse, R9, R5 ;  /* 0x000000093a097224 */ /* 0x040fe400078e0205 */
[----:B------:R-:W-:Y:S02]  /*10440*/  IMAD.MOV R8, RZ, RZ, -R8 ;  /* 0x000000ffff087224 */ /* 0x000fe400078e0a08 */
[----:B------:R-:W-:Y:S02]  /*10450*/  IMAD.MOV R7, RZ, RZ, -R7 ;  /* 0x000000ffff077224 */ /* 0x000fe400078e0a07 */
[C---:B------:R-:W-:Y:S02]  /*10460*/  IMAD R8, R58.reuse, R8, R4 ;  /* 0x000000083a087224 */ /* 0x040fe400078e0204 */
[----:B------:R-:W-:Y:S01]  /*10470*/  IMAD R6, R58, R7, R6 ;  /* 0x000000073a067224 */ /* 0x000fe200078e0206 */
[----:B--2---:R-:W-:Y:S02]  /*10480*/  IABS R5, R59 ;  /* 0x0000003b00057213 */ /* 0x004fe40000000000 */
[----:B------:R-:W2:Y:S04]  /*10490*/  LDL R59, [R1+0x2890] ;  /* 0x00289000013b7983 */ /* 0x000ea80000100800 */
[----:B------:R1:W-:Y:S04]  /*104a0*/  STL [R1+0x2f8], R9 ;  /* 0x0002f80901007387 */ /* 0x0003e80000100800 */
[----:B------:R0:W-:Y:S04]  /*104b0*/  STL [R1+0x308], R8 ;  /* 0x0003080801007387 */ /* 0x0001e80000100800 */
[----:B------:R-:W2:Y:S04]  /*104c0*/  LDL R15, [R1+0x2884] ;  /* 0x00288400010f7983 */ /* 0x000ea80000100800 */
[----:B------:R0:W-:Y:S01]  /*104d0*/  STL [R1+0x310], R6 ;  /* 0x0003100601007387 */ /* 0x0001e20000100800 */
[----:B---3--:R-:W-:-:S03]  /*104e0*/  IABS R4, R11 ;  /* 0x0000000b00047213 */ /* 0x008fc60000000000 */
[----:B------:R-:W3:Y:S01]  /*104f0*/  LDL R11, [R1+0x2888] ;  /* 0x00288800010b7983 */ /* 0x000ee20000100800 */
[----:B0-----:R-:W-:-:S04]  /*10500*/  IMAD.HI.U32 R3, R0, R2, RZ ;  /* 0x0000000200037227 */ /* 0x001fc800078e00ff */
[----:B------:R-:W-:-:S04]  /*10510*/  IMAD.HI.U32 R7, R0, R5, RZ ;  /* 0x0000000500077227 */ /* 0x000fc800078e00ff */
[----:B------:R-:W-:Y:S02]  /*10520*/  IMAD.MOV R3, RZ, RZ, -R3 ;  /* 0x000000ffff037224 */ /* 0x000fe400078e0a03 */
[----:B-1----:R-:W-:-:S04]  /*10530*/  IMAD.HI.U32 R9, R0, R4, RZ ;  /* 0x0000000400097227 */ /* 0x002fc800078e00ff */
[----:B------:R-:W-:Y:S02]  /*10540*/  IMAD.MOV R7, RZ, RZ, -R7 ;  /* 0x000000ffff077224 */ /* 0x000fe400078e0a07 */
[C---:B------:R-:W-:Y:S02]  /*10550*/  IMAD R2, R58.reuse, R3, R2 ;  /* 0x000000033a027224 */ /* 0x040fe400078e0202 */
[----:B------:R-:W-:Y:S02]  /*10560*/  IMAD.MOV R9, RZ, RZ, -R9 ;  /* 0x000000ffff097224 */ /* 0x000fe400078e0a09 */
[C---:B------:R-:W-:Y:S01]  /*10570*/  IMAD R12, R58.reuse, R7, R5 ;  /* 0x000000073a0c7224 */ /* 0x040fe200078e0205 */
[----:B------:R0:W-:Y:S01]  /*10580*/  STL [R1+0x318], R2 ;  /* 0x0003180201007387 */ /* 0x0001e20000100800 */
[----:B------:R-:W-:Y:S01]  /*10590*/  IMAD R9, R58, R9, R4 ;  /* 0x000000093a097224 */ /* 0x000fe200078e0204 */
[----:B----4-:R-:W-:Y:S02]  /*105a0*/  IABS R3, R57 ;  /* 0x0000003900037213 */ /* 0x010fe40000000000 */
[----:B------:R-:W4:Y:S03]  /*105b0*/  LDL R57, [R1+0x287c] ;  /* 0x00287c0001397983 */ /* 0x000f260000100800 */
[----:B------:R-:W-:Y:S01]  /*105c0*/  IMAD.HI.U32 R8, R0, R3, RZ ;  /* 0x0000000300087227 */ /* 0x000fe200078e00ff */
[----:B------:R-:W-:Y:S03]  /*105d0*/  STL [R1+0x300], R12 ;  /* 0x0003000c01007387 */ /* 0x000fe60000100800 */
[----:B------:R-:W-:Y:S01]  /*105e0*/  IMAD.MOV R8, RZ, RZ, -R8 ;  /* 0x000000ffff087224 */ /* 0x000fe200078e0a08 */
[----:B------:R-:W-:-:S02]  /*105f0*/  IABS R6, R13 ;  /* 0x0000000d00067213 */ /* 0x000fc40000000000 */
[----:B0-----:R-:W-:-:S03]  /*10600*/  IABS R2, R14 ;  /* 0x0000000e00027213 */ /* 0x001fc60000000000 */
[C---:B------:R-:W-:Y:S01]  /*10610*/  IMAD.HI.U32 R7, R0.reuse, R6, RZ ;  /* 0x0000000600077227 */ /* 0x040fe200078e00ff */
[----:B------:R-:W-:Y:S02]  /*10620*/  IABS R4, R10 ;  /* 0x0000000a00047213 */ /* 0x000fe40000000000 */
[----:B------:R-:W4:Y:S01]  /*10630*/  LDL R10, [R1+0x2880] ;  /* 0x00288000010a7983 */ /* 0x000f220000100800 */
[----:B------:R-:W-:-:S03]  /*10640*/  IMAD.HI.U32 R5, R0, R2, RZ ;  /* 0x0000000200057227 */ /* 0x000fc600078e00ff */
[----:B------:R-:W-:Y:S01]  /*10650*/  STL [R1+0x2bc], R9 ;  /* 0x0002bc0901007387 */ /* 0x000fe20000100800 */
[C---:B------:R-:W-:Y:S02]  /*10660*/  IMAD R8, R58.reuse, R8, R3 ;  /* 0x000000083a087224 */ /* 0x040fe400078e0203 */
[----:B------:R-:W-:Y:S02]  /*10670*/  IMAD.MOV R7, RZ, RZ, -R7 ;  /* 0x000000ffff077224 */ /* 0x000fe400078e0a07 */
[----:B------:R-:W-:Y:S02]  /*10680*/  IMAD.MOV R5, RZ, RZ, -R5 ;  /* 0x000000ffff057224 */ /* 0x000fe400078e0a05 */
[C---:B------:R-:W-:Y:S02]  /*10690*/  IMAD R6, R58.reuse, R7, R6 ;  /* 0x000000073a067224 */ /* 0x040fe400078e0206 */
[----:B------:R-:W-:Y:S01]  /*106a0*/  IMAD R2, R58, R5, R2 ;  /* 0x000000053a027224 */ /* 0x000fe200078e0202 */
[----:B--2---:R-:W-:-:S02]  /*106b0*/  IABS R3, R59 ;  /* 0x0000003b00037213 */ /* 0x004fc40000000000 */
[----:B------:R-:W2:Y:S04]  /*106c0*/  LDL R59, [R1+0x2874] ;  /* 0x00287400013b7983 */ /* 0x000ea80000100800 */
[----:B------:R-:W-:Y:S04]  /*106d0*/  STL [R1+0x2d0], R8 ;  /* 0x0002d00801007387 */ /* 0x000fe80000100800 */
[----:B------:R3:W-:Y:S04]  /*106e0*/  STL [R1+0x2d4], R6 ;  /* 0x0002d40601007387 */ /* 0x0007e80000100800 */
[----:B------:R-:W2:Y:S04]  /*106f0*/  LDL R14, [R1+0x2878] ;  /* 0x00287800010e7983 */ /* 0x000ea80000100800 */
[----:B------:R4:W-:Y:S01]  /*10700*/  STL [R1+0x2d8], R2 ;  /* 0x0002d80201007387 */ /* 0x0009e20000100800 */
[----:B------:R-:W-:-:S03]  /*10710*/  IABS R5, R15 ;  /* 0x0000000f00057213 */ /* 0x000fc60000000000 */
[----:B------:R-:W2:Y:S01]  /*10720*/  LDL R15, [R1+0x286c] ;  /* 0x00286c00010f7983 */ /* 0x000ea20000100800 */
[----:B---3--:R-:W-:Y:S01]  /*10730*/  IABS R6, R11 ;  /* 0x0000000b00067213 */ /* 0x008fe20000000000 */
[C---:B------:R-:W-:Y:S02]  /*10740*/  IMAD.HI.U32 R7, R0.reuse, R4, RZ ;  /* 0x0000000400077227 */ /* 0x040fe400078e00ff */
[----:B------:R-:W3:Y:S02]  /*10750*/  LDL R11, [R1+0x2870] ;  /* 0x00287000010b7983 */ /* 0x000ee40000100800 */
[----:B------:R-:W-:Y:S02]  /*10760*/  IMAD.HI.U32 R9, R0, R3, RZ ;  /* 0x0000000300097227 */ /* 0x000fe400078e00ff */
[----:B------:R-:W3:Y:S02]  /*10770*/  LDL R13, [R1+0x2864] ;  /* 0x00286400010d7983 */ /* 0x000ee40000100800 */
[----:B------:R-:W-:-:S02]  /*10780*/  IMAD.MOV R7, RZ, RZ, -R7 ;  /* 0x000000ffff077224 */ /* 0x000fc400078e0a07 */
[----:B------:R-:W-:Y:S02]  /*10790*/  IMAD.MOV R9, RZ, RZ, -R9 ;  /* 0x000000ffff097224 */ /* 0x000fe400078e0a09 */
[----:B------:R-:W-:Y:S02]  /*107a0*/  IMAD R60, R58, R7, R4 ;  /* 0x000000073a3c7224 */ /* 0x000fe400078e0204 */
[----:B------:R-:W-:-:S03]  /*107b0*/  IMAD.HI.U32 R8, R0, R5, RZ ;  /* 0x0000000500087227 */ /* 0x000fc600078e00ff */
[----:B------:R-:W-:Y:S01]  /*107c0*/  STL [R1+0x30c4], R60 ;  /* 0x0030c43c01007387 */ /* 0x000fe20000100800 */
[----:B------:R-:W-:Y:S02]  /*107d0*/  IMAD.MOV R8, RZ, RZ, -R8 ;  /* 0x000000ffff087224 */ /* 0x000fe400078e0a08 */
[----:B------:R-:W-:-:S04]  /*107e0*/  IMAD.HI.U32 R7, R0, R6, RZ ;  /* 0x0000000600077227 */ /* 0x000fc800078e00ff */
[C---:B------:R-:W-:Y:S01]  /*107f0*/  IMAD R8, R58.reuse, R8, R5 ;  /* 0x000000083a087224 */ /* 0x040fe200078e0205 */
[----:B----4-:R-:W-:Y:S01]  /*10800*/  IABS R2, R57 ;  /* 0x0000003900027213 */ /* 0x010fe20000000000 */
[----:B------:R-:W-:Y:S02]  /*10810*/  IMAD R57, R58, R9, R3 ;  /* 0x000000093a397224 */ /* 0x000fe400078e0203 */
[----:B------:R-:W-:Y:S02]  /*10820*/  IMAD.MOV R7, RZ, RZ, -R7 ;  /* 0x000000ffff077224 */ /* 0x000fe400078e0a07 */
[----:B------:R-:W-:-:S04]  /*10830*/  IMAD.HI.U32 R4, R0, R2, RZ ;  /* 0x0000000200047227 */ /* 0x000fc800078e00ff */
[----:B------:R-:W-:Y:S02]  /*10840*/  IMAD.MOV R4, RZ, RZ, -R4 ;  /* 0x000000ffff047224 */ /* 0x000fe400078e0a04 */
[----:B------:R-:W-:Y:S01]  /*10850*/  IMAD R6, R58, R7, R6 ;  /* 0x000000073a067224 */ /* 0x000fe200078e0206 */
[----:B------:R-:W-:Y:S02]  /*10860*/  IABS R3, R10 ;  /* 0x0000000a00037213 */ /* 0x000fe40000000000 */
[----:B------:R-:W4:Y:S04]  /*10870*/  LDL R10, [R1+0x2868] ;  /* 0x00286800010a7983 */ /* 0x000f280000100800 */
[----:B------:R-:W-:Y:S01]  /*10880*/  STL [R1+0x290], R8 ;  /* 0x0002900801007387 */ /* 0x000fe20000100800 */
[----:B------:R-:W-:-:S04]  /*10890*/  IMAD.HI.U32 R7, R0, R3, RZ ;  /* 0x0000000300077227 */ /* 0x000fc800078e00ff */
[----:B------:R-:W-:Y:S02]  /*108a0*/  IMAD R2, R58, R4, R2 ;  /* 0x000000043a027224 */ /* 0x000fe400078e0202 */
[----:B------:R-:W-:Y:S01]  /*108b0*/  IMAD.MOV R7, RZ, RZ, -R7 ;  /* 0x000000ffff077224 */ /* 0x000fe200078e0a07 */
[----:B--2---:R-:W-:Y:S02]  /*108c0*/  IABS R5, R59 ;  /* 0x0000003b00057213 */ /* 0x004fe40000000000 */
[----:B------:R-:W2:Y:S04]  /*108d0*/  LDL R59, [R1+0x285c] ;  /* 0x00285c00013b7983 */ /* 0x000ea80000100800 */
[----:B------:R0:W-:Y:S04]  /*108e0*/  STL [R1+0x298], R6 ;  /* 0x0002980601007387 */ /* 0x0001e80000100800 */
[----:B------:R3:W-:Y:S01]  /*108f0*/  STL [R1+0x2a0], R2 ;  /* 0x0002a00201007387 */ /* 0x0007e20000100800 */
[----:B------:R-:W-:-:S03]  /*10900*/  IABS R4, R14 ;  /* 0x0000000e00047213 */ /* 0x000fc60000000000 */
[----:B------:R-:W2:Y:S01]  /*10910*/  LDL R14, [R1+0x2860] ;  /* 0x00286000010e7983 */ /* 0x000ea20000100800 */
[----:B0-----:R-:W-:-:S03]  /*10920*/  IABS R6, R15 ;  /* 0x0000000f00067213 */ /* 0x001fc60000000000 */
        /* <DEDUP_REMOVED lines=8> */
[----:B------:R-:W-:Y:S02]  /*109b0*/  IMAD.MOV R8, RZ, RZ, -R8 ;  /* 0x000000ffff087224 */ /* 0x000fe400078e0a08 */
[----:B------:R-:W-:Y:S02]  /*109c0*/  IMAD R9, R58, R9, R5 ;  /* 0x000000093a097224 */ /* 0x000fe400078e0205 */
[----:B------:R-:W-:Y:S01]  /*109d0*/  IMAD.HI.U32 R7, R0, R6, RZ ;  /* 0x0000000600077227 */ /* 0x000fe200078e00ff */
[----:B------:R-:W-:-:S03]  /*109e0*/  IABS R5, R13 ;  /* 0x0000000d00057213 */ /* 0x000fc60000000000 */
[----:B------:R-:W-:Y:S01]  /*109f0*/  IMAD R8, R58, R8, R4 ;  /* 0x000000083a087224 */ /* 0x000fe200078e0204 */
[----:B------:R0:W-:Y:S01]  /*10a00*/  STL [R1+0x244], R9 ;  /* 0x0002440901007387 */ /* 0x0001e20000100800 */
[----:B------:R-:W-:-:S03]  /*10a10*/  IMAD.HI.U32 R3, R0, R2, RZ ;  /* 0x0000000200037227 */ /* 0x000fc600078e00ff */
[----:B------:R-:W3:Y:S01]  /*10a20*/  LDL R13, [R1+0x284c] ;  /* 0x00284c00010d7983 */ /* 0x000ee20000100800 */
[----:B------:R-:W-:Y:S02]  /*10a30*/  IMAD.MOV R7, RZ, RZ, -R7 ;  /* 0x000000ffff077224 */ /* 0x000fe400078e0a07 */
[----:B------:R-:W-:Y:S01]  /*10a40*/  IMAD.MOV R3, RZ, RZ, -R3 ;  /* 0x000000ffff037224 */ /* 0x000fe200078e0a03 */
[----:B------:R-:W-:Y:S01]  /*10a50*/  STL [R1+0x258], R8 ;  /* 0x0002580801007387 */ /* 0x000fe20000100800 */
[C---:B------:R-:W-:Y:S02]  /*10a60*/  IMAD R6, R58.reuse, R7, R6 ;  /* 0x000000073a067224 */ /* 0x040fe400078e0206 */
[----:B------:R-:W-:Y:S01]  /*10a70*/  IMAD R2, R58, R3, R2 ;  /* 0x000000033a027224 */ /* 0x000fe200078e0202 */
[----:B----4-:R-:W-:Y:S02]  /*10a80*/  IABS R4, R10 ;  /* 0x0000000a00047213 */ /* 0x010fe40000000000 */
[----:B------:R-:W4:Y:S04]  /*10a90*/  LDL R10, [R1+0x2850] ;  /* 0x00285000010a7983 */ /* 0x000f280000100800 */
[----:B------:R1:W-:Y:S01]  /*10aa0*/  STL [R1+0x25c], R6 ;  /* 0x00025c0601007387 */ /* 0x0003e20000100800 */
[----:B------:R-:W-:-:S03]  /*10ab0*/  IMAD.HI.U32 R7, R0, R5, RZ ;  /* 0x0000000500077227 */ /* 0x000fc600078e00ff */
        /* <DEDUP_REMOVED lines=8> */
[----:B-1----:R-:W-:-:S03]  /*10b40*/  IABS R6, R14 ;  /* 0x0000000e00067213 */ /* 0x002fc60000000000 */
[----:B------:R-:W2:Y:S04]  /*10b50*/  LDL R14, [R1+0x2848] ;  /* 0x00284800010e7983 */ /* 0x000ea80000100800 */
[----:B------:R-:W-:Y:S01]  /*10b60*/  STL [R1+0x248], R12 ;  /* 0x0002480c01007387 */ /* 0x000fe20000100800 */
[----:B------:R-:W-:-:S03]  /*10b70*/  IABS R2, R15 ;  /* 0x0000000f00027213 */ /* 0x000fc60000000000 */
        /* <DEDUP_REMOVED lines=13> */
[----:B------:R-:W-:Y:S01]  /*10c50*/  IABS R3, R13 ;  /* 0x0000000d00037213 */ /* 0x000fe20000000000 */
[----:B------:R1:W-:Y:S04]  /*10c60*/  STL [R1+0x218], R8 ;  /* 0x0002180801007387 */ /* 0x0003e80000100800 */
[----:B------:R-:W3:Y:S04]  /*10c70*/  LDL R13, [R1+0x2834] ;  /* 0x00283400010d7983 */ /* 0x000ee80000100800 */
[----:B------:R2:W-:Y:S04]  /*10c80*/  STL [R1+0x220], R6 ;  /* 0x0002200601007387 */ /* 0x0005e80000100800 */
[----:B------:R0:W-:Y:S01]  /*10c90*/  STL [R1+0x228], R2 ;  /* 0x0002280201007387 */ /* 0x0001e20000100800 */
[----:B----4-:R-:W-:-:S03]  /*10ca0*/  IABS R5, R10 ;  /* 0x0000000a00057213 */ /* 0x010fc60000000000 */
[----:B------:R-:W4:Y:S01]  /*10cb0*/  LDL R10, [R1+0x2838] ;  /* 0x00283800010a7983 */ /* 0x000f220000100800 */
[----:B------:R-:W-:-:S04]  /*10cc0*/  IMAD.HI.U32 R7, R0, R4, RZ ;  /* 0x0000000400077227 */ /* 0x000fc800078e00ff */
[----:B0-----:R-:W-:-:S04]  /*10cd0*/  IMAD.HI.U32 R9, R0, R3, RZ ;  /* 0x0000000300097227 */ /* 0x001fc800078e00ff */
        /* <DEDUP_REMOVED lines=10> */
[----:B------:R-:W-:-:S03]  /*10d80*/  IABS R2, R14 ;  /* 0x0000000e00027213 */ /* 0x000fc60000000000 */
[----:B------:R-:W2:Y:S04]  /*10d90*/  LDL R14, [R1+0x282c] ;  /* 0x00282c00010e7983 */ /* 0x000ea80000100800 */
[----:B------:R0:W-:Y:S01]  /*10da0*/  STL [R1+0x1cc], R9 ;  /* 0x0001cc0901007387 */ /* 0x0001e20000100800 */
[----:B------:R-:W-:-:S03]  /*10db0*/  IABS R3, R15 ;  /* 0x0000000f00037213 */ /* 0x000fc60000000000 */
[----:B------:R-:W2:Y:S04]  /*10dc0*/  LDL R15, [R1+0x2824] ;  /* 0x00282400010f7983 */ /* 0x000ea80000100800 */
[----:B------:R-:W-:Y:S01]  /*10dd0*/  STL [R1+0x1e0], R8 ;  /* 0x0001e00801007387 */ /* 0x000fe20000100800 */
[----:B---3--:R-:W-:-:S03]  /*10de0*/  IABS R5, R11 ;  /* 0x0000000b00057213 */ /* 0x008fc60000000000 */
[----:B------:R-:W3:Y:S01]  /*10df0*/  LDL R11, [R1+0x2828] ;  /* 0x00282800010b7983 */ /* 0x000ee20000100800 */
[----:B------:R-:W-:-:S04]  /*10e00*/  IMAD.HI.U32 R7, R0, R6, RZ ;  /* 0x0000000600077227 */ /* 0x000fc800078e00ff */
[----:B------:R-:W-:-:S04]  /*10e10*/  IMAD.HI.U32 R4, R0, R2, RZ ;  /* 0x0000000200047227 */ /* 0x000fc800078e00ff */
[----:B------:R-:W-:Y:S02]  /*10e20*/  IMAD.MOV R7, RZ, RZ, -R7 ;  /* 0x000000ffff077224 */ /* 0x000fe400078e0a07 */
[----:B------:R-:W-:Y:S02]  /*10e30*/  IMAD.MOV R4, RZ, RZ, -R4 ;  /* 0x000000ffff047224 */ /* 0x000fe400078e0a04 */
[C---:B------:R-:W-:Y:S02]  /*10e40*/  IMAD R6, R58.reuse, R7, R6 ;  /* 0x000000073a067224 */ /* 0x040fe400078e0206 */
[----:B------:R-:W-:Y:S02]  /*10e50*/  IMAD R2, R58, R4, R2 ;  /* 0x000000043a027224 */ /* 0x000fe400078e0202 */
[----:B------:R-:W-:Y:S01]  /*10e60*/  IMAD.HI.U32 R7, R0, R3, RZ ;  /* 0x0000000300077227 */ /* 0x000fe200078e00ff */
[----:B------:R4:W-:Y:S04]  /*10e70*/  STL [R1+0x1e4], R6 ;  /* 0x0001e40601007387 */ /* 0x0009e80000100800 */
[----:B------:R2:W-:Y:S01]  /*10e80*/  STL [R1+0x1e8], R2 ;  /* 0x0001e80201007387 */ /* 0x0005e20000100800 */
[----:B------:R-:W-:-:S02]  /*10e90*/  IMAD.MOV R7, RZ, RZ, -R7 ;  /* 0x000000ffff077224 */ /* 0x000fc400078e0a07 */
[----:B0-----:R-:W-:Y:S01]  /*10ea0*/  IMAD.HI.U32 R9, R0, R5, RZ ;  /* 0x0000000500097227 */ /* 0x001fe200078e00ff */
[----:B------:R-:W3:Y:S01]  /*10eb0*/  LDL R12, [R1+0x281c] ;  /* 0x00281c00010c7983 */ /* 0x000ee20000100800 */
[----:B------:R-:W-:Y:S02]  /*10ec0*/  IABS R4, R13 ;  /* 0x0000000d00047213 */ /* 0x000fe40000000000 */
[----:B------:R-:W-:Y:S01]  /*10ed0*/  IMAD R3, R58, R7, R3 ;  /* 0x000000073a037224 */ /* 0x000fe200078e0203 */
[----:B----4-:R-:W-:Y:S02]  /*10ee0*/  IABS R6, R10 ;  /* 0x0000000a00067213 */ /* 0x010fe40000000000 */
[----:B------:R-:W4:Y:S01]  /*10ef0*/  LDL R10, [R1+0x2820] ;  /* 0x00282000010a7983 */ /* 0x000f220000100800 */
        /* <DEDUP_REMOVED lines=9> */
[----:B------:R-:W2:Y:S04]  /*10f90*/  LDL R59, [R1+0x2814] ;  /* 0x00281400013b7983 */ /* 0x000ea80000100800 */
[----:B------:R0:W-:Y:S04]  /*10fa0*/  STL [R1+0x1d0], R3 ;  /* 0x0001d00301007387 */ /* 0x0001e80000100800 */
[----:B------:R-:W2:Y:S01]  /*10fb0*/  LDL R13, [R1+0x2818] ;  /* 0x00281800010d7983 */ /* 0x000ea20000100800 */
[----:B0-----:R-:W-:-:S04]  /*10fc0*/  IMAD.HI.U32 R3, R0, R2, RZ ;  /* 0x0000000200037227 */ /* 0x001fc800078e00ff */
[----:B------:R-:W-:Y:S01]  /*10fd0*/  IMAD.MOV R3, RZ, RZ, -R3 ;  /* 0x000000ffff037224 */ /* 0x000fe200078e0a03 */
[----:B------:R-:W-:Y:S01]  /*10fe0*/  STL [R1+0x20], R9 ;  /* 0x0000200901007387 */ /* 0x000fe20000100800 */
[----:B------:R-:W-:Y:S02]  /*10ff0*/  IABS R5, R14 ;  /* 0x0000000e00057213 */ /* 0x000fe40000000000 */
[----:B------:R-:W-:Y:S01]  /*11000*/  IMAD R2, R58, R3, R2 ;  /* 0x000000033a027224 */ /* 0x000fe200078e0202 */
[----:B------:R-:W-:Y:S01]  /*11010*/  STL [R1+0x1c], R8 ;  /* 0x00001c0801007387 */ /* 0x000fe20000100800 */
[----:B------:R-:W-:-:S03]  /*11020*/  IABS R4, R15 ;  /* 0x0000000f00047213 */ /* 0x000fc60000000000 */
[----:B------:R-:W2:Y:S04]  /*11030*/  LDL R14, [R1+0x280c] ;  /* 0x00280c00010e7983 */ /* 0x000ea80000100800 */
[----:B------:R0:W-:Y:S04]  /*11040*/  STL [R1+0x18], R6 ;  /* 0x0000180601007387 */ /* 0x0001e80000100800 */
[----:B------:R-:W2:Y:S04]  /*11050*/  LDL R15, [R1+0x2810] ;  /* 0x00281000010f7983 */ /* 0x000ea80000100800 */
[----:B------:R1:W-:Y:S01]  /*11060*/  STL [R1+0x14], R2 ;  /* 0x0000140201007387 */ /* 0x0003e20000100800 */
[----:B---3--:R-:W-:-:S03]  /*11070*/  IABS R3, R11 ;  /* 0x0000000b00037213 */ /* 0x008fc60000000000 */
[----:B------:R-:W3:Y:S01]  /*11080*/  LDL R11, [R1+0x2804] ;  /* 0x00280400010b7983 */ /* 0x000ee20000100800 */
[----:B0-----:R-:W-:-:S04]  /*11090*/  IMAD.HI.U32 R6, R0, R5, RZ ;  /* 0x0000000500067227 */ /* 0x001fc800078e00ff */
[----:B------:R-:W-:Y:S02]  /*110a0*/  IMAD.MOV R9, RZ, RZ, -R6 ;  /* 0x000000ffff097224 */ /* 0x000fe400078e0a06 */
[----:B------:R-:W-:-:S04]  /*110b0*/  IMAD.HI.U32 R8, R0, R3, RZ ;  /* 0x0000000300087227 */ /* 0x000fc800078e00ff */
[----:B------:R-:W-:Y:S01]  /*110c0*/  IMAD.MOV R8, RZ, RZ, -R8 ;  /* 0x000000ffff087224 */ /* 0x000fe200078e0a08 */
[----:B-1----:R-:W-:Y:S02]  /*110d0*/  IABS R2, R12 ;  /* 0x0000000c00027213 */ /* 0x002fe40000000000 */
[----:B----4-:R-:W-:Y:S01]  /*110e0*/  IABS R7, R10 ;  /* 0x0000000a00077213 */ /* 0x010fe20000000000 */
[----:B------:R-:W-:-:S04]  /*110f0*/  IMAD.HI.U32 R10, R0, R4, RZ ;  /* 0x00000004000a7227 */ /* 0x000fc800078e00ff */
[----:B------:R-:W-:Y:S02]  /*11100*/  IMAD.MOV.U32 R6, RZ, RZ, R7 ;  /* 0x000000ffff067224 */ /* 0x000fe400078e0007 */
[----:B------:R-:W-:Y:S02]  /*11110*/  IMAD.MOV R7, RZ, RZ, -R10 ;  /* 0x000000ffff077224 */ /* 0x000fe400078e0a0a */
[C---:B------:R-:W-:Y:S02]  /*11120*/  IMAD R10, R58.reuse, R9, R5 ;  /* 0x000000093a0a7224 */ /* 0x040fe400078e0205 */
[----:B------:R-:W-:Y:S02]  /*11130*/  IMAD R4, R58, R7, R4 ;  /* 0x000000073a047224 */ /* 0x000fe400078e0204 */
[C---:B------:R-:W-:Y:S01]  /*11140*/  IMAD.HI.U32 R5, R0.reuse, R2, RZ ;  /* 0x0000000200057227 */ /* 0x040fe200078e00ff */
[----:B------:R-:W-:Y:S03]  /*11150*/  STL [R1+0x10], R10 ;  /* 0x0000100a01007387 */ /* 0x000fe60000100800 */
[----:B------:R-:W-:Y:S01]  /*11160*/  IMAD.HI.U32 R9, R0, R6, RZ ;  /* 0x0000000600097227 */ /* 0x000fe200078e00ff */
[----:B------:R-:W4:Y:S04]  /*11170*/  LDL R12, [R1+0x2808] ;  /* 0x00280800010c7983 */ /* 0x000f280000100800 */
[----:B------:R0:W-:Y:S01]  /*11180*/  STL [R1+0xc], R4 ;  /* 0x00000c0401007387 */ /* 0x0001e20000100800 */
[----:B------:R-:W-:-:S02]  /*11190*/  IMAD.MOV R7, RZ, RZ, -R9 ;  /* 0x000000ffff077224 */ /* 0x000fc400078e0a09 */
[----:B------:R-:W-:Y:S02]  /*111a0*/  IMAD R3, R58, R8, R3 ;  /* 0x000000083a037224 */ /* 0x000fe400078e0203 */
[----:B0-----:R-:W-:-:S04]  /*111b0*/  IMAD.MOV R4, RZ, RZ, -R5 ;  /* 0x000000ffff047224 */ /* 0x001fc800078e0a05 */
[C---:B------:R-:W-:Y:S02]  /*111c0*/  IMAD R2, R58.reuse, R4, R2 ;  /* 0x000000043a027224 */ /* 0x040fe400078e0202 */
[----:B------:R-:W-:Y:S01]  /*111d0*/  IMAD R4, R58, R7, R6 ;  /* 0x000000073a047224 */ /* 0x000fe200078e0206 */
[----:B--2---:R-:W-:Y:S02]  /*111e0*/  IABS R59, R59 ;  /* 0x0000003b003b7213 */ /* 0x004fe40000000000 */
[----:B------:R-:W-:Y:S02]  /*111f0*/  IABS R5, R13 ;  /* 0x0000000d00057213 */ /* 0x000fe40000000000 */
[----:B------:R-:W2:Y:S04]  /*11200*/  LDL R13, [R1+0x27fc] ;  /* 0x0027fc00010d7983 */ /* 0x000ea80000100800 */
[----:B------:R0:W-:Y:S04]  /*11210*/  STL [R1+0x8], R3 ;  /* 0x0000080301007387 */ /* 0x0001e80000100800 */
[----:B------:R1:W-:Y:S04]  /*11220*/  STL [R1+0x4], R2 ;  /* 0x0000040201007387 */ /* 0x0003e80000100800 */
[----:B------:R1:W-:Y:S01]  /*11230*/  STL [R1], R4 ;  /* 0x0000000401007387 */ /* 0x0003e20000100800 */
[----:B0-----:R-:W-:Y:S01]  /*11240*/  IABS R3, R14 ;  /* 0x0000000e00037213 */ /* 0x001fe20000000000 */
[----:B-1----:R-:W-:-:S02]  /*11250*/  IMAD.MOV.U32 R2, RZ, RZ, R5 ;  /* 0x000000ffff027224 */ /* 0x002fc400078e0005 */
[----:B------:R-:W2:Y:S01]  /*11260*/  LDL R14, [R1+0x2800] ;  /* 0x00280000010e7983 */ /* 0x000ea20000100800 */
[----:B------:R-:W-:-:S04]  /*11270*/  IMAD.HI.U32 R5, R0, R59, RZ ;  /* 0x0000003b00057227 */ /* 0x000fc800078e00ff */
[C---:B------:R-:W-:Y:S01]  /*11280*/  IMAD.HI.U32 R9, R0.reuse, R2, RZ ;  /* 0x0000000200097227 */ /* 0x040fe200078e00ff */
[----:B------:R-:W-:Y:S02]  /*11290*/  IABS R4, R15 ;  /* 0x0000000f00047213 */ /* 0x000fe40000000000 */
[----:B------:R-:W2:Y:S01]  /*112a0*/  LDL R15, [R1+0x27f4] ;  /* 0x0027f400010f7983 */ /* 0x000ea20000100800 */
[----:B------:R-:W-:Y:S02]  /*112b0*/  IMAD.MOV R8, RZ, RZ, -R5 ;  /* 0x000000ffff087224 */ /* 0x000fe400078e0a05 */
[----:B------:R-:W-:-:S04]  /*112c0*/  IMAD.HI.U32 R7, R0, R3, RZ ;  /* 0x0000000300077227 */ /* 0x000fc800078e00ff */
[----:B------:R-:W-:Y:S02]  /*112d0*/  IMAD R59, R58, R8, R59 ;  /* 0x000000083a3b7224 */ /* 0x000fe400078e023b */
[----:B------:R-:W-:-:S04]  /*112e0*/  IMAD.MOV R8, RZ, RZ, -R7 ;  /* 0x000000ffff087224 */ /* 0x000fc800078e0a07 */
[----:B------:R-:W-:Y:S01]  /*112f0*/  IMAD R3, R58, R8, R3 ;  /* 0x000000083a037224 */ /* 0x000fe200078e0203 */
[----:B---3--:R-:W-:Y:S02]  /*11300*/  IABS R6, R11 ;  /* 0x0000000b00067213 */ /* 0x008fe40000000000 */
[----:B------:R-:W3:Y:S03]  /*11310*/  LDL R11, [R1+0x27f8] ;  /* 0x0027f800010b7983 */ /* 0x000ee60000100800 */
[----:B------:R-:W-:Y:S02]  /*11320*/  IMAD.MOV.U32 R5, RZ, RZ, R6 ;  /* 0x000000ffff057224 */ /* 0x000fe400078e0006 */
[----:B------:R-:W-:Y:S02]  /*11330*/  IMAD.MOV R6, RZ, RZ, -R9 ;  /* 0x000000ffff067224 */ /* 0x000fe400078e0a09 */
[----:B------:R-:W-:-:S04]  /*11340*/  IMAD.HI.U32 R9, R0, R4, RZ ;  /* 0x0000000400097227 */ /* 0x000fc800078e00ff */
[----:B------:R-:W-:-:S04]  /*11350*/  IMAD.HI.U32 R10, R0, R5, RZ ;  /* 0x00000005000a7227 */ /* 0x000fc800078e00ff */
[C---:B------:R-:W-:Y:S01]  /*11360*/  IMAD R2, R58.reuse, R6, R2 ;  /* 0x000000063a027224 */ /* 0x040fe200078e0202 */
[----:B------:R0:W-:Y:S01]  /*11370*/  STL [R1+0x308c], R59 ;  /* 0x00308c3b01007387 */ /* 0x0001e20000100800 */
[----:B------:R-:W-:Y:S02]  /*11380*/  IMAD.MOV R7, RZ, RZ, -R9 ;  /* 0x000000ffff077224 */ /* 0x000fe400078e0a09 */
[----:B------:R-:W-:Y:S01]  /*11390*/  IMAD.MOV R10, RZ, RZ, -R10 ;  /* 0x000000ffff0a7224 */ /* 0x000fe200078e0a0a */
[----:B------:R-:W-:Y:S01]  /*113a0*/  STL [R1+0x3090], R2 ;  /* 0x0030900201007387 */ /* 0x000fe20000100800 */
[----:B------:R-:W-:-:S03]  /*113b0*/  IMAD R4, R58, R7, R4 ;  /* 0x000000073a047224 */ /* 0x000fc600078e0204 */
[----:B------:R-:W3:Y:S01]  /*113c0*/  LDL R23, [R1+0x27ec] ;  /* 0x0027ec0001177983 */ /* 0x000ee20000100800 */
[----:B------:R-:W-:-:S03]  /*113d0*/  IMAD R5, R58, R10, R5 ;  /* 0x0000000a3a057224 */ /* 0x000fc600078e0205 */
[----:B------:R-:W-:Y:S04]  /*113e0*/  STL [R1+0x3094], R3 ;  /* 0x0030940301007387 */ /* 0x000fe80000100800 */
[----:B------:R-:W3:Y:S04]  /*113f0*/  LDL R16, [R1+0x27f0] ;  /* 0x0027f00001107983 */ /* 0x000ee80000100800 */
[----:B------:R-:W-:Y:S04]  /*11400*/  STL [R1+0x3098], R4 ;  /* 0x0030980401007387 */ /* 0x000fe80000100800 */
[----:B------:R-:W-:Y:S04]  /*11410*/  STL [R1+0x309c], R5 ;  /* 0x00309c0501007387 */ /* 0x000fe80000100800 */
[----:B------:R-:W3:Y:S04]  /*11420*/  LDL R19, [R1+0x27dc] ;  /* 0x0027dc0001137983 */ /* 0x000ee80000100800 */
[----:B------:R-:W3:Y:S04]  /*11430*/  LDL R17, [R1+0x27e4] ;  /* 0x0027e40001117983 */ /* 0x000ee80000100800 */
[----:B------:R-:W3:Y:S01]  /*11440*/  LDL R18, [R1+0x27e8] ;  /* 0x0027e80001127983 */ /* 0x000ee20000100800 */
[----:B----4-:R-:W-:-:S05]  /*11450*/  IABS R6, R12 ;  /* 0x0000000c00067213 */ /* 0x010fca0000000000 */
[----:B------:R-:W-:Y:S01]  /*11460*/  IMAD.HI.U32 R10, R0, R6, RZ ;  /* 0x00000006000a7227 */ /* 0x000fe200078e00ff */
[----:B--2---:R-:W-:-:S05]  /*11470*/  IABS R9, R13 ;  /* 0x0000000d00097213 */ /* 0x004fca0000000000 */
[----:B------:R-:W-:Y:S02]  /*11480*/  IMAD.MOV.U32 R7, RZ, RZ, R9 ;  /* 0x000000ffff077224 */ /* 0x000fe400078e0009 */
[----:B------:R-:W-:-:S04]  /*11490*/  IMAD.MOV R13, RZ, RZ, -R10 ;  /* 0x000000ffff0d7224 */ /* 0x000fc800078e0a0a */
[----:B------:R-:W-:Y:S01]  /*114a0*/  IMAD R6, R58, R13, R6 ;  /* 0x0000000d3a067224 */ /* 0x000fe200078e0206 */
[----:B------:R-:W-:Y:S01]  /*114b0*/  IABS R8, R14 ;  /* 0x0000000e00087213 */ /* 0x000fe20000000000 */
[----:B------:R-:W-:-:S04]  /*114c0*/  IMAD.HI.U32 R14, R0, R7, RZ ;  /* 0x00000007000e7227 */ /* 0x000fc800078e00ff */
[----:B------:R-:W-:Y:S01]  /*114d0*/  IMAD.HI.U32 R12, R0, R8, RZ ;  /* 0x00000008000c7227 */ /* 0x000fe200078e00ff */
[----:B------:R-:W-:-:S03]  /*114e0*/  IABS R9, R15 ;  /* 0x0000000f00097213 */ /* 0x000fc60000000000 */
[----:B------:R-:W-:Y:S01]  /*114f0*/  IMAD.MOV R13, RZ, RZ, -R12 ;  /* 0x000000ffff0d7224 */ /* 0x000fe200078e0a0c */
[----:B------:R-:W-:Y:S03]  /*11500*/  STL [R1+0x3074], R6 ;  /* 0x0030740601007387 */ /* 0x000fe60000100800 */
[----:B------:R-:W-:Y:S01]  /*11510*/  IMAD R8, R58, R13, R8 ;  /* 0x0000000d3a087224 */ /* 0x000fe200078e0208 */
[----:B---3--:R-:W-:-:S05]  /*11520*/  IABS R11, R11 ;  /* 0x0000000b000b7213 */ /* 0x008fca0000000000 */
[----:B------:R-:W-:Y:S02]  /*11530*/  IMAD.MOV.U32 R10, RZ, RZ, R11 ;  /* 0x000000ffff0a7224 */ /* 0x000fe400078e000b */
[----:B------:R-:W-:Y:S02]  /*11540*/  IMAD.MOV R11, RZ, RZ, -R14 ;  /* 0x000000ffff0b7224 */ /* 0x000fe400078e0a0e */
[----:B------:R-:W-:-:S04]  /*11550*/  IMAD.HI.U32 R14, R0, R9, RZ ;  /* 0x00000009000e7227 */ /* 0x000fc800078e00ff */
[----:B------:R-:W-:-:S04]  /*11560*/  IMAD.HI.U32 R15, R0, R10, RZ ;  /* 0x0000000a000f7227 */ /* 0x000fc800078e00ff */
[C---:B------:R-:W-:Y:S02]  /*11570*/  IMAD R7, R58.reuse, R11, R7 ;  /* 0x0000000b3a077224 */ /* 0x040fe400078e0207 */
[----:B------:R-:W-:Y:S02]  /*11580*/  IMAD.MOV R12, RZ, RZ, -R14 ;  /* 0x000000ffff0c7224 */ /* 0x000fe400078e0a0e */
[----:B------:R-:W-:Y:S01]  /*11590*/  IMAD.MOV R15, RZ, RZ, -R15 ;  /* 0x000000ffff0f7224 */ /* 0x000fe200078e0a0f */
[----:B------:R-:W-:Y:S01]  /*115a0*/  STL [R1+0x3078], R7 ;  /* 0x0030780701007387 */ /* 0x000fe20000100800 */
[----:B------:R-:W-:-:S03]  /*115b0*/  IMAD R9, R58, R12, R9 ;  /* 0x0000000c3a097224 */ /* 0x000fc600078e0209 */
[----:B------:R-:W2:Y:S01]  /*115c0*/  LDL R26, [R1+0x27e0] ;  /* 0x0027e000011a7983 */ /* 0x000ea20000100800 */
[----:B------:R-:W-:-:S03]  /*115d0*/  IMAD R10, R58, R15, R10 ;  /* 0x0000000f3a0a7224 */ /* 0x000fc600078e020a */
[----:B------:R-:W-:Y:S01]  /*115e0*/  STL [R1+0x307c], R8 ;  /* 0x00307c0801007387 */ /* 0x000fe20000100800 */
[----:B------:R-:W-:-:S03]  /*115f0*/  IABS R11, R23 ;  /* 0x00000017000b7213 */ /* 0x000fc60000000000 */
[----:B------:R-:W3:Y:S01]  /*11600*/  LDL R27, [R1+0x27d4] ;  /* 0x0027d400011b7983 */ /* 0x000ee20000100800 */
[----:B------:R-:W-:-:S03]  /*11610*/  IABS R14, R16 ;  /* 0x00000010000e7213 */ /* 0x000fc60000000000 */
[----:B------:R-:W-:Y:S01]  /*11620*/  STL [R1+0x3080], R9 ;  /* 0x0030800901007387 */ /* 0x000fe20000100800 */
[----:B------:R-:W-:-:S03]  /*11630*/  IMAD.HI.U32 R15, R0, R11, RZ ;  /* 0x0000000b000f7227 */ /* 0x000fc600078e00ff */
[----:B------:R-:W-:Y:S01]  /*11640*/  STL [R1+0x3084], R10 ;  /* 0x0030840a01007387 */ /* 0x000fe20000100800 */
[----:B------:R-:W-:Y:S01]  /*11650*/  IMAD.MOV.U32 R12, RZ, RZ, R14 ;  /* 0x000000ffff0c7224 */ /* 0x000fe200078e000e */
[----:B------:R-:W-:Y:S02]  /*11660*/  IABS R16, R19 ;  /* 0x0000001300107213 */ /* 0x000fe40000000000 */
[----:B------:R-:W4:Y:S01]  /*11670*/  LDL R21, [R1+0x27d8] ;  /* 0x0027d80001157983 */ /* 0x000f220000100800 */
[----:B------:R-:W-:-:S03]  /*11680*/  IABS R13, R17 ;  /* 0x00000011000d7213 */ /* 0x000fc60000000000 */
[----:B------:R-:W4:Y:S01]  /*11690*/  LDL R23, [R1+0x27d0] ;  /* 0x0027d00001177983 */ /* 0x000f220000100800 */
[C---:B------:R-:W-:Y:S01]  /*116a0*/  IMAD.HI.U32 R19, R0.reuse, R12, RZ ;  /* 0x0000000c00137227 */ /* 0x040fe200078e00ff */
[----:B------:R-:W-:Y:S02]  /*116b0*/  IABS R14, R18 ;  /* 0x00000012000e7213 */ /* 0x000fe40000000000 */
[----:B------:R-:W4:Y:S01]  /*116c0*/  LDL R22, [R1+0x27cc] ;  /* 0x0027cc0001167983 */ /* 0x000f220000100800 */
[----:B------:R-:W-:Y:S02]  /*116d0*/  IMAD.MOV R18, RZ, RZ, -R15 ;  /* 0x000000ffff127224 */ /* 0x000fe400078e0a0f */
[----:B------:R-:W-:Y:S02]  /*116e0*/  IMAD.MOV.U32 R15, RZ, RZ, R16 ;  /* 0x000000ffff0f7224 */ /* 0x000fe400078e0010 */
[----:B------:R-:W-:-:S04]  /*116f0*/  IMAD.HI.U32 R17, R0, R13, RZ ;  /* 0x0000000d00117227 */ /* 0x000fc800078e00ff */
[----:B------:R-:W-:Y:S02]  /*11700*/  IMAD.MOV R16, RZ, RZ, -R19 ;  /* 0x000000ffff107224 */ /* 0x000fe400078e0a13 */
[----:B------:R-:W-:-:S04]  /*11710*/  IMAD.HI.U32 R19, R0, R14, RZ ;  /* 0x0000000e00137227 */ /* 0x000fc800078e00ff */
[----:B------:R-:W-:Y:S02]  /*11720*/  IMAD R11, R58, R18, R11 ;  /* 0x000000123a0b7224 */ /* 0x000fe400078e020b */
[----:B------:R-:W-:-:S04]  /*11730*/  IMAD.HI.U32 R20, R0, R15, RZ ;  /* 0x0000000f00147227 */ /* 0x000fc800078e00ff */
[----:B------:R-:W-:Y:S02]  /*11740*/  IMAD.MOV R18, RZ, RZ, -R17 ;  /* 0x000000ffff127224 */ /* 0x000fe400078e0a11 */
[C---:B------:R-:W-:Y:S02]  /*11750*/  IMAD R12, R58.reuse, R16, R12 ;  /* 0x000000103a0c7224 */ /* 0x040fe400078e020c */
[----:B------:R-:W-:Y:S02]  /*11760*/  IMAD.MOV R17, RZ, RZ, -R19 ;  /* 0x000000ffff117224 */ /* 0x000fe400078e0a13 */
[----:B------:R-:W-:Y:S02]  /*11770*/  IMAD.MOV R20, RZ, RZ, -R20 ;  /* 0x000000ffff147224 */ /* 0x000fe400078e0a14 */
[C---:B------:R-:W-:Y:S01]  /*11780*/  IMAD R13, R58.reuse, R18, R13 ;  /* 0x000000123a0d7224 */ /* 0x040fe200078e020d */
[----:B------:R-:W-:Y:S01]  /*11790*/  STL [R1+0x3088], R11 ;  /* 0x0030880b01007387 */ /* 0x000fe20000100800 */
[----:B------:R-:W-:-:S02]  /*117a0*/  IMAD R14, R58, R17, R14 ;  /* 0x000000113a0e7224 */ /* 0x000fc400078e020e */
[----:B------:R-:W-:Y:S01]  /*117b0*/  IMAD R15, R58, R20, R15 ;  /* 0x000000143a0f7224 */ /* 0x000fe200078e020f */
[----:B------:R-:W-:Y:S04]  /*117c0*/  STL [R1+0x30a0], R12 ;  /* 0x0030a00c01007387 */ /* 0x000fe80000100800 */
[----:B------:R-:W4:Y:S04]  /*117d0*/  LDL R29, [R1+0x27c4] ;  /* 0x0027c400011d7983 */ /* 0x000f280000100800 */
[----:B------:R-:W-:Y:S04]  /*117e0*/  STL [R1+0x30a4], R13 ;  /* 0x0030a40d01007387 */ /* 0x000fe80000100800 */
[----:B------:R-:W4:Y:S04]  /*117f0*/  LDL R30, [R1+0x27c8] ;  /* 0x0027c800011e7983 */ /* 0x000f280000100800 */
[----:B------:R-:W-:Y:S04]  /*11800*/  STL [R1+0x30a8], R14 ;  /* 0x0030a80e01007387 */ /* 0x000fe80000100800 */
[----:B------:R-:W-:Y:S04]  /*11810*/  STL [R1+0x30ac], R15 ;  /* 0x0030ac0f01007387 */ /* 0x000fe80000100800 */
[----:B------:R-:W4:Y:S01]  /*11820*/  LDL R31, [R1+0x27c0] ;  /* 0x0027c000011f7983 */ /* 0x000f220000100800 */
[----:B--2---:R-:W-:-:S03]  /*11830*/  IABS R16, R26 ;  /* 0x0000001a00107213 */ /* 0x004fc60000000000 */
[----:B------:R-:W2:Y:S01]  /*11840*/  LDL R26, [R1+0x27bc] ;  /* 0x0027bc00011a7983 */ /* 0x000ea20000100800 */
[----:B---3--:R-:W-:Y:S01]  /*11850*/  IABS R19, R27 ;  /* 0x0000001b00137213 */ /* 0x008fe20000000000 */
[----:B------:R-:W-:Y:S02]  /*11860*/  IMAD.HI.U32 R20, R0, R16, RZ ;  /* 0x0000001000147227 */ /* 0x000fe400078e00ff */
[----:B------:R-:W3:Y:S02]  /*11870*/  LDL R27, [R1+0x27b4] ;  /* 0x0027b400011b7983 */ /* 0x000ee40000100800 */
[----:B------:R-:W-:-:S04]  /*11880*/  IMAD.MOV.U32 R17, RZ, RZ, R19 ;  /* 0x000000ffff117224 */ /* 0x000fc800078e0013 */
[C---:B------:R-:W-:Y:S01]  /*11890*/  IMAD.HI.U32 R24, R0.reuse, R17, RZ ;  /* 0x0000001100187227 */ /* 0x040fe200078e00ff */
[----:B----4-:R-:W-:Y:S02]  /*118a0*/  IABS R18, R21 ;  /* 0x0000001500127213 */ /* 0x010fe40000000000 */
[----:B------:R-:W-:Y:S01]  /*118b0*/  IABS R21, R23 ;  /* 0x0000001700157213 */ /* 0x000fe20000000000 */
[----:B------:R-:W-:Y:S01]  /*118c0*/  IMAD.MOV R23, RZ, RZ, -R20 ;  /* 0x000000ffff177224 */ /* 0x000fe200078e0a14 */
[----:B------:R-:W-:Y:S01]  /*118d0*/  IABS R19, R22 ;  /* 0x0000001600137213 */ /* 0x000fe20000000000 */
[----:B------:R-:W-:-:S04]  /*118e0*/  IMAD.HI.U32 R22, R0, R18, RZ ;  /* 0x0000001200167227 */ /* 0x000fc800078e00ff */
[----:B------:R-:W-:Y:S02]  /*118f0*/  IMAD.MOV.U32 R20, RZ, RZ, R21 ;  /* 0x000000ffff147224 */ /* 0x000fe400078e0015 */
[----:B------:R-:W-:Y:S02]  /*11900*/  IMAD.MOV R21, RZ, RZ, -R24 ;  /* 0x000000ffff157224 */ /* 0x000fe400078e0a18 */
[C---:B------:R-:W-:Y:S02]  /*11910*/  IMAD R16, R58.reuse, R23, R16 ;  /* 0x000000173a107224 */ /* 0x040fe400078e0210 */
[----:B------:R-:W-:Y:S02]  /*11920*/  IMAD.MOV R23, RZ, RZ, -R22 ;  /* 0x000000ffff177224 */ /* 0x000fe400078e0a16 */
[----:B------:R-:W-:Y:S02]  /*11930*/  IMAD R17, R58, R21, R17 ;  /* 0x000000153a117224 */ /* 0x000fe400078e0211 */
[----:B------:R-:W-:Y:S01]  /*11940*/  IMAD.HI.U32 R24, R0, R19, RZ ;  /* 0x0000001300187227 */ /* 0x000fe200078e00ff */
[----:B------:R-:W-:Y:S03]  /*11950*/  STL [R1+0x30b0], R16 ;  /* 0x0030b01001007387 */ /* 0x000fe60000100800 */
[----:B------:R-:W-:Y:S01]  /*11960*/  IMAD R18, R58, R23, R18 ;  /* 0x000000173a127224 */ /* 0x000fe200078e0212 */
[----:B------:R1:W-:Y:S01]  /*11970*/  STL [R1+0x30b4], R17 ;  /* 0x0030b41101007387 */ /* 0x0003e20000100800 */
[----:B------:R-:W-:-:S03]  /*11980*/  IMAD.MOV R22, RZ, RZ, -R24 ;  /* 0x000000ffff167224 */ /* 0x000fc600078e0a18 */
[----:B------:R-:W4:Y:S01]  /*11990*/  LDL R32, [R1+0x27b8] ;  /* 0x0027b80001207983 */ /* 0x000f220000100800 */
[----:B------:R-:W-:-:S03]  /*119a0*/  IMAD R19, R58, R22, R19 ;  /* 0x000000163a137224 */ /* 0x000fc600078e0213 */
[----:B------:R-:W-:Y:S04]  /*119b0*/  STL [R1+0x30b8], R18 ;  /* 0x0030b81201007387 */ /* 0x000fe80000100800 */
[----:B------:R-:W4:Y:S04]  /*119c0*/  LDL R33, [R1+0x27b0] ;  /* 0x0027b00001217983 */ /* 0x000f280000100800 */
[----:B------:R-:W4:Y:S04]  /*119d0*/  LDL R34, [R1+0x27ac] ;  /* 0x0027ac0001227983 */ /* 0x000f280000100800 */
[----:B------:R0:W-:Y:S04]  /*119e0*/  STL [R1+0x30bc], R19 ;  /* 0x0030bc1301007387 */ /* 0x0001e80000100800 */
[----:B------:R-:W4:Y:S04]  /*119f0*/  LDL R35, [R1+0x27a4] ;  /* 0x0027a40001237983 */ /* 0x000f280000100800 */
[----:B------:R-:W4:Y:S04]  /*11a00*/  LDL R36, [R1+0x27a0] ;  /* 0x0027a00001247983 */ /* 0x000f280000100800 */
[----:B------:R-:W4:Y:S04]  /*11a10*/  LDL R43, [R1+0x279c] ;  /* 0x00279c00012b7983 */ /* 0x000f280000100800 */
[----:B------:R-:W4:Y:S01]  /*11a20*/  LDL R39, [R1+0x278c] ;  /* 0x00278c0001277983 */ /* 0x000f220000100800 */
[----:B------:R-:W-:-:S03]  /*11a30*/  IABS R23, R31 ;  /* 0x0000001f00177213 */ /* 0x000fc60000000000 */
[----:B------:R-:W4:Y:S04]  /*11a40*/  LDL R31, [R1+0x27a8] ;  /* 0x0027a800011f7983 */ /* 0x000f280000100800 */
[----:B------:R-:W4:Y:S04]  /*11a50*/  LDL R37, [R1+0x2794] ;  /* 0x0027940001257983 */ /* 0x000f280000100800 */
[----:B------:R-:W4:Y:S04]  /*11a60*/  LDL R38, [R1+0x2798] ;  /* 0x0027980001267983 */ /* 0x000f280000100800 */
[----:B------:R-:W4:Y:S01]  /*11a70*/  LDL R46, [R1+0x2784] ;  /* 0x00278400012e7983 */ /* 0x000f220000100800 */
[----:B------:R-:W-:Y:S01]  /*11a80*/  IMAD.HI.U32 R25, R0, R20, RZ ;  /* 0x0000001400197227 */ /* 0x000fe200078e00ff */
[----:B------:R-:W-:-:S02]  /*11a90*/  IABS R24, R30 ;  /* 0x0000001e00187213 */ /* 0x000fc40000000000 */
[----:B------:R-:W-:Y:S01]  /*11aa0*/  IABS R21, R29 ;  /* 0x0000001d00157213 */ /* 0x000fe20000000000 */
[----:B------:R-:W-:Y:S01]  /*11ab0*/  IMAD.MOV R25, RZ, RZ, -R25 ;  /* 0x000000ffff197224 */ /* 0x000fe200078e0a19 */
[----:B------:R-:W4:Y:S01]  /*11ac0*/  LDL R45, [R1+0x2790] ;  /* 0x00279000012d7983 */ /* 0x000f220000100800 */
[----:B------:R-:W-:Y:S02]  /*11ad0*/  IMAD.MOV.U32 R22, RZ, RZ, R24 ;  /* 0x000000ffff167224 */ /* 0x000fe400078e0018 */
[----:B------:R-:W-:Y:S01]  /*11ae0*/  IMAD R20, R58, R25, R20 ;  /* 0x000000193a147224 */ /* 0x000fe200078e0214 */
[----:B------:R-:W4:Y:S01]  /*11af0*/  LDL R41, [R1+0x2788] ;  /* 0x0027880001297983 */ /* 0x000f220000100800 */
[----:B------:R-:W-:-:S03]  /*11b00*/  IMAD.HI.U32 R25, R0, R21, RZ ;  /* 0x0000001500197227 */ /* 0x000fc600078e00ff */
[----:B------:R-:W4:Y:S01]  /*11b10*/  LDL R42, [R1+0x277c] ;  /* 0x00277c00012a7983 */ /* 0x000f220000100800 */
[----:B------:R-:W-:-:S03]  /*11b20*/  IMAD.HI.U32 R29, R0, R22, RZ ;  /* 0x00000016001d7227 */ /* 0x000fc600078e00ff */
[----:B0-----:R-:W4:Y:S01]  /*11b30*/  LDL R59, [R1+0x2774] ;  /* 0x00277400013b7983 */ /* 0x001f220000100800 */
[----:B------:R-:W-:-:S03]  /*11b40*/  IMAD.MOV R28, RZ, RZ, -R25 ;  /* 0x000000ffff1c7224 */ /* 0x000fc600078e0a19 */
[----:B------:R-:W4:Y:S01]  /*11b50*/  LDL R60, [R1+0x2778] ;  /* 0x00277800013c7983 */ /* 0x000f220000100800 */
[----:B------:R-:W-:Y:S01]  /*11b60*/  IMAD R21, R58, R28, R21 ;  /* 0x0000001c3a157224 */ /* 0x000fe200078e0215 */
[----:B--2---:R-:W-:Y:S02]  /*11b70*/  IABS R24, R26 ;  /* 0x0000001a00187213 */ /* 0x004fe40000000000 */
[----:B---3--:R-:W-:Y:S01]  /*11b80*/  IABS R26, R27 ;  /* 0x0000001b001a7213 */ /* 0x008fe20000000000 */
[----:B------:R-:W-:-:S04]  /*11b90*/  IMAD.HI.U32 R27, R0, R23, RZ ;  /* 0x00000017001b7227 */ /* 0x000fc800078e00ff */
[----:B------:R-:W-:Y:S02]  /*11ba0*/  IMAD.MOV.U32 R25, RZ, RZ, R26 ;  /* 0x000000ffff197224 */ /* 0x000fe400078e001a */
[----:B------:R-:W-:Y:S02]  /*11bb0*/  IMAD.MOV R26, RZ, RZ, -R29 ;  /* 0x000000ffff1a7224 */ /* 0x000fe400078e0a1d */
[----:B------:R-:W-:-:S04]  /*11bc0*/  IMAD.HI.U32 R29, R0, R24, RZ ;  /* 0x00000018001d7227 */ /* 0x000fc800078e00ff */
[----:B------:R-:W-:-:S04]  /*11bd0*/  IMAD.HI.U32 R30, R0, R25, RZ ;  /* 0x00000019001e7227 */ /* 0x000fc800078e00ff */
[----:B------:R-:W-:Y:S02]  /*11be0*/  IMAD.MOV R28, RZ, RZ, -R27 ;  /* 0x000000ffff1c7224 */ /* 0x000fe400078e0a1b */
[----:B------:R-:W-:Y:S02]  /*11bf0*/  IMAD.MOV R27, RZ, RZ, -R29 ;  /* 0x000000ffff1b7224 */ /* 0x000fe400078e0a1d */
[C---:B------:R-:W-:Y:S02]  /*11c00*/  IMAD R22, R58.reuse, R26, R22 ;  /* 0x0000001a3a167224 */ /* 0x040fe400078e0216 */
[----:B------:R-:W-:Y:S02]  /*11c10*/  IMAD.MOV R30, RZ, RZ, -R30 ;  /* 0x000000ffff1e7224 */ /* 0x000fe400078e0a1e */
[C---:B------:R-:W-:Y:S02]  /*11c20*/  IMAD R24, R58.reuse, R27, R24 ;  /* 0x0000001b3a187224 */ /* 0x040fe400078e0218 */
[----:B------:R-:W-:-:S02]  /*11c30*/  IMAD R25, R58, R30, R25 ;  /* 0x0000001e3a197224 */ /* 0x000fc400078e0219 */
[----:B------:R-:W-:Y:S01]  /*11c40*/  IMAD R23, R58, R28, R23 ;  /* 0x0000001c3a177224 */ /* 0x000fe200078e0217 */
[----:B----4-:R-:W-:Y:S02]  /*11c50*/  IABS R26, R32 ;  /* 0x00000020001a7213 */ /* 0x010fe40000000000 */
[----:B------:R-:W-:-:S03]  /*11c60*/  IABS R29, R33 ;  /* 0x00000021001d7213 */ /* 0x000fc60000000000 */
[----:B------:R-:W-:-:S04]  /*11c70*/  IMAD.HI.U32 R30, R0, R26, RZ ;  /* 0x0000001a001e7227 */ /* 0x000fc800078e00ff */
[----:B------:R-:W-:Y:S01]  /*11c80*/  IMAD.MOV.U32 R27, RZ, RZ, R29 ;  /* 0x000000ffff1b7224 */ /* 0x000fe200078e001d */
[----:B------:R-:W-:Y:S01]  /*11c90*/  IABS R28, R34 ;  /* 0x00000022001c7213 */ /* 0x000fe20000000000 */
[----:B------:R-:W-:Y:S02]  /*11ca0*/  IMAD.MOV R33, RZ, RZ, -R30 ;  /* 0x000000ffff217224 */ /* 0x000fe400078e0a1e */
[----:B------:R-:W-:Y:S01]  /*11cb0*/  IMAD.HI.U32 R34, R0, R27, RZ ;  /* 0x0000001b00227227 */ /* 0x000fe200078e00ff */
[----:B------:R-:W-:-:S03]  /*11cc0*/  IABS R29, R35 ;  /* 0x00000023001d7213 */ /* 0x000fc60000000000 */
[----:B------:R-:W-:-:S04]  /*11cd0*/  IMAD.HI.U32 R32, R0, R28, RZ ;  /* 0x0000001c00207227 */ /* 0x000fc800078e00ff */
[----:B------:R-:W-:Y:S01]  /*11ce0*/  IMAD R26, R58, R33, R26 ;  /* 0x000000213a1a7224 */ /* 0x000fe200078e021a */
[----:B------:R-:W-:-:S05]  /*11cf0*/  IABS R31, R31 ;  /* 0x0000001f001f7213 */ /* 0x000fca0000000000 */
[----:B------:R-:W-:Y:S02]  /*11d00*/  IMAD.MOV.U32 R30, RZ, RZ, R31 ;  /* 0x000000ffff1e7224 */ /* 0x000fe400078e001f */
[----:B------:R-:W-:Y:S02]  /*11d10*/  IMAD.MOV R31, RZ, RZ, -R34 ;  /* 0x000000ffff1f7224 */ /* 0x000fe400078e0a22 */
[----:B------:R-:W-:-:S04]  /*11d20*/  IMAD.HI.U32 R34, R0, R29, RZ ;  /* 0x0000001d00227227 */ /* 0x000fc800078e00ff */
[----:B------:R-:W-:-:S04]  /*11d30*/  IMAD.HI.U32 R35, R0, R30, RZ ;  /* 0x0000001e00237227 */ /* 0x000fc800078e00ff */
[----:B------:R-:W-:Y:S02]  /*11d40*/  IMAD.MOV R33, RZ, RZ, -R32 ;  /* 0x000000ffff217224 */ /* 0x000fe400078e0a20 */
[----:B------:R-:W-:Y:S01]  /*11d50*/  IMAD.MOV R32, RZ, RZ, -R34 ;  /* 0x000000ffff207224 */ /* 0x000fe200078e0a22 */
[----:B------:R-:W-:Y:S01]  /*11d60*/  IABS R34, R36 ;  /* 0x0000002400227213 */ /* 0x000fe20000000000 */
[C---:B------:R-:W-:Y:S01]  /*11d70*/  IMAD R27, R58.reuse, R31, R27 ;  /* 0x0000001f3a1b7224 */ /* 0x040fe200078e021b */
[----:B------:R-:W-:Y:S01]  /*11d80*/  IABS R31, R43 ;  /* 0x0000002b001f7213 */ /* 0x000fe20000000000 */
[----:B------:R-:W-:Y:S02]  /*11d90*/  IMAD.MOV R35, RZ, RZ, -R35 ;  /* 0x000000ffff237224 */ /* 0x000fe400078e0a23 */
[C---:B------:R-:W-:Y:S01]  /*11da0*/  IMAD R29, R58.reuse, R32, R29 ;  /* 0x000000203a1d7224 */ /* 0x040fe200078e021d */
[----:B------:R-:W-:Y:S01]  /*11db0*/  IABS R36, R39 ;  /* 0x0000002700247213 */ /* 0x000fe20000000000 */
[----:B------:R-:W-:Y:S01]  /*11dc0*/  IMAD.MOV.U32 R32, RZ, RZ, R34 ;  /* 0x000000ffff207224 */ /* 0x000fe200078e0022 */
[----:B------:R-:W2:Y:S01]  /*11dd0*/  LDL R43, [R1+0x2780] ;  /* 0x00278000012b7983 */ /* 0x000ea20000100800 */
[----:B------:R-:W-:-:S02]  /*11de0*/  IMAD R30, R58, R35, R30 ;  /* 0x000000233a1e7224 */ /* 0x000fc400078e021e */
[----:B------:R-:W-:Y:S01]  /*11df0*/  IMAD R28, R58, R33, R28 ;  /* 0x000000213a1c7224 */ /* 0x000fe200078e021c */
[----:B------:R-:W-:Y:S01]  /*11e00*/  IABS R33, R37 ;  /* 0x0000002500217213 */ /* 0x000fe20000000000 */
[----:B------:R-:W-:Y:S01]  /*11e10*/  IMAD.HI.U32 R35, R0, R31, RZ ;  /* 0x0000001f00237227 */ /* 0x000fe200078e00ff */
[----:B------:R-:W-:-:S03]  /*11e20*/  IABS R34, R38 ;  /* 0x0000002600227213 */ /* 0x000fc60000000000 */
[----:B------:R-:W-:-:S04]  /*11e30*/  IMAD.HI.U32 R39, R0, R32, RZ ;  /* 0x0000002000277227 */ /* 0x000fc800078e00ff */
[----:B------:R-:W-:Y:S02]  /*11e40*/  IMAD.MOV R38, RZ, RZ, -R35 ;  /* 0x000000ffff267224 */ /* 0x000fe400078e0a23 */
[----:B------:R-:W-:Y:S02]  /*11e50*/  IMAD.MOV.U32 R35, RZ, RZ, R36 ;  /* 0x000000ffff237224 */ /* 0x000fe400078e0024 */
[----:B------:R-:W-:-:S04]  /*11e60*/  IMAD.HI.U32 R37, R0, R33, RZ ;  /* 0x0000002100257227 */ /* 0x000fc800078e00ff */
[----:B------:R-:W-:Y:S02]  /*11e70*/  IMAD.MOV R36, RZ, RZ, -R39 ;  /* 0x000000ffff247224 */ /* 0x000fe400078e0a27 */
[----:B------:R-:W-:-:S04]  /*11e80*/  IMAD.HI.U32 R39, R0, R34, RZ ;  /* 0x0000002200277227 */ /* 0x000fc800078e00ff */
[----:B------:R-:W-:Y:S02]  /*11e90*/  IMAD R31, R58, R38, R31 ;  /* 0x000000263a1f7224 */ /* 0x000fe400078e021f */
[----:B------:R-:W-:Y:S02]  /*11ea0*/  IMAD.MOV R38, RZ, RZ, -R37 ;  /* 0x000000ffff267224 */ /* 0x000fe400078e0a25 */
[----:B------:R-:W-:Y:S01]  /*11eb0*/  IMAD.MOV R37, RZ, RZ, -R39 ;  /* 0x000000ffff257224 */ /* 0x000fe200078e0a27 */
[----:B------:R-:W-:Y:S02]  /*11ec0*/  IABS R39, R46 ;  /* 0x0000002e00277213 */ /* 0x000fe40000000000 */
[----:B------:R-:W3:Y:S04]  /*11ed0*/  LDL R46, [R1+0x276c] ;  /* 0x00276c00012e7983 */ /* 0x000ee80000100800 */
[----:B-1----:R-:W4:Y:S04]  /*11ee0*/  LDL.LU R17, [R1+0xe0] ;  /* 0x0000e00001117983 */ /* 0x002f280000300800 */
[----:B------:R-:W3:Y:S04]  /*11ef0*/  LDL.LU R15, [R1+0xdc] ;  /* 0x0000dc00010f7983 */ /* 0x000ee80000300800 */
[----:B------:R-:W3:Y:S04]  /*11f00*/  LDL.LU R14, [R1+0xd8] ;  /* 0x0000d800010e7983 */ /* 0x000ee80000300800 */
[----:B------:R-:W3:Y:S04]  /*11f10*/  LDL.LU R13, [R1+0xd4] ;  /* 0x0000d400010d7983 */ /* 0x000ee80000300800 */
[----:B------:R-:W3:Y:S04]  /*11f20*/  LDL.LU R10, [R1+0xd0] ;  /* 0x0000d000010a7983 */ /* 0x000ee80000300800 */
[----:B------:R-:W3:Y:S04]  /*11f30*/  LDL.LU R11, [R1+0xcc] ;  /* 0x0000cc00010b7983 */ /* 0x000ee80000300800 */
[----:B------:R-:W3:Y:S01]  /*11f40*/  LDL.LU R4, [R1+0xc8] ;  /* 0x0000c80001047983 */ /* 0x000ee20000300800 */
[----:B------:R-:W-:-:S04]  /*11f50*/  IMAD.HI.U32 R40, R0, R35, RZ ;  /* 0x0000002300287227 */ /* 0x000fc800078e00ff */
[C---:B------:R-:W-:Y:S01]  /*11f60*/  IMAD R32, R58.reuse, R36, R32 ;  /* 0x000000243a207224 */ /* 0x040fe200078e0220 */
[----:B------:R-:W-:Y:S01]  /*11f70*/  IABS R36, R45 ;  /* 0x0000002d00247213 */ /* 0x000fe20000000000 */
[----:B------:R-:W-:Y:S02]  /*11f80*/  IMAD.MOV R40, RZ, RZ, -R40 ;  /* 0x000000ffff287224 */ /* 0x000fe400078e0a28 */
[C---:B------:R-:W-:Y:S02]  /*11f90*/  IMAD R34, R58.reuse, R37, R34 ;  /* 0x000000253a227224 */ /* 0x040fe400078e0222 */
[C---:B------:R-:W-:Y:S01]  /*11fa0*/  IMAD R33, R58.reuse, R38, R33 ;  /* 0x000000263a217224 */ /* 0x040fe200078e0221 */
[----:B------:R-:W-:Y:S01]  /*11fb0*/  IABS R38, R41 ;  /* 0x0000002900267213 */ /* 0x000fe20000000000 */
[----:B------:R-:W-:Y:S02]  /*11fc0*/  IMAD.MOV.U32 R37, RZ, RZ, R39 ;  /* 0x000000ffff257224 */ /* 0x000fe400078e0027 */
[----:B------:R-:W-:-:S02]  /*11fd0*/  IMAD R35, R58, R40, R35 ;  /* 0x000000283a237224 */ /* 0x000fc400078e0223 */
[----:B------:R-:W-:-:S04]  /*11fe0*/  IMAD.HI.U32 R40, R0, R36, RZ ;  /* 0x0000002400287227 */ /* 0x000fc800078e00ff */
[----:B------:R-:W-:Y:S01]  /*11ff0*/  IMAD.HI.U32 R44, R0, R37, RZ ;  /* 0x00000025002c7227 */ /* 0x000fe200078e00ff */
[----:B------:R-:W-:-:S03]  /*12000*/  IABS R39, R42 ;  /* 0x0000002a00277213 */ /* 0x000fc60000000000 */
[----:B------:R-:W-:Y:S01]  /*12010*/  IMAD.HI.U32 R42, R0, R38, RZ ;  /* 0x00000026002a7227 */ /* 0x000fe200078e00ff */
[----:B--2---:R-:W-:-:S03]  /*12020*/  IABS R41, R43 ;  /* 0x0000002b00297213 */ /* 0x004fc60000000000 */
[----:B------:R-:W-:Y:S02]  /*12030*/  IMAD.MOV R43, RZ, RZ, -R40 ;  /* 0x000000ffff2b7224 */ /* 0x000fe400078e0a28 */
[----:B------:R-:W-:Y:S02]  /*12040*/  IMAD.MOV.U32 R40, RZ, RZ, R41 ;  /* 0x000000ffff287224 */ /* 0x000fe400078e0029 */
[----:B------:R-:W-:-:S04]  /*12050*/  IMAD.MOV R41, RZ, RZ, -R44 ;  /* 0x000000ffff297224 */ /* 0x000fc800078e0a2c */
[----:B------:R-:W-:Y:S01]  /*12060*/  IMAD R37, R58, R41, R37 ;  /* 0x000000293a257224 */ /* 0x000fe200078e0225 */
[----:B------:R-:W-:Y:S02]  /*12070*/  IABS R41, R59 ;  /* 0x0000003b00297213 */ /* 0x000fe40000000000 */
[----:B------:R-:W2:Y:S01]  /*12080*/  LDL.LU R59, [R1+0xc4] ;  /* 0x0000c400013b7983 */ /* 0x000ea20000300800 */
[----:B------:R-:W-:-:S03]  /*12090*/  IMAD.HI.U32 R44, R0, R39, RZ ;  /* 0x00000027002c7227 */ /* 0x000fc600078e00ff */
[----:B------:R-:W2:Y:S01]  /*120a0*/  LDL.LU R12, [R1+0xc0] ;  /* 0x0000c000010c7983 */ /* 0x000ea20000300800 */
[----:B------:R-:W-:-:S03]  /*120b0*/  IMAD R36, R58, R43, R36 ;  /* 0x0000002b3a247224 */ /* 0x000fc600078e0224 */
[----:B------:R-:W2:Y:S01]  /*120c0*/  LDL.LU R9, [R1+0xbc] ;  /* 0x0000bc0001097983 */ /* 0x000ea20000300800 */
[----:B------:R-:W-:Y:S02]  /*120d0*/  IMAD.MOV R43, RZ, RZ, -R42 ;  /* 0x000000ffff2b7224 */ /* 0x000fe400078e0a2a */
[----:B------:R-:W-:Y:S01]  /*120e0*/  IMAD.MOV R42, RZ, RZ, -R44 ;  /* 0x000000ffff2a7224 */ /* 0x000fe200078e0a2c */
[----:B------:R-:W2:Y:S01]  /*120f0*/  LDL.LU R8, [R1+0xb8] ;  /* 0x0000b80001087983 */ /* 0x000ea20000300800 */
[----:B------:R-:W-:-:S03]  /*12100*/  IABS R44, R60 ;  /* 0x0000003c002c7213 */ /* 0x000fc60000000000 */
[----:B------:R-:W2:Y:S04]  /*12110*/  LDL.LU R3, [R1+0xb4] ;  /* 0x0000b40001037983 */ /* 0x000ea80000300800 */
[----:B------:R-:W2:Y:S01]  /*12120*/  LDL.LU R60, [R1+0xb0] ;  /* 0x0000b000013c7983 */ /* 0x000ea20000300800 */
[----:B----4-:R-:W-:-:S03]  /*12130*/  ISETP.GT.U32.AND P4, PT, R58, R17, PT ;  /* 0x000000113a00720c */ /* 0x010fc60003f84070 */
[----:B------:R-:W4:Y:S01]  /*12140*/  LDL.LU R19, [R1+0xac] ;  /* 0x0000ac0001137983 */ /* 0x000f220000300800 */
[----:B---3--:R-:W-:-:S03]  /*12150*/  ISETP.GT.U32.AND P5, PT, R58, R15, PT ;  /* 0x0000000f3a00720c */ /* 0x008fc60003fa4070 */
[----:B------:R-:W3:Y:S01]  /*12160*/  LDL.LU R18, [R1+0xa8] ;  /* 0x0000a80001127983 */ /* 0x000ee20000300800 */
[----:B------:R-:W-:-:S03]  /*12170*/  ISETP.GT.U32.AND P6, PT, R58, R14, PT ;  /* 0x0000000e3a00720c */ /* 0x000fc60003fc4070 */
[----:B------:R-:W3:Y:S01]  /*12180*/  LDL.LU R16, [R1+0xa4] ;  /* 0x0000a40001107983 */ /* 0x000ee20000300800 */
[C---:B------:R-:W-:Y:S02]  /*12190*/  ISETP.GT.U32.AND P3, PT, R58.reuse, R13, PT ;  /* 0x0000000d3a00720c */ /* 0x040fe40003f64070 */
[C---:B------:R-:W-:Y:S01]  /*121a0*/  ISETP.GT.U32.AND P2, PT, R58.reuse, R10, PT ;  /* 0x0000000a3a00720c */ /* 0x040fe20003f44070 */
[--C-:B------:R-:W-:Y:S01]  /*121b0*/  @!P4 IMAD.IADD R17, R17, 0x1, -R58.reuse ;  /* 0x000000011111c824 */ /* 0x100fe200078e0a3a */
[----:B------:R-:W3:Y:S01]  /*121c0*/  LDL.LU R7, [R1+0xa0] ;  /* 0x0000a00001077983 */ /* 0x000ee20000300800 */
[----:B------:R-:W-:Y:S01]  /*121d0*/  ISETP.GT.U32.AND P0, PT, R58, R4, PT ;  /* 0x000000043a00720c */ /* 0x000fe20003f04070 */
[----:B------:R-:W-:-:S03]  /*121e0*/  @!P5 IMAD.IADD R15, R15, 0x1, -R58 ;  /* 0x000000010f0fd824 */ /* 0x000fc600078e0a3a */
[----:B------:R-:W-:-:S06]  /*121f0*/  @!P6 IMAD.IADD R14, R14, 0x1, -R58 ;  /* 0x000000010e0ee824 */ /* 0x000fcc00078e0a3a */
[--C-:B------:R-:W-:Y:S01]  /*12200*/  @!P2 IMAD.IADD R10, R10, 0x1, -R58.reuse ;  /* 0x000000010a0aa824 */ /* 0x100fe200078e0a3a */
[C---:B------:R-:W-:Y:S01]  /*12210*/  ISETP.GT.U32.AND P5, PT, R58.reuse, R17, PT ;  /* 0x000000113a00720c */ /* 0x040fe20003fa4070 */
[--C-:B------:R-:W-:Y:S01]  /*12220*/  @!P3 IMAD.IADD R13, R13, 0x1, -R58.reuse ;  /* 0x000000010d0db824 */ /* 0x100fe200078e0a3a */
[C---:B------:R-:W-:Y:S01]  /*12230*/  ISETP.GT.U32.AND P4, PT, R58.reuse, R15, PT ;  /* 0x0000000f3a00720c */ /* 0x040fe20003f84070 */
[----:B------:R-:W3:Y:S01]  /*12240*/  LDL.LU R6, [R1+0x9c] ;  /* 0x00009c0001067983 */ /* 0x000ee20000300800 */
[----:B------:R-:W-:Y:S01]  /*12250*/  ISETP.GT.U32.AND P2, PT, R58, R14, PT ;  /* 0x0000000e3a00720c */ /* 0x000fe20003f44070 */
[----:B------:R-:W-:Y:S01]  /*12260*/  @!P0 IMAD.IADD R4, R4, 0x1, -R58 ;  /* 0x0000000104048824 */ /* 0x000fe200078e0a3a */
[C---:B------:R-:W-:Y:S01]  /*12270*/  ISETP.GT.U32.AND P0, PT, R58.reuse, R10, PT ;  /* 0x0000000a3a00720c */ /* 0x040fe20003f04070 */
[----:B------:R-:W3:Y:S01]  /*12280*/  LDL.LU R5, [R1+0x98] ;  /* 0x0000980001057983 */ /* 0x000ee20000300800 */
[----:B------:R-:W-:-:S05]  /*12290*/  ISETP.GT.U32.AND P3, PT, R58, R13, PT ;  /* 0x0000000d3a00720c */ /* 0x000fca0003f64070 */
[--C-:B------:R-:W-:Y:S01]  /*122a0*/  @!P5 IMAD.IADD R17, R17, 0x1, -R58.reuse ;  /* 0x000000011111d824 */ /* 0x100fe200078e0a3a */
[----:B------:R-:W3:Y:S01]  /*122b0*/  LDL.LU R2, [R1+0x94] ;  /* 0x0000940001027983 */ /* 0x000ee20000300800 */
[--C-:B------:R-:W-:Y:S02]  /*122c0*/  @!P4 IMAD.IADD R15, R15, 0x1, -R58.reuse ;  /* 0x000000010f0fc824 */ /* 0x100fe400078e0a3a */
[--C-:B------:R-:W-:Y:S01]  /*122d0*/  @!P2 IMAD.IADD R14, R14, 0x1, -R58.reuse ;  /* 0x000000010e0ea824 */ /* 0x100fe200078e0a3a */
[----:B------:R-:W-:Y:S01]  /*122e0*/  STL [R1+0xe0], R17 ;  /* 0x0000e01101007387 */ /* 0x000fe20000100800 */
[--C-:B------:R-:W-:Y:S02]  /*122f0*/  @!P0 IMAD.IADD R10, R10, 0x1, -R58.reuse ;  /* 0x000000010a0a8824 */ /* 0x100fe400078e0a3a */
[----:B------:R-:W-:Y:S01]  /*12300*/  @!P3 IMAD.IADD R13, R13, 0x1, -R58 ;  /* 0x000000010d0db824 */ /* 0x000fe200078e0a3a */
[----:B------:R-:W-:Y:S04]  /*12310*/  STL [R1+0xdc], R15 ;  /* 0x0000dc0f01007387 */ /* 0x000fe80000100800 */
[----:B------:R-:W-:Y:S04]  /*12320*/  STL [R1+0xd8], R14 ;  /* 0x0000d80e01007387 */ /* 0x000fe80000100800 */
[----:B------:R0:W-:Y:S04]  /*12330*/  STL [R1+0xd0], R10 ;  /* 0x0000d00a01007387 */ /* 0x0001e80000100800 */
[----:B------:R-:W-:Y:S04]  /*12340*/  STL [R1+0xd4], R13 ;  /* 0x0000d40d01007387 */ /* 0x000fe80000100800 */
[----:B0-----:R-:W3:Y:S01]  /*12350*/  LDL R10, [R1+0x2770] ;  /* 0x00277000010a7983 */ /* 0x001ee20000100800 */
[----:B------:R-:W-:-:S02]  /*12360*/  ISETP.GT.U32.AND P1, PT, R58, R11, PT ;  /* 0x0000000b3a00720c */ /* 0x000fc40003f24070 */
[----:B------:R-:W-:-:S11]  /*12370*/  ISETP.GT.U32.AND P6, PT, R58, R4, PT ;  /* 0x000000043a00720c */ /* 0x000fd60003fc4070 */
[--C-:B------:R-:W-:Y:S02]  /*12380*/  @!P1 IMAD.IADD R11, R11, 0x1, -R58.reuse ;  /* 0x000000010b0b9824 */ /* 0x100fe400078e0a3a */
[----:B------:R-:W-:-:S03]  /*12390*/  @!P6 IMAD.IADD R4, R4, 0x1, -R58 ;  /* 0x000000010404e824 */ /* 0x000fc600078e0a3a */
[----:B------:R-:W-:Y:S01]  /*123a0*/  ISETP.GT.U32.AND P1, PT, R58, R11, PT ;  /* 0x0000000b3a00720c */ /* 0x000fe20003f24070 */
[----:B------:R-:W-:-:S04]  /*123b0*/  IMAD.HI.U32 R45, R0, R40, RZ ;  /* 0x00000028002d7227 */ /* 0x000fc800078e00ff */
[----:B------:R-:W-:Y:S02]  /*123c0*/  IMAD R39, R58, R42, R39 ;  /* 0x0000002a3a277224 */ /* 0x000fe400078e0227 */
[----:B------:R-:W-:Y:S02]  /*123d0*/  IMAD.MOV.U32 R42, RZ, RZ, R44 ;  /* 0x000000ffff2a7224 */ /* 0x000fe400078e002c */
[----:B------:R-:W-:Y:S02]  /*123e0*/  IMAD.MOV R45, RZ, RZ, -R45 ;  /* 0x000000ffff2d7224 */ /* 0x000fe400078e0a2d */
[----:B------:R-:W-:-:S04]  /*123f0*/  IMAD.HI.U32 R44, R0, R41, RZ ;  /* 0x00000029002c7227 */ /* 0x000fc800078e00ff */
[----:B------:R-:W-:Y:S01]  /*12400*/  @!P1 IMAD.IADD R11, R11, 0x1, -R58 ;  /* 0x000000010b0b9824 */ /* 0x000fe200078e0a3a */
[----:B------:R0:W-:Y:S01]  /*12410*/  STL [R1+0xc8], R4 ;  /* 0x0000c80401007387 */ /* 0x0001e20000100800 */
[----:B------:R-:W-:Y:S02]  /*12420*/  IMAD R40, R58, R45, R40 ;  /* 0x0000002d3a287224 */ /* 0x000fe400078e0228 */
[----:B------:R-:W-:Y:S01]  /*12430*/  IMAD.MOV R44, RZ, RZ, -R44 ;  /* 0x000000ffff2c7224 */ /* 0x000fe200078e0a2c */
[----:B------:R1:W-:Y:S01]  /*12440*/  STL [R1+0xcc], R11 ;  /* 0x0000cc0b01007387 */ /* 0x0003e20000100800 */
[----:B------:R-:W-:-:S04]  /*12450*/  IMAD.HI.U32 R45, R0, R42, RZ ;  /* 0x0000002a002d7227 */ /* 0x000fc800078e00ff */
[----:B------:R-:W-:Y:S01]  /*12460*/  IMAD R41, R58, R44, R41 ;  /* 0x0000002c3a297224 */ /* 0x000fe200078e0229 */
[----:B0-----:R-:W3:Y:S01]  /*12470*/  LDL.LU R4, [R1+0x90] ;  /* 0x0000900001047983 */ /* 0x001ee20000300800 */
[----:B------:R-:W-:-:S03]  /*12480*/  IMAD.MOV R44, RZ, RZ, -R45 ;  /* 0x000000ffff2c7224 */ /* 0x000fc600078e0a2d */
[----:B------:R-:W3:Y:S01]  /*12490*/  LDL.LU R15, [R1+0x8c] ;  /* 0x00008c00010f7983 */ /* 0x000ee20000300800 */
[----:B------:R-:W-:-:S03]  /*124a0*/  IMAD R42, R58, R44, R42 ;  /* 0x0000002c3a2a7224 */ /* 0x000fc600078e022a */
[----:B------:R-:W3:Y:S04]  /*124b0*/  LDL.LU R14, [R1+0x88] ;  /* 0x00008800010e7983 */ /* 0x000ee80000300800 */
[----:B-1----:R-:W3:Y:S01]  /*124c0*/  LDL.LU R11, [R1+0x84] ;  /* 0x00008400010b7983 */ /* 0x002ee20000300800 */
[C---:B--2---:R-:W-:Y:S02]  /*124d0*/  ISETP.GT.U32.AND P5, PT, R58.reuse, R59, PT ;  /* 0x0000003b3a00720c */ /* 0x044fe40003fa4070 */
[C---:B------:R-:W-:Y:S02]  /*124e0*/  ISETP.GT.U32.AND P4, PT, R58.reuse, R12, PT ;  /* 0x0000000c3a00720c */ /* 0x040fe40003f84070 */
[C---:B------:R-:W-:Y:S02]  /*124f0*/  ISETP.GT.U32.AND P2, PT, R58.reuse, R9, PT ;  /* 0x000000093a00720c */ /* 0x040fe40003f44070 */
[----:B------:R-:W-:-:S07]  /*12500*/  ISETP.GT.U32.AND P3, PT, R58, R8, PT ;  /* 0x000000083a00720c */ /* 0x000fce0003f64070 */
[--C-:B------:R-:W-:Y:S02]  /*12510*/  @!P5 IMAD.IADD R59, R59, 0x1, -R58.reuse ;  /* 0x000000013b3bd824 */ /* 0x100fe400078e0a3a */
[--C-:B------:R-:W-:Y:S01]  /*12520*/  @!P4 IMAD.IADD R12, R12, 0x1, -R58.reuse ;  /* 0x000000010c0cc824 */ /* 0x100fe200078e0a3a */
[C---:B----4-:R-:W-:Y:S01]  /*12530*/  ISETP.GT.U32.AND P6, PT, R58.reuse, R19, PT ;  /* 0x000000133a00720c */ /* 0x050fe20003fc4070 */
[----:B------:R-:W-:Y:S01]  /*12540*/  @!P2 IMAD.IADD R9, R9, 0x1, -R58 ;  /* 0x000000010909a824 */ /* 0x000fe200078e0a3a */
[C---:B---3--:R-:W-:Y:S02]  /*12550*/  ISETP.GT.U32.AND P5, PT, R58.reuse, R18, PT ;  /* 0x000000123a00720c */ /* 0x048fe40003fa4070 */
[C---:B------:R-:W-:Y:S02]  /*12560*/  ISETP.GT.U32.AND P4, PT, R58.reuse, R16, PT ;  /* 0x000000103a00720c */ /* 0x040fe40003f84070 */
[----:B------:R-:W-:-:S07]  /*12570*/  ISETP.GT.U32.AND P2, PT, R58, R7, PT ;  /* 0x000000073a00720c */ /* 0x000fce0003f44070 */
[--C-:B------:R-:W-:Y:S01]  /*12580*/  @!P6 IMAD.IADD R19, R19, 0x1, -R58.reuse ;  /* 0x000000011313e824 */ /* 0x100fe200078e0a3a */
[----:B------:R-:W-:Y:S01]  /*12590*/  ISETP.GT.U32.AND P6, PT, R58, R59, PT ;  /* 0x0000003b3a00720c */ /* 0x000fe20003fc4070 */
[--C-:B------:R-:W-:Y:S02]  /*125a0*/  @!P3 IMAD.IADD R8, R8, 0x1, -R58.reuse ;  /* 0x000000010808b824 */ /* 0x100fe400078e0a3a */
[--C-:B------:R-:W-:Y:S01]  /*125b0*/  @!P5 IMAD.IADD R18, R18, 0x1, -R58.reuse ;  /* 0x000000011212d824 */ /* 0x100fe200078e0a3a */
[----:B------:R-:W-:Y:S01]  /*125c0*/  ISETP.GT.U32.AND P5, PT, R58, R12, PT ;  /* 0x0000000c3a00720c */ /* 0x000fe20003fa4070 */
[--C-:B------:R-:W-:Y:S01]  /*125d0*/  @!P4 IMAD.IADD R16, R16, 0x1, -R58.reuse ;  /* 0x000000011010c824 */ /* 0x100fe200078e0a3a */
[C---:B------:R-:W-:Y:S02]  /*125e0*/  ISETP.GT.U32.AND P0, PT, R58.reuse, R3, PT ;  /* 0x000000033a00720c */ /* 0x040fe40003f04070 */
[C---:B------:R-:W-:Y:S01]  /*125f0*/  ISETP.GT.U32.AND P4, PT, R58.reuse, R9, PT ;  /* 0x000000093a00720c */ /* 0x040fe20003f84070 */
[----:B------:R-:W-:Y:S01]  /*12600*/  @!P2 IMAD.IADD R7, R7, 0x1, -R58 ;  /* 0x000000010707a824 */ /* 0x000fe200078e0a3a */
[----:B------:R-:W-:-:S02]  /*12610*/  ISETP.GT.U32.AND P2, PT, R58, R8, PT ;  /* 0x000000083a00720c */ /* 0x000fc40003f44070 */
[----:B------:R-:W-:Y:S01]  /*12620*/  ISETP.GT.U32.AND P3, PT, R58, R6, PT ;  /* 0x000000063a00720c */ /* 0x000fe20003f64070 */
[----:B------:R-:W-:-:S04]  /*12630*/  @!P6 IMAD.IADD R59, R59, 0x1, -R58 ;  /* 0x000000013b3be824 */ /* 0x000fc800078e0a3a */
[--C-:B------:R-:W-:Y:S02]  /*12640*/  @!P5 IMAD.IADD R12, R12, 0x1, -R58.reuse ;  /* 0x000000010c0cd824 */ /* 0x100fe400078e0a3a */
[--C-:B------:R-:W-:Y:S02]  /*12650*/  @!P0 IMAD.IADD R3, R3, 0x1, -R58.reuse ;  /* 0x0000000103038824 */ /* 0x100fe400078e0a3a */
[--C-:B------:R-:W-:Y:S02]  /*12660*/  @!P4 IMAD.IADD R9, R9, 0x1, -R58.reuse ;  /* 0x000000010909c824 */ /* 0x100fe400078e0a3a */
[--C-:B------:R-:W-:Y:S02]  /*12670*/  @!P2 IMAD.IADD R8, R8, 0x1, -R58.reuse ;  /* 0x000000010808a824 */ /* 0x100fe400078e0a3a */
[----:B------:R-:W-:Y:S01]  /*12680*/  @!P3 IMAD.IADD R6, R6, 0x1, -R58 ;  /* 0x000000010606b824 */ /* 0x000fe200078e0a3a */
[----:B------:R-:W-:Y:S02]  /*12690*/  ISETP.GT.U32.AND P3, PT, R58, R3, PT ;  /* 0x000000033a00720c */ /* 0x000fe40003f64070 */
[----:B------:R-:W-:-:S02]  /*126a0*/  IABS R44, R10 ;  /* 0x0000000a002c7213 */ /* 0x000fc40000000000 */
[----:B------:R-:W2:Y:S04]  /*126b0*/  LDL.LU R10, [R1+0x80] ;  /* 0x00008000010a7983 */ /* 0x000ea80000300800 */
[----:B------:R0:W-:Y:S04]  /*126c0*/  STL [R1+0xc4], R59 ;  /* 0x0000c43b01007387 */ /* 0x0001e80000100800 */
[----:B0-----:R-:W3:Y:S04]  /*126d0*/  LDL.LU R59, [R1+0x7c] ;  /* 0x00007c00013b7983 */ /* 0x001ee80000300800 */
[----:B------:R0:W-:Y:S04]  /*126e0*/  STL [R1+0xc0], R12 ;  /* 0x0000c00c01007387 */ /* 0x0001e80000100800 */
[----:B------:R-:W4:Y:S04]  /*126f0*/  LDL.LU R17, [R1+0x78] ;  /* 0x0000780001117983 */ /* 0x000f280000300800 */
[----:B------:R1:W-:Y:S04]  /*12700*/  STL [R1+0xbc], R9 ;  /* 0x0000bc0901007387 */ /* 0x0003e80000100800 */
[----:B------:R-:W3:Y:S04]  /*12710*/  LDL.LU R13, [R1+0x74] ;  /* 0x00007400010d7983 */ /* 0x000ee80000300800 */
[----:B------:R1:W-:Y:S04]  /*12720*/  STL [R1+0xb8], R8 ;  /* 0x0000b80801007387 */ /* 0x0003e80000100800 */
[----:B0-----:R-:W3:Y:S04]  /*12730*/  LDL.LU R12, [R1+0x70] ;  /* 0x00007000010c7983 */ /* 0x001ee80000300800 */
[----:B-1----:R-:W3:Y:S01]  /*12740*/  LDL.LU R9, [R1+0x6c] ;  /* 0x00006c0001097983 */ /* 0x002ee20000300800 */
[----:B------:R-:W-:-:S05]  /*12750*/  @!P3 IMAD.IADD R3, R3, 0x1, -R58 ;  /* 0x000000010303b824 */ /* 0x000fca00078e0a3a */
[----:B------:R0:W-:Y:S04]  /*12760*/  STL [R1+0xb4], R3 ;  /* 0x0000b40301007387 */ /* 0x0001e80000100800 */
[----:B------:R-:W3:Y:S01]  /*12770*/  LDL.LU R8, [R1+0x68] ;  /* 0x0000680001087983 */ /* 0x000ee20000300800 */
[C---:B------:R-:W-:Y:S02]  /*12780*/  ISETP.GT.U32.AND P1, PT, R58.reuse, R60, PT ;  /* 0x0000003c3a00720c */ /* 0x040fe40003f24070 */
[C---:B------:R-:W-:Y:S02]  /*12790*/  ISETP.GT.U32.AND P0, PT, R58.reuse, R5, PT ;  /* 0x000000053a00720c */ /* 0x040fe40003f04070 */
[----:B------:R-:W-:Y:S01]  /*127a0*/  ISETP.GT.U32.AND P5, PT, R58, R18, PT ;  /* 0x000000123a00720c */ /* 0x000fe20003fa4070 */
[----:B0-----:R-:W3:Y:S08]  /*127b0*/  LDL.LU R3, [R1+0x64] ;  /* 0x0000640001037983 */ /* 0x001ef00000300800 */
[--C-:B------:R-:W-:Y:S01]  /*127c0*/  @!P1 IMAD.IADD R60, R60, 0x1, -R58.reuse ;  /* 0x000000013c3c9824 */ /* 0x100fe200078e0a3a */
[----:B------:R-:W-:Y:S01]  /*127d0*/  ISETP.GT.U32.AND P1, PT, R58, R2, PT ;  /* 0x000000023a00720c */ /* 0x000fe20003f24070 */
[----:B------:R-:W-:-:S03]  /*127e0*/  @!P0 IMAD.IADD R5, R5, 0x1, -R58 ;  /* 0x0000000105058824 */ /* 0x000fc600078e0a3a */
[C---:B------:R-:W-:Y:S02]  /*127f0*/  ISETP.GT.U32.AND P0, PT, R58.reuse, R60, PT ;  /* 0x0000003c3a00720c */ /* 0x040fe40003f04070 */
[----:B------:R-:W-:-:S07]  /*12800*/  ISETP.GT.U32.AND P4, PT, R58, R16, PT ;  /* 0x000000103a00720c */ /* 0x000fce0003f84070 */
[--C-:B------:R-:W-:Y:S01]  /*12810*/  @!P1 IMAD.IADD R2, R2, 0x1, -R58.reuse ;  /* 0x0000000102029824 */ /* 0x100fe200078e0a3a */
[----:B------:R-:W-:Y:S01]  /*12820*/  ISETP.GT.U32.AND P1, PT, R58, R19, PT ;  /* 0x000000133a00720c */ /* 0x000fe20003f24070 */
[----:B------:R-:W-:-:S03]  /*12830*/  @!P5 IMAD.IADD R18, R18, 0x1, -R58 ;  /* 0x000000011212d824 */ /* 0x000fc600078e0a3a */
[----:B------:R-:W-:Y:S01]  /*12840*/  ISETP.GT.U32.AND P6, PT, R58, R2, PT ;  /* 0x000000023a00720c */ /* 0x000fe20003fc4070 */
[----:B------:R-:W-:Y:S01]  /*12850*/  @!P0 IMAD.IADD R60, R60, 0x1, -R58 ;  /* 0x000000013c3c8824 */ /* 0x000fe200078e0a3a */
[C---:B------:R-:W-:Y:S02]  /*12860*/  ISETP.GT.U32.AND P2, PT, R58.reuse, R7, PT ;  /* 0x000000073a00720c */ /* 0x040fe40003f44070 */
[----:B------:R-:W-:-:S05]  /*12870*/  ISETP.GT.U32.AND P5, PT, R58, R15, PT ;  /* 0x0000000f3a00720c */ /* 0x000fca0003fa4070 */
[--C-:B------:R-:W-:Y:S01]  /*12880*/  @!P1 IMAD.IADD R19, R19, 0x1, -R58.reuse ;  /* 0x0000000113139824 */ /* 0x100fe200078e0a3a */
[----:B------:R-:W-:Y:S01]  /*12890*/  ISETP.GT.U32.AND P1, PT, R58, R4, PT ;  /* 0x000000043a00720c */ /* 0x000fe20003f24070 */
[--C-:B------:R-:W-:Y:S01]  /*128a0*/  @!P4 IMAD.IADD R16, R16, 0x1, -R58.reuse ;  /* 0x000000011010c824 */ /* 0x100fe200078e0a3a */
[----:B------:R-:W-:Y:S01]  /*128b0*/  ISETP.GT.U32.AND P4, PT, R58, R14, PT ;  /* 0x0000000e3a00720c */ /* 0x000fe20003f84070 */
[----:B------:R0:W-:Y:S01]  /*128c0*/  STL [R1+0xb0], R60 ;  /* 0x0000b03c01007387 */ /* 0x0001e20000100800 */
[--C-:B------:R-:W-:Y:S01]  /*128d0*/  @!P6 IMAD.IADD R2, R2, 0x1, -R58.reuse ;  /* 0x000000010202e824 */ /* 0x100fe200078e0a3a */
[----:B------:R-:W-:Y:S01]  /*128e0*/  ISETP.GT.U32.AND P3, PT, R58, R6, PT ;  /* 0x000000063a00720c */ /* 0x000fe20003f64070 */
[--C-:B------:R-:W-:Y:S01]  /*128f0*/  @!P2 IMAD.IADD R7, R7, 0x1, -R58.reuse ;  /* 0x000000010707a824 */ /* 0x100fe200078e0a3a */
[----:B0-----:R-:W3:Y:S06]  /*12900*/  LDL.LU R60, [R1+0x60] ;  /* 0x00006000013c7983 */ /* 0x001eec0000300800 */
[--C-:B------:R-:W-:Y:S01]  /*12910*/  @!P1 IMAD.IADD R4, R4, 0x1, -R58.reuse ;  /* 0x0000000104049824 */ /* 0x100fe200078e0a3a */
[C---:B------:R-:W-:Y:S01]  /*12920*/  ISETP.GT.U32.AND P2, PT, R58.reuse, R11, PT ;  /* 0x0000000b3a00720c */ /* 0x040fe20003f44070 */
[--C-:B------:R-:W-:Y:S01]  /*12930*/  @!P5 IMAD.IADD R15, R15, 0x1, -R58.reuse ;  /* 0x000000010f0fd824 */ /* 0x100fe200078e0a3a */
[----:B------:R-:W-:Y:S01]  /*12940*/  ISETP.GT.U32.AND P0, PT, R58, R5, PT ;  /* 0x000000053a00720c */ /* 0x000fe20003f04070 */
[--C-:B------:R-:W-:Y:S01]  /*12950*/  @!P4 IMAD.IADD R14, R14, 0x1, -R58.reuse ;  /* 0x000000010e0ec824 */ /* 0x100fe200078e0a3a */
[----:B------:R-:W-:Y:S01]  /*12960*/  STL [R1+0xac], R19 ;  /* 0x0000ac1301007387 */ /* 0x000fe20000100800 */
[----:B------:R-:W-:-:S03]  /*12970*/  @!P3 IMAD.IADD R6, R6, 0x1, -R58 ;  /* 0x000000010606b824 */ /* 0x000fc600078e0a3a */
[----:B------:R-:W-:Y:S05]  /*12980*/  STL [R1+0xa8], R18 ;  /* 0x0000a81201007387 */ /* 0x000fea0000100800 */
[--C-:B------:R-:W-:Y:S01]  /*12990*/  @!P2 IMAD.IADD R11, R11, 0x1, -R58.reuse ;  /* 0x000000010b0ba824 */ /* 0x100fe200078e0a3a */
[----:B------:R-:W-:Y:S01]  /*129a0*/  STL [R1+0xa4], R16 ;  /* 0x0000a41001007387 */ /* 0x000fe20000100800 */
[----:B------:R-:W-:-:S03]  /*129b0*/  @!P0 IMAD.IADD R5, R5, 0x1, -R58 ;  /* 0x0000000105058824 */ /* 0x000fc600078e0a3a */
[----:B------:R-:W-:Y:S04]  /*129c0*/  STL [R1+0xa0], R7 ;  /* 0x0000a00701007387 */ /* 0x000fe80000100800 */
[----:B------:R-:W-:Y:S04]  /*129d0*/  STL [R1+0x9c], R6 ;  /* 0x00009c0601007387 */ /* 0x000fe80000100800 */
[----:B------:R0:W-:Y:S04]  /*129e0*/  STL [R1+0x94], R2 ;  /* 0x0000940201007387 */ /* 0x0001e80000100800 */
[----:B------:R1:W-:Y:S04]  /*129f0*/  STL [R1+0x98], R5 ;  /* 0x0000980501007387 */ /* 0x0003e80000100800 */
[----:B0-----:R-:W3:Y:S04]  /*12a00*/  LDL.LU R2, [R1+0x5c] ;  /* 0x00005c0001027983 */ /* 0x001ee80000300800 */
[----:B------:R-:W3:Y:S04]  /*12a10*/  LDL.LU R16, [R1+0x58] ;  /* 0x0000580001107983 */ /* 0x000ee80000300800 */
[----:B------:R-:W3:Y:S04]  /*12a20*/  LDL.LU R7, [R1+0x54] ;  /* 0x0000540001077983 */ /* 0x000ee80000300800 */
[----:B------:R-:W3:Y:S04]  /*12a30*/  LDL.LU R6, [R1+0x50] ;  /* 0x0000500001067983 */ /* 0x000ee80000300800 */
[----:B-1----:R-:W3:Y:S01]  /*12a40*/  LDL.LU R5, [R1+0x4c] ;  /* 0x00004c0001057983 */ /* 0x002ee20000300800 */
[----:B--2---:R-:W-:-:S02]  /*12a50*/  ISETP.GT.U32.AND P3, PT, R58, R10, PT ;  /* 0x0000000a3a00720c */ /* 0x004fc40003f64070 */
[C---:B----4-:R-:W-:Y:S02]  /*12a60*/  ISETP.GT.U32.AND P6, PT, R58.reuse, R17, PT ;  /* 0x000000113a00720c */ /* 0x050fe40003fc4070 */
[C---:B---3--:R-:W-:Y:S02]  /*12a70*/  ISETP.GT.U32.AND P1, PT, R58.reuse, R13, PT ;  /* 0x0000000d3a00720c */ /* 0x048fe40003f24070 */
[C---:B------:R-:W-:Y:S02]  /*12a80*/  ISETP.GT.U32.AND P5, PT, R58.reuse, R12, PT ;  /* 0x0000000c3a00720c */ /* 0x040fe40003fa4070 */
[----:B------:R-:W-:-:S07]  /*12a90*/  ISETP.GT.U32.AND P4, PT, R58, R9, PT ;  /* 0x000000093a00720c */ /* 0x000fce0003f84070 */
[--C-:B------:R-:W-:Y:S01]  /*12aa0*/  @!P6 IMAD.IADD R17, R17, 0x1, -R58.reuse ;  /* 0x000000011111e824 */ /* 0x100fe200078e0a3a */
[C---:B------:R-:W-:Y:S01]  /*12ab0*/  ISETP.GT.U32.AND P6, PT, R58.reuse, R4, PT ;  /* 0x000000043a00720c */ /* 0x040fe20003fc4070 */
[--C-:B------:R-:W-:Y:S01]  /*12ac0*/  @!P1 IMAD.IADD R13, R13, 0x1, -R58.reuse ;  /* 0x000000010d0d9824 */ /* 0x100fe200078e0a3a */
[----:B------:R-:W-:Y:S01]  /*12ad0*/  ISETP.GT.U32.AND P1, PT, R58, R15, PT ;  /* 0x0000000f3a00720c */ /* 0x000fe20003f24070 */
[--C-:B------:R-:W-:Y:S01]  /*12ae0*/  @!P5 IMAD.IADD R12, R12, 0x1, -R58.reuse ;  /* 0x000000010c0cd824 */ /* 0x100fe200078e0a3a */
[C---:B------:R-:W-:Y:S02]  /*12af0*/  ISETP.GT.U32.AND P5, PT, R58.reuse, R14, PT ;  /* 0x0000000e3a00720c */ /* 0x040fe40003fa4070 */
[C---:B------:R-:W-:Y:S01]  /*12b00*/  ISETP.GT.U32.AND P2, PT, R58.reuse, R8, PT ;  /* 0x000000083a00720c */ /* 0x040fe20003f44070 */
[----:B------:R-:W-:Y:S01]  /*12b10*/  @!P4 IMAD.IADD R9, R9, 0x1, -R58 ;  /* 0x000000010909c824 */ /* 0x000fe200078e0a3a */
[----:B------:R-:W-:-:S05]  /*12b20*/  ISETP.GT.U32.AND P4, PT, R58, R11, PT ;  /* 0x0000000b3a00720c */ /* 0x000fca0003f84070 */
[--C-:B------:R-:W-:Y:S02]  /*12b30*/  @!P6 IMAD.IADD R4, R4, 0x1, -R58.reuse ;  /* 0x000000010404e824 */ /* 0x100fe400078e0a3a */
[--C-:B------:R-:W-:Y:S02]  /*12b40*/  @!P3 IMAD.IADD R10, R10, 0x1, -R58.reuse ;  /* 0x000000010a0ab824 */ /* 0x100fe400078e0a3a */
[--C-:B------:R-:W-:Y:S01]  /*12b50*/  @!P1 IMAD.IADD R15, R15, 0x1, -R58.reuse ;  /* 0x000000010f0f9824 */ /* 0x100fe200078e0a3a */
[----:B------:R0:W-:Y:S01]  /*12b60*/  STL [R1+0x90], R4 ;  /* 0x0000900401007387 */ /* 0x0001e20000100800 */
[--C-:B------:R-:W-:Y:S02]  /*12b70*/  @!P5 IMAD.IADD R14, R14, 0x1, -R58.reuse ;  /* 0x000000010e0ed824 */ /* 0x100fe400078e0a3a */
[--C-:B------:R-:W-:Y:S01]  /*12b80*/  @!P2 IMAD.IADD R8, R8, 0x1, -R58.reuse ;  /* 0x000000010808a824 */ /* 0x100fe200078e0a3a */
[----:B------:R-:W-:Y:S01]  /*12b90*/  ISETP.GT.U32.AND P2, PT, R58, R10, PT ;  /* 0x0000000a3a00720c */ /* 0x000fe20003f44070 */
[--C-:B------:R-:W-:Y:S01]  /*12ba0*/  @!P4 IMAD.IADD R11, R11, 0x1, -R58.reuse ;  /* 0x000000010b0bc824 */ /* 0x100fe200078e0a3a */
[----:B0-----:R-:W2:Y:S04]  /*12bb0*/  LDL.LU R4, [R1+0x48] ;  /* 0x0000480001047983 */ /* 0x001ea80000300800 */
[----:B------:R0:W-:Y:S04]  /*12bc0*/  STL [R1+0x8c], R15 ;  /* 0x00008c0f01007387 */ /* 0x0001e80000100800 */
[----:B------:R-:W3:Y:S04]  /*12bd0*/  LDL.LU R19, [R1+0x44] ;  /* 0x0000440001137983 */ /* 0x000ee80000300800 */
[----:B------:R1:W-:Y:S04]  /*12be0*/  STL [R1+0x88], R14 ;  /* 0x0000880e01007387 */ /* 0x0003e80000100800 */
[----:B------:R-:W4:Y:S04]  /*12bf0*/  LDL.LU R18, [R1+0x40] ;  /* 0x0000400001127983 */ /* 0x000f280000300800 */
[----:B------:R1:W-:Y:S04]  /*12c00*/  STL [R1+0x84], R11 ;  /* 0x0000840b01007387 */ /* 0x0003e80000100800 */
[----:B0-----:R-:W2:Y:S04]  /*12c10*/  LDL.LU R15, [R1+0x3c] ;  /* 0x00003c00010f7983 */ /* 0x001ea80000300800 */
[----:B-1----:R-:W2:Y:S01]  /*12c20*/  LDL.LU R14, [R1+0x38] ;  /* 0x00003800010e7983 */ /* 0x002ea20000300800 */
[----:B------:R-:W-:-:S05]  /*12c30*/  @!P2 IMAD.IADD R10, R10, 0x1, -R58 ;  /* 0x000000010a0aa824 */ /* 0x000fca00078e0a3a */
[----:B------:R0:W-:Y:S04]  /*12c40*/  STL [R1+0x80], R10 ;  /* 0x0000800a01007387 */ /* 0x0001e80000100800 */
[----:B------:R-:W2:Y:S04]  /*12c50*/  LDL.LU R11, [R1+0x34] ;  /* 0x00003400010b7983 */ /* 0x000ea80000300800 */
[----:B0-----:R-:W2:Y:S01]  /*12c60*/  LDL.LU R10, [R1+0x30] ;  /* 0x00003000010a7983 */ /* 0x001ea20000300800 */
[C---:B------:R-:W-:Y:S02]  /*12c70*/  ISETP.GT.U32.AND P0, PT, R58.reuse, R59, PT ;  /* 0x0000003b3a00720c */ /* 0x040fe40003f04070 */
[----:B------:R-:W-:-:S11]  /*12c80*/  ISETP.GT.U32.AND P3, PT, R58, R3, PT ;  /* 0x000000033a00720c */ /* 0x000fd60003f64070 */
[--C-:B------:R-:W-:Y:S01]  /*12c90*/  @!P0 IMAD.IADD R59, R59, 0x1, -R58.reuse ;  /* 0x000000013b3b8824 */ /* 0x100fe200078e0a3a */
[C---:B------:R-:W-:Y:S01]  /*12ca0*/  ISETP.GT.U32.AND P0, PT, R58.reuse, R60, PT ;  /* 0x0000003c3a00720c */ /* 0x040fe20003f04070 */
[----:B------:R-:W-:Y:S01]  /*12cb0*/  @!P3 IMAD.IADD R3, R3, 0x1, -R58 ;  /* 0x000000010303b824 */ /* 0x000fe200078e0a3a */
[C---:B------:R-:W-:Y:S02]  /*12cc0*/  ISETP.GT.U32.AND P1, PT, R58.reuse, R13, PT ;  /* 0x0000000d3a00720c */ /* 0x040fe40003f24070 */
[C---:B------:R-:W-:Y:S02]  /*12cd0*/  ISETP.GT.U32.AND P3, PT, R58.reuse, R59, PT ;  /* 0x0000003b3a00720c */ /* 0x040fe40003f64070 */
[----:B------:R-:W-:-:S07]  /*12ce0*/  ISETP.GT.U32.AND P5, PT, R58, R12, PT ;  /* 0x0000000c3a00720c */ /* 0x000fce0003fa4070 */
[----:B------:R-:W-:Y:S01]  /*12cf0*/  @!P0 IMAD.IADD R60, R60, 0x1, -R58 ;  /* 0x000000013c3c8824 */ /* 0x000fe200078e0a3a */
[----:B------:R-:W-:-:S04]  /*12d00*/  ISETP.GT.U32.AND P0, PT, R58, R17, PT ;  /* 0x000000113a00720c */ /* 0x000fc80003f04070 */
[C---:B------:R-:W-:Y:S01]  /*12d10*/  ISETP.GT.U32.AND P6, PT, R58.reuse, R60, PT ;  /* 0x0000003c3a00720c */ /* 0x040fe20003fc4070 */
[--C-:B------:R-:W-:Y:S01]  /*12d20*/  @!P3 IMAD.IADD R59, R59, 0x1, -R58.reuse ;  /* 0x000000013b3bb824 */ /* 0x100fe200078e0a3a */
[C---:B------:R-:W-:Y:S01]  /*12d30*/  ISETP.GT.U32.AND P4, PT, R58.reuse, R9, PT ;  /* 0x000000093a00720c */ /* 0x040fe20003f84070 */
[----:B------:R-:W-:Y:S01]  /*12d40*/  @!P1 IMAD.IADD R13, R13, 0x1, -R58 ;  /* 0x000000010d0d9824 */ /* 0x000fe200078e0a3a */
        /* <DEDUP_REMOVED lines=9> */
[----:B0-----:R-:W2:Y:S06]  /*12de0*/  LDL.LU R59, [R1+0x2c] ;  /* 0x00002c00013b7983 */ /* 0x001eac0000300800 */
[--C-:B------:R-:W-:Y:S01]  /*12df0*/  @!P0 IMAD.IADD R2, R2, 0x1, -R58.reuse ;  /* 0x0000000102028824 */ /* 0x100fe200078e0a3a */
[----:B------:R-:W-:Y:S01]  /*12e00*/  ISETP.GT.U32.AND P4, PT, R58, R6, PT ;  /* 0x000000063a00720c */ /* 0x000fe20003f84070 */
[--C-:B------:R-:W-:Y:S01]  /*12e10*/  @!P1 IMAD.IADD R16, R16, 0x1, -R58.reuse ;  /* 0x0000000110109824 */ /* 0x100fe200078e0a3a */
[----:B------:R-:W-:Y:S01]  /*12e20*/  ISETP.GT.U32.AND P3, PT, R58, R3, PT ;  /* 0x000000033a00720c */ /* 0x000fe20003f64070 */
[----:B------:R-:W-:-:S02]  /*12e30*/  @!P5 IMAD.IADD R7, R7, 0x1, -R58 ;  /* 0x000000010707d824 */ /* 0x000fc400078e0a3a */
[--C-:B------:R-:W-:Y:S01]  /*12e40*/  @!P2 IMAD.IADD R8, R8, 0x1, -R58.reuse ;  /* 0x000000010808a824 */ /* 0x100fe200078e0a3a */
[----:B------:R-:W-:Y:S01]  /*12e50*/  ISETP.GT.U32.AND P2, PT, R58, R5, PT ;  /* 0x000000053a00720c */ /* 0x000fe20003f44070 */
[----:B------:R-:W-:Y:S04]  /*12e60*/  STL [R1+0x78], R17 ;  /* 0x0000781101007387 */ /* 0x000fe80000100800 */
[----:B------:R-:W-:Y:S02]  /*12e70*/  STL [R1+0x74], R13 ;  /* 0x0000740d01007387 */ /* 0x000fe40000100800 */
[--C-:B------:R-:W-:Y:S02]  /*12e80*/  @!P4 IMAD.IADD R6, R6, 0x1, -R58.reuse ;  /* 0x000000010606c824 */ /* 0x100fe400078e0a3a */
[--C-:B------:R-:W-:Y:S01]  /*12e90*/  @!P3 IMAD.IADD R3, R3, 0x1, -R58.reuse ;  /* 0x000000010303b824 */ /* 0x100fe200078e0a3a */
[----:B------:R-:W-:Y:S04]  /*12ea0*/  STL [R1+0x70], R12 ;  /* 0x0000700c01007387 */ /* 0x000fe80000100800 */
[----:B------:R-:W-:Y:S04]  /*12eb0*/  STL [R1+0x6c], R9 ;  /* 0x00006c0901007387 */ /* 0x000fe80000100800 */
[----:B------:R-:W-:Y:S04]  /*12ec0*/  STL [R1+0x68], R8 ;  /* 0x0000680801007387 */ /* 0x000fe80000100800 */
[----:B------:R0:W-:Y:S04]  /*12ed0*/  STL [R1+0x60], R60 ;  /* 0x0000603c01007387 */ /* 0x0001e80000100800 */
[----:B------:R1:W-:Y:S01]  /*12ee0*/  STL [R1+0x64], R3 ;  /* 0x0000640301007387 */ /* 0x0003e20000100800 */
[----:B------:R-:W-:-:S03]  /*12ef0*/  @!P2 IMAD.IADD R5, R5, 0x1, -R58 ;  /* 0x000000010505a824 */ /* 0x000fc600078e0a3a */
[----:B0-----:R-:W2:Y:S04]  /*12f00*/  LDL R60, [R1+0x2764] ;  /* 0x00276400013c7983 */ /* 0x001ea80000100800 */
[----:B-1----:R-:W2:Y:S04]  /*12f10*/  LDL.LU R3, [R1+0x28] ;  /* 0x0000280001037983 */ /* 0x002ea80000300800 */
[----:B------:R-:W2:Y:S04]  /*12f20*/  LDL.LU R13, [R1+0x24] ;  /* 0x00002400010d7983 */ /* 0x000ea80000300800 */
[----:B------:R-:W2:Y:S04]  /*12f30*/  LDL.LU R12, [R1+0x714] ;  /* 0x00071400010c7983 */ /* 0x000ea80000300800 */
[----:B------:R-:W2:Y:S04]  /*12f40*/  LDL.LU R9, [R1+0x71c] ;  /* 0x00071c0001097983 */ /* 0x000ea80000300800 */
[----:B------:R-:W2:Y:S01]  /*12f50*/  LDL.LU R8, [R1+0x720] ;  /* 0x0007200001087983 */ /* 0x000ea20000300800 */
[----:B---3--:R-:W-:-:S02]  /*12f60*/  ISETP.GT.U32.AND P6, PT, R58, R19, PT ;  /* 0x000000133a00720c */ /* 0x008fc40003fc4070 */
[C---:B----4-:R-:W-:Y:S02]  /*12f70*/  ISETP.GT.U32.AND P0, PT, R58.reuse, R18, PT ;  /* 0x000000123a00720c */ /* 0x050fe40003f04070 */
[C---:B--2---:R-:W-:Y:S02]  /*12f80*/  ISETP.GT.U32.AND P1, PT, R58.reuse, R15, PT ;  /* 0x0000000f3a00720c */ /* 0x044fe40003f24070 */
[----:B------:R-:W-:-:S07]  /*12f90*/  ISETP.GT.U32.AND P5, PT, R58, R14, PT ;  /* 0x0000000e3a00720c */ /* 0x000fce0003fa4070 */
[--C-:B------:R-:W-:Y:S01]  /*12fa0*/  @!P6 IMAD.IADD R19, R19, 0x1, -R58.reuse ;  /* 0x000000011313e824 */ /* 0x100fe200078e0a3a */
[----:B------:R-:W-:Y:S01]  /*12fb0*/  ISETP.GT.U32.AND P6, PT, R58, R2, PT ;  /* 0x000000023a00720c */ /* 0x000fe20003fc4070 */
[--C-:B------:R-:W-:Y:S01]  /*12fc0*/  @!P0 IMAD.IADD R18, R18, 0x1, -R58.reuse ;  /* 0x0000000112128824 */ /* 0x100fe200078e0a3a */
[C---:B------:R-:W-:Y:S01]  /*12fd0*/  ISETP.GT.U32.AND P0, PT, R58.reuse, R16, PT ;  /* 0x000000103a00720c */ /* 0x040fe20003f04070 */
[--C-:B------:R-:W-:Y:S01]  /*12fe0*/  @!P1 IMAD.IADD R15, R15, 0x1, -R58.reuse ;  /* 0x000000010f0f9824 */ /* 0x100fe200078e0a3a */
[C---:B------:R-:W-:Y:S02]  /*12ff0*/  ISETP.GT.U32.AND P4, PT, R58.reuse, R11, PT ;  /* 0x0000000b3a00720c */ /* 0x040fe40003f84070 */
[----:B------:R-:W-:Y:S01]  /*13000*/  ISETP.GT.U32.AND P1, PT, R58, R7, PT ;  /* 0x000000073a00720c */ /* 0x000fe20003f24070 */
[----:B------:R-:W-:Y:S01]  /*13010*/  @!P5 IMAD.IADD R14, R14, 0x1, -R58 ;  /* 0x000000010e0ed824 */ /* 0x000fe200078e0a3a */
[----:B------:R-:W-:-:S05]  /*13020*/  ISETP.GT.U32.AND P5, PT, R58, R6, PT ;  /* 0x000000063a00720c */ /* 0x000fca0003fa4070 */
[--C-:B------:R-:W-:Y:S01]  /*13030*/  @!P6 IMAD.IADD R2, R2, 0x1, -R58.reuse ;  /* 0x000000010202e824 */ /* 0x100fe200078e0a3a */
[----:B------:R-:W-:Y:S01]  /*13040*/  ISETP.GT.U32.AND P3, PT, R58, R4, PT ;  /* 0x000000043a00720c */ /* 0x000fe20003f64070 */
[--C-:B------:R-:W-:Y:S01]  /*13050*/  @!P0 IMAD.IADD R16, R16, 0x1, -R58.reuse ;  /* 0x0000000110108824 */ /* 0x100fe200078e0a3a */
[C---:B------:R-:W-:Y:S02]  /*13060*/  ISETP.GT.U32.AND P2, PT, R58.reuse, R10, PT ;  /* 0x0000000a3a00720c */ /* 0x040fe40003f44070 */
[----:B------:R0:W-:Y:S01]  /*13070*/  STL [R1+0x5c], R2 ;  /* 0x00005c0201007387 */ /* 0x0001e20000100800 */
[--C-:B------:R-:W-:Y:S01]  /*13080*/  @!P4 IMAD.IADD R11, R11, 0x1, -R58.reuse ;  /* 0x000000010b0bc824 */ /* 0x100fe200078e0a3a */
[----:B------:R-:W-:Y:S01]  /*13090*/  ISETP.GT.U32.AND P4, PT, R58, R5, PT ;  /* 0x000000053a00720c */ /* 0x000fe20003f84070 */
[--C-:B------:R-:W-:Y:S02]  /*130a0*/  @!P1 IMAD.IADD R7, R7, 0x1, -R58.reuse ;  /* 0x0000000107079824 */ /* 0x100fe400078e0a3a */
[--C-:B------:R-:W-:Y:S01]  /*130b0*/  @!P5 IMAD.IADD R6, R6, 0x1, -R58.reuse ;  /* 0x000000010606d824 */ /* 0x100fe200078e0a3a */
[----:B0-----:R-:W2:Y:S04]  /*130c0*/  LDL.LU R2, [R1+0x724] ;  /* 0x0007240001027983 */ /* 0x001ea80000300800 */
[----:B------:R0:W-:Y:S04]  /*130d0*/  STL [R1+0x58], R16 ;  /* 0x0000581001007387 */ /* 0x0001e80000100800 */
[----:B------:R-:W3:Y:S04]  /*130e0*/  LDL.LU R17, [R1+0x718] ;  /* 0x0007180001117983 */ /* 0x000ee80000300800 */
[----:B------:R1:W-:Y:S01]  /*130f0*/  STL [R1+0x54], R7 ;  /* 0x0000540701007387 */ /* 0x0003e20000100800 */
[----:B------:R-:W-:-:S03]  /*13100*/  @!P3 IMAD.IADD R4, R4, 0x1, -R58 ;  /* 0x000000010404b824 */ /* 0x000fc600078e0a3a */
[----:B0-----:R-:W4:Y:S04]  /*13110*/  LDL.LU R16, [R1+0x700] ;  /* 0x0007000001107983 */ /* 0x001f280000300800 */
[----:B------:R0:W-:Y:S04]  /*13120*/  STL [R1+0x50], R6 ;  /* 0x0000500601007387 */ /* 0x0001e80000100800 */
[----:B-1----:R-:W2:Y:S01]  /*13130*/  LDL.LU R7, [R1+0x708] ;  /* 0x0007080001077983 */ /* 0x002ea20000300800 */
[----:B------:R-:W-:-:S03]  /*13140*/  @!P2 IMAD.IADD R10, R10, 0x1, -R58 ;  /* 0x000000010a0aa824 */ /* 0x000fc600078e0a3a */
[----:B0-----:R-:W2:Y:S01]  /*13150*/  LDL.LU R6, [R1+0x70c] ;  /* 0x00070c0001067983 */ /* 0x001ea20000300800 */
[----:B------:R-:W-:Y:S01]  /*13160*/  @!P4 IMAD.IADD R5, R5, 0x1, -R58 ;  /* 0x000000010505c824 */ /* 0x000fe200078e0a3a */
[----:B------:R-:W-:-:S04]  /*13170*/  ISETP.GT.U32.AND P2, PT, R58, R4, PT ;  /* 0x000000043a00720c */ /* 0x000fc80003f44070 */
[----:B------:R0:W-:Y:S04]  /*13180*/  STL [R1+0x4c], R5 ;  /* 0x00004c0501007387 */ /* 0x0001e80000100800 */
[----:B0-----:R-:W2:Y:S05]  /*13190*/  LDL.LU R5, [R1+0x710] ;  /* 0x0007100001057983 */ /* 0x001eaa0000300800 */
[----:B------:R-:W-:-:S05]  /*131a0*/  @!P2 IMAD.IADD R4, R4, 0x1, -R58 ;  /* 0x000000010404a824 */ /* 0x000fca00078e0a3a */
[----:B------:R0:W-:Y:S04]  /*131b0*/  STL [R1+0x48], R4 ;  /* 0x0000480401007387 */ /* 0x0001e80000100800 */
[----:B0-----:R-:W2:Y:S01]  /*131c0*/  LDL.LU R4, [R1+0x704] ;  /* 0x0007040001047983 */ /* 0x001ea20000300800 */
[C---:B------:R-:W-:Y:S01]  /*131d0*/  ISETP.GT.U32.AND P3, PT, R58.reuse, R59, PT ;  /* 0x0000003b3a00720c */ /* 0x040fe20003f64070 */
[C---:B------:R-:W-:Y:S01]  /*131e0*/  IMAD R38, R58.reuse, R43, R38 ;  /* 0x0000002b3a267224 */ /* 0x040fe200078e0226 */
[----:B------:R-:W-:Y:S02]  /*131f0*/  IABS R43, R46 ;  /* 0x0000002e002b7213 */ /* 0x000fe40000000000 */
[C---:B------:R-:W-:Y:S02]  /*13200*/  ISETP.GT.U32.AND P0, PT, R58.reuse, R18, PT ;  /* 0x000000123a00720c */ /* 0x040fe40003f04070 */
[----:B------:R-:W-:Y:S01]  /*13210*/  ISETP.GT.U32.AND P1, PT, R58, R15, PT ;  /* 0x0000000f3a00720c */ /* 0x000fe20003f24070 */
[----:B------:R-:W-:-:S06]  /*13220*/  IMAD.HI.U32 R46, R0, R43, RZ ;  /* 0x0000002b002e7227 */ /* 0x000fcc00078e00ff */
[----:B------:R-:W-:Y:S01]  /*13230*/  @!P3 IMAD.IADD R59, R59, 0x1, -R58 ;  /* 0x000000013b3bb824 */ /* 0x000fe200078e0a3a */
[C---:B------:R-:W-:Y:S01]  /*13240*/  ISETP.GT.U32.AND P3, PT, R58.reuse, R19, PT ;  /* 0x000000133a00720c */ /* 0x040fe20003f64070 */
[----:B------:R-:W-:Y:S01]  /*13250*/  IMAD.MOV R45, RZ, RZ, -R46 ;  /* 0x000000ffff2d7224 */ /* 0x000fe200078e0a2e */
[C---:B------:R-:W-:Y:S02]  /*13260*/  ISETP.GT.U32.AND P5, PT, R58.reuse, R14, PT ;  /* 0x0000000e3a00720c */ /* 0x040fe40003fa4070 */
[C---:B------:R-:W-:Y:S01]  /*13270*/  ISETP.GT.U32.AND P6, PT, R58.reuse, R59, PT ;  /* 0x0000003b3a00720c */ /* 0x040fe20003fc4070 */
[----:B------:R-:W-:Y:S02]  /*13280*/  IMAD R43, R58, R45, R43 ;  /* 0x0000002d3a2b7224 */ /* 0x000fe400078e022b */
[----:B------:R-:W-:-:S04]  /*13290*/  IMAD.HI.U32 R45, R0, R44, RZ ;  /* 0x0000002c002d7227 */ /* 0x000fc800078e00ff */
[--C-:B------:R-:W-:Y:S02]  /*132a0*/  @!P0 IMAD.IADD R18, R18, 0x1, -R58.reuse ;  /* 0x0000000112128824 */ /* 0x100fe400078e0a3a */
[--C-:B------:R-:W-:Y:S01]  /*132b0*/  @!P3 IMAD.IADD R19, R19, 0x1, -R58.reuse ;  /* 0x000000011313b824 */ /* 0x100fe200078e0a3a */
[C---:B------:R-:W-:Y:S01]  /*132c0*/  ISETP.GT.U32.AND P3, PT, R58.reuse, R3, PT ;  /* 0x000000033a00720c */ /* 0x040fe20003f64070 */
[----:B------:R-:W-:Y:S01]  /*132d0*/  IMAD.MOV R45, RZ, RZ, -R45 ;  /* 0x000000ffff2d7224 */ /* 0x000fe200078e0a2d */
[C---:B------:R-:W-:Y:S01]  /*132e0*/  ISETP.GT.U32.AND P0, PT, R58.reuse, R13, PT ;  /* 0x0000000d3a00720c */ /* 0x040fe20003f04070 */
[----:B------:R-:W-:Y:S01]  /*132f0*/  @!P1 IMAD.IADD R15, R15, 0x1, -R58 ;  /* 0x000000010f0f9824 */ /* 0x000fe200078e0a3a */
[C---:B------:R-:W-:Y:S01]  /*13300*/  ISETP.GT.U32.AND P1, PT, R58.reuse, R12, PT ;  /* 0x0000000c3a00720c */ /* 0x040fe20003f24070 */
[C---:B------:R-:W-:Y:S01]  /*13310*/  IMAD R44, R58.reuse, R45, R44 ;  /* 0x0000002d3a2c7224 */ /* 0x040fe200078e022c */
[----:B------:R-:W-:Y:S02]  /*13320*/  IABS R45, R60 ;  /* 0x0000003c002d7213 */ /* 0x000fe40000000000 */
[----:B------:R-:W2:Y:S01]  /*13330*/  LDL.LU R60, [R1+0x6ec] ;  /* 0x0006ec00013c7983 */ /* 0x000ea20000300800 */
[----:B------:R-:W-:Y:S01]  /*13340*/  ISETP.GT.U32.AND P4, PT, R58, R11, PT ;  /* 0x0000000b3a00720c */ /* 0x000fe20003f84070 */
[----:B------:R-:W-:-:S02]  /*13350*/  @!P6 IMAD.IADD R59, R59, 0x1, -R58 ;  /* 0x000000013b3be824 */ /* 0x000fc400078e0a3a */
[--C-:B------:R-:W-:Y:S01]  /*13360*/  @!P5 IMAD.IADD R14, R14, 0x1, -R58.reuse ;  /* 0x000000010e0ed824 */ /* 0x100fe200078e0a3a */
[C---:B------:R-:W-:Y:S01]  /*13370*/  ISETP.GT.U32.AND P5, PT, R58.reuse, R9, PT ;  /* 0x000000093a00720c */ /* 0x040fe20003fa4070 */
[--C-:B------:R-:W-:Y:S02]  /*13380*/  @!P3 IMAD.IADD R3, R3, 0x1, -R58.reuse ;  /* 0x000000010303b824 */ /* 0x100fe400078e0a3a */
[--C-:B------:R-:W-:Y:S01]  /*13390*/  @!P0 IMAD.IADD R13, R13, 0x1, -R58.reuse ;  /* 0x000000010d0d8824 */ /* 0x100fe200078e0a3a */
[----:B------:R-:W-:Y:S01]  /*133a0*/  ISETP.GT.U32.AND P2, PT, R58, R10, PT ;  /* 0x0000000a3a00720c */ /* 0x000fe20003f44070 */
[----:B------:R-:W-:-:S04]  /*133b0*/  @!P1 IMAD.IADD R12, R12, 0x1, -R58 ;  /* 0x000000010c0c9824 */ /* 0x000fc800078e0a3a */
[----:B------:R-:W-:Y:S01]  /*133c0*/  @!P4 IMAD.IADD R11, R11, 0x1, -R58 ;  /* 0x000000010b0bc824 */ /* 0x000fe200078e0a3a */
[----:B------:R-:W-:-:S03]  /*133d0*/  ISETP.GT.U32.AND P4, PT, R58, R8, PT ;  /* 0x000000083a00720c */ /* 0x000fc60003f84070 */
[--C-:B------:R-:W-:Y:S01]  /*133e0*/  @!P5 IMAD.IADD R9, R9, 0x1, -R58.reuse ;  /* 0x000000010909d824 */ /* 0x100fe200078e0a3a */
[----:B------:R-:W-:Y:S03]  /*133f0*/  STL [R1+0x44], R19 ;  /* 0x0000441301007387 */ /* 0x000fe60000100800 */
[--C-:B------:R-:W-:Y:S01]  /*13400*/  @!P2 IMAD.IADD R10, R10, 0x1, -R58.reuse ;  /* 0x000000010a0aa824 */ /* 0x100fe200078e0a3a */
[----:B------:R-:W-:Y:S04]  /*13410*/  STL [R1+0x40], R18 ;  /* 0x0000401201007387 */ /* 0x000fe80000100800 */
[----:B------:R-:W-:Y:S04]  /*13420*/  STL [R1+0x3c], R15 ;  /* 0x00003c0f01007387 */ /* 0x000fe80000100800 */
[----:B------:R-:W-:Y:S01]  /*13430*/  STL [R1+0x38], R14 ;  /* 0x0000380e01007387 */ /* 0x000fe20000100800 */
[----:B------:R-:W-:-:S03]  /*13440*/  @!P4 IMAD.IADD R8, R8, 0x1, -R58 ;  /* 0x000000010808c824 */ /* 0x000fc600078e0a3a */
[----:B------:R-:W-:Y:S04]  /*13450*/  STL [R1+0x34], R11 ;  /* 0x0000340b01007387 */ /* 0x000fe80000100800 */
[----:B------:R0:W-:Y:S04]  /*13460*/  STL [R1+0x2c], R59 ;  /* 0x00002c3b01007387 */ /* 0x0001e80000100800 */
[----:B------:R1:W-:Y:S04]  /*13470*/  STL [R1+0x30], R10 ;  /* 0x0000300a01007387 */ /* 0x0003e80000100800 */
[----:B0-----:R-:W2:Y:S04]  /*13480*/  LDL.LU R59, [R1+0x6f4] ;  /* 0x0006f400013b7983 */ /* 0x001ea80000300800 */
[----:B------:R-:W2:Y:S04]  /*13490*/  LDL.LU R15, [R1+0x6f8] ;  /* 0x0006f800010f7983 */ /* 0x000ea80000300800 */
[----:B------:R-:W2:Y:S04]  /*134a0*/  LDL.LU R11, [R1+0x6fc] ;  /* 0x0006fc00010b7983 */ /* 0x000ea80000300800 */
[----:B-1----:R-:W2:Y:S01]  /*134b0*/  LDL.LU R10, [R1+0x6f0] ;  /* 0x0006f000010a7983 */ /* 0x002ea20000300800 */
        /* <DEDUP_REMOVED lines=9> */
[----:B------:R-:W-:Y:S01]  /*13550*/  ISETP.GT.U32.AND P0, PT, R58, R12, PT ;  /* 0x0000000c3a00720c */ /* 0x000fe20003f04070 */
[----:B------:R-:W-:Y:S01]  /*13560*/  @!P1 IMAD.IADD R6, R6, 0x1, -R58 ;  /* 0x0000000106069824 */ /* 0x000fe200078e0a3a */
[C---:B------:R-:W-:Y:S02]  /*13570*/  ISETP.GT.U32.AND P5, PT, R58.reuse, R5, PT ;  /* 0x000000053a00720c */ /* 0x040fe40003fa4070 */
[----:B------:R-:W-:-:S05]  /*13580*/  ISETP.GT.U32.AND P1, PT, R58, R9, PT ;  /* 0x000000093a00720c */ /* 0x000fca0003f24070 */
[--C-:B------:R-:W-:Y:S01]  /*13590*/  @!P6 IMAD.IADD R3, R3, 0x1, -R58.reuse ;  /* 0x000000010303e824 */ /* 0x100fe200078e0a3a */
[----:B------:R-:W-:Y:S01]  /*135a0*/  ISETP.GT.U32.AND P2, PT, R58, R2, PT ;  /* 0x000000023a00720c */ /* 0x000fe20003f44070 */
[--C-:B------:R-:W-:Y:S02]  /*135b0*/  @!P3 IMAD.IADD R13, R13, 0x1, -R58.reuse ;  /* 0x000000010d0db824 */ /* 0x100fe400078e0a3a */
[--C-:B------:R-:W-:Y:S01]  /*135c0*/  @!P0 IMAD.IADD R12, R12, 0x1, -R58.reuse ;  /* 0x000000010c0c8824 */ /* 0x100fe200078e0a3a */
[----:B------:R0:W-:Y:S01]  /*135d0*/  STL [R1+0x28], R3 ;  /* 0x0000280301007387 */ /* 0x0001e20000100800 */
[--C-:B------:R-:W-:Y:S01]  /*135e0*/  @!P5 IMAD.IADD R5, R5, 0x1, -R58.reuse ;  /* 0x000000010505d824 */ /* 0x100fe200078e0a3a */
[C---:B------:R-:W-:Y:S02]  /*135f0*/  ISETP.GT.U32.AND P5, PT, R58.reuse, R8, PT ;  /* 0x000000083a00720c */ /* 0x040fe40003fa4070 */
[----:B------:R-:W-:Y:S01]  /*13600*/  ISETP.GT.U32.AND P4, PT, R58, R4, PT ;  /* 0x000000043a00720c */ /* 0x000fe20003f84070 */
[--C-:B------:R-:W-:Y:S01]  /*13610*/  @!P1 IMAD.IADD R9, R9, 0x1, -R58.reuse ;  /* 0x0000000109099824 */ /* 0x100fe200078e0a3a */
[----:B0-----:R-:W2:Y:S04]  /*13620*/  LDL.LU R3, [R1+0x6d8] ;  /* 0x0006d80001037983 */ /* 0x001ea80000300800 */
[----:B------:R-:W3:Y:S04]  /*13630*/  LDL.LU R19, [R1+0x6e0] ;  /* 0x0006e00001137983 */ /* 0x000ee80000300800 */
[----:B------:R0:W-:Y:S01]  /*13640*/  STL [R1+0x24], R13 ;  /* 0x0000240d01007387 */ /* 0x0001e20000100800 */
[----:B------:R-:W-:-:S03]  /*13650*/  @!P2 IMAD.IADD R2, R2, 0x1, -R58 ;  /* 0x000000010202a824 */ /* 0x000fc600078e0a3a */
[----:B------:R-:W4:Y:S04]  /*13660*/  LDL.LU R18, [R1+0x6e4] ;  /* 0x0006e40001127983 */ /* 0x000f280000300800 */
[----:B------:R1:W-:Y:S04]  /*13670*/  STL [R1+0x714], R12 ;  /* 0x0007140c01007387 */ /* 0x0003e80000100800 */
[----:B------:R-:W-:Y:S04]  /*13680*/  STL [R1+0x71c], R9 ;  /* 0x00071c0901007387 */ /* 0x000fe80000100800 */
[----:B------:R-:W3:Y:S01]  /*13690*/  LDL.LU R14, [R1+0x6e8] ;  /* 0x0006e800010e7983 */ /* 0x000ee20000300800 */
[--C-:B------:R-:W-:Y:S01]  /*136a0*/  @!P4 IMAD.IADD R4, R4, 0x1, -R58.reuse ;  /* 0x000000010404c824 */ /* 0x100fe200078e0a3a */
[----:B------:R-:W-:Y:S01]  /*136b0*/  ISETP.GT.U32.AND P4, PT, R58, R2, PT ;  /* 0x000000023a00720c */ /* 0x000fe20003f84070 */
[--C-:B------:R-:W-:Y:S01]  /*136c0*/  @!P5 IMAD.IADD R8, R8, 0x1, -R58.reuse ;  /* 0x000000010808d824 */ /* 0x100fe200078e0a3a */
[----:B0-----:R-:W3:Y:S04]  /*136d0*/  LDL.LU R13, [R1+0x6dc] ;  /* 0x0006dc00010d7983 */ /* 0x001ee80000300800 */
[----:B------:R0:W-:Y:S04]  /*136e0*/  STL [R1+0x720], R8 ;  /* 0x0007200801007387 */ /* 0x0001e80000100800 */
[----:B-1----:R-:W3:Y:S04]  /*136f0*/  LDL.LU R12, [R1+0x6c4] ;  /* 0x0006c400010c7983 */ /* 0x002ee80000300800 */
[----:B0-----:R-:W3:Y:S01]  /*13700*/  LDL.LU R8, [R1+0x6cc] ;  /* 0x0006cc0001087983 */ /* 0x001ee20000300800 */
[----:B------:R-:W-:-:S03]  /*13710*/  @!P4 IMAD.IADD R2, R2, 0x1, -R58 ;  /* 0x000000010202c824 */ /* 0x000fc600078e0a3a */
[----:B------:R-:W3:Y:S04]  /*13720*/  LDL.LU R9, [R1+0x6d0] ;  /* 0x0006d00001097983 */ /* 0x000ee80000300800 */
[----:B------:R0:W-:Y:S04]  /*13730*/  STL [R1+0x724], R2 ;  /* 0x0007240201007387 */ /* 0x0001e80000100800 */
[----:B0-----:R-:W3:Y:S01]  /*13740*/  LDL.LU R2, [R1+0x6d4] ;  /* 0x0006d40001027983 */ /* 0x001ee20000300800 */
[C---:B------:R-:W-:Y:S02]  /*13750*/  ISETP.GT.U32.AND P2, PT, R58.reuse, R60, PT ;  /* 0x0000003c3a00720c */ /* 0x040fe40003f44070 */
[----:B------:R-:W-:-:S11]  /*13760*/  ISETP.GT.U32.AND P3, PT, R58, R16, PT ;  /* 0x000000103a00720c */ /* 0x000fd60003f64070 */
[--C-:B------:R-:W-:Y:S01]  /*13770*/  @!P2 IMAD.IADD R60, R60, 0x1, -R58.reuse ;  /* 0x000000013c3ca824 */ /* 0x100fe200078e0a3a */
[C---:B------:R-:W-:Y:S02]  /*13780*/  ISETP.GT.U32.AND P2, PT, R58.reuse, R17, PT ;  /* 0x000000113a00720c */ /* 0x040fe40003f44070 */
[C---:B------:R-:W-:Y:S02]  /*13790*/  ISETP.GT.U32.AND P0, PT, R58.reuse, R7, PT ;  /* 0x000000073a00720c */ /* 0x040fe40003f04070 */
[C---:B------:R-:W-:Y:S02]  /*137a0*/  ISETP.GT.U32.AND P6, PT, R58.reuse, R60, PT ;  /* 0x0000003c3a00720c */ /* 0x040fe40003fc4070 */
[----:B------:R-:W-:Y:S01]  /*137b0*/  ISETP.GT.U32.AND P1, PT, R58, R6, PT ;  /* 0x000000063a00720c */ /* 0x000fe20003f24070 */
[----:B------:R-:W-:-:S06]  /*137c0*/  @!P3 IMAD.IADD R16, R16, 0x1, -R58 ;  /* 0x000000011010b824 */ /* 0x000fcc00078e0a3a */
[--C-:B------:R-:W-:Y:S01]  /*137d0*/  @!P2 IMAD.IADD R17, R17, 0x1, -R58.reuse ;  /* 0x000000011111a824 */ /* 0x100fe200078e0a3a */
[C---:B------:R-:W-:Y:S02]  /*137e0*/  ISETP.GT.U32.AND P2, PT, R58.reuse, R59, PT ;  /* 0x0000003b3a00720c */ /* 0x040fe40003f44070 */
[C---:B------:R-:W-:Y:S01]  /*137f0*/  ISETP.GT.U32.AND P3, PT, R58.reuse, R15, PT ;  /* 0x0000000f3a00720c */ /* 0x040fe20003f64070 */
[--C-:B------:R-:W-:Y:S01]  /*13800*/  @!P0 IMAD.IADD R7, R7, 0x1, -R58.reuse ;  /* 0x0000000107078824 */ /* 0x100fe200078e0a3a */
[----:B------:R-:W-:Y:S01]  /*13810*/  ISETP.GT.U32.AND P5, PT, R58, R5, PT ;  /* 0x000000053a00720c */ /* 0x000fe20003fa4070 */
[--C-:B------:R-:W-:Y:S01]  /*13820*/  @!P6 IMAD.IADD R60, R60, 0x1, -R58.reuse ;  /* 0x000000013c3ce824 */ /* 0x100fe200078e0a3a */
[C---:B------:R-:W-:Y:S02]  /*13830*/  ISETP.GT.U32.AND P4, PT, R58.reuse, R4, PT ;  /* 0x000000043a00720c */ /* 0x040fe40003f84070 */
[----:B------:R-:W-:Y:S01]  /*13840*/  ISETP.GT.U32.AND P0, PT, R58, R11, PT ;  /* 0x0000000b3a00720c */ /* 0x000fe20003f04070 */
[----:B------:R-:W-:Y:S01]  /*13850*/  @!P1 IMAD.IADD R6, R6, 0x1, -R58 ;  /* 0x0000000106069824 */ /* 0x000fe200078e0a3a */
[----:B------:R-:W-:-:S03]  /*13860*/  ISETP.GT.U32.AND P1, PT, R58, R10, PT ;  /* 0x0000000a3a00720c */ /* 0x000fc60003f24070 */
[--C-:B------:R-:W-:Y:S02]  /*13870*/  @!P2 IMAD.IADD R59, R59, 0x1, -R58.reuse ;  /* 0x000000013b3ba824 */ /* 0x100fe400078e0a3a */
[--C-:B------:R-:W-:Y:S02]  /*13880*/  @!P3 IMAD.IADD R15, R15, 0x1, -R58.reuse ;  /* 0x000000010f0fb824 */ /* 0x100fe400078e0a3a */
[--C-:B------:R-:W-:Y:S02]  /*13890*/  @!P5 IMAD.IADD R5, R5, 0x1, -R58.reuse ;  /* 0x000000010505d824 */ /* 0x100fe400078e0a3a */
[--C-:B------:R-:W-:Y:S02]  /*138a0*/  @!P4 IMAD.IADD R4, R4, 0x1, -R58.reuse ;  /* 0x000000010404c824 */ /* 0x100fe400078e0a3a */
[--C-:B------:R-:W-:Y:S01]  /*138b0*/  @!P0 IMAD.IADD R11, R11, 0x1, -R58.reuse ;  /* 0x000000010b0b8824 */ /* 0x100fe200078e0a3a */
[----:B------:R-:W-:Y:S01]  /*138c0*/  STL [R1+0x718], R17 ;  /* 0x0007181101007387 */ /* 0x000fe20000100800 */
[----:B------:R-:W-:-:S03]  /*138d0*/  @!P1 IMAD.IADD R10, R10, 0x1, -R58 ;  /* 0x000000010a0a9824 */ /* 0x000fc600078e0a3a */
[----:B------:R-:W-:Y:S04]  /*138e0*/  STL [R1+0x700], R16 ;  /* 0x0007001001007387 */ /* 0x000fe80000100800 */
[----:B------:R-:W-:Y:S04]  /*138f0*/  STL [R1+0x708], R7 ;  /* 0x0007080701007387 */ /* 0x000fe80000100800 */
        /* <DEDUP_REMOVED lines=15> */
[C---:B------:R-:W-:Y:S02]  /*139f0*/  ISETP.GT.U32.AND P6, PT, R58.reuse, R59, PT ;  /* 0x0000003b3a00720c */ /* 0x040fe40003fc4070 */
[----:B------:R-:W-:Y:S01]  /*13a00*/  ISETP.GT.U32.AND P0, PT, R58, R12, PT ;  /* 0x0000000c3a00720c */ /* 0x000fe20003f04070 */
[--C-:B------:R-:W-:Y:S01]  /*13a10*/  @!P2 IMAD.IADD R14, R14, 0x1, -R58.reuse ;  /* 0x000000010e0ea824 */ /* 0x100fe200078e0a3a */
[C---:B------:R-:W-:Y:S02]  /*13a20*/  ISETP.GT.U32.AND P2, PT, R58.reuse, R15, PT ;  /* 0x0000000f3a00720c */ /* 0x040fe40003f44070 */
[C---:B------:R-:W-:Y:S01]  /*13a30*/  ISETP.GT.U32.AND P1, PT, R58.reuse, R8, PT ;  /* 0x000000083a00720c */ /* 0x040fe20003f24070 */
[--C-:B------:R-:W-:Y:S01]  /*13a40*/  @!P3 IMAD.IADD R13, R13, 0x1, -R58.reuse ;  /* 0x000000010d0db824 */ /* 0x100fe200078e0a3a */
[C---:B------:R-:W-:Y:S01]  /*13a50*/  ISETP.GT.U32.AND P3, PT, R58.reuse, R11, PT ;  /* 0x0000000b3a00720c */ /* 0x040fe20003f64070 */
[--C-:B------:R-:W-:Y:S01]  /*13a60*/  @!P5 IMAD.IADD R3, R3, 0x1, -R58.reuse ;  /* 0x000000010303d824 */ /* 0x100fe200078e0a3a */
[----:B------:R-:W-:Y:S01]  /*13a70*/  ISETP.GT.U32.AND P5, PT, R58, R9, PT ;  /* 0x000000093a00720c */ /* 0x000fe20003fa4070 */
[----:B------:R-:W-:-:S04]  /*13a80*/  @!P4 IMAD.IADD R19, R19, 0x1, -R58 ;  /* 0x000000011313c824 */ /* 0x000fc800078e0a3a */
[--C-:B------:R-:W-:Y:S01]  /*13a90*/  @!P0 IMAD.IADD R12, R12, 0x1, -R58.reuse ;  /* 0x000000010c0c8824 */ /* 0x100fe200078e0a3a */
[----:B------:R-:W-:Y:S01]  /*13aa0*/  ISETP.GT.U32.AND P0, PT, R58, R10, PT ;  /* 0x0000000a3a00720c */ /* 0x000fe20003f04070 */
[--C-:B------:R-:W-:Y:S02]  /*13ab0*/  @!P6 IMAD.IADD R59, R59, 0x1, -R58.reuse ;  /* 0x000000013b3be824 */ /* 0x100fe400078e0a3a */
[--C-:B------:R-:W-:Y:S02]  /*13ac0*/  @!P2 IMAD.IADD R15, R15, 0x1, -R58.reuse ;  /* 0x000000010f0fa824 */ /* 0x100fe400078e0a3a */
[--C-:B------:R-:W-:Y:S01]  /*13ad0*/  @!P1 IMAD.IADD R8, R8, 0x1, -R58.reuse ;  /* 0x0000000108089824 */ /* 0x100fe200078e0a3a */
[C---:B------:R-:W-:Y:S02]  /*13ae0*/  ISETP.GT.U32.AND P1, PT, R58.reuse, R3, PT ;  /* 0x000000033a00720c */ /* 0x040fe40003f24070 */
[----:B------:R-:W-:Y:S01]  /*13af0*/  ISETP.GT.U32.AND P4, PT, R58, R2, PT ;  /* 0x000000023a00720c */ /* 0x000fe20003f84070 */
[----:B------:R0:W-:Y:S01]  /*13b00*/  STL [R1+0x6f4], R59 ;  /* 0x0006f43b01007387 */ /* 0x0001e20000100800 */
[----:B------:R-:W-:-:S02]  /*13b10*/  @!P3 IMAD.IADD R11, R11, 0x1, -R58 ;  /* 0x000000010b0bb824 */ /* 0x000fc400078e0a3a */
[--C-:B------:R-:W-:Y:S01]  /*13b20*/  @!P5 IMAD.IADD R9, R9, 0x1, -R58.reuse ;  /* 0x000000010909d824 */ /* 0x100fe200078e0a3a */
[----:B0-----:R-:W2:Y:S04]  /*13b30*/  LDL.LU R59, [R1+0x6b4] ;  /* 0x0006b400013b7983 */ /* 0x001ea80000300800 */
[----:B------:R-:W3:Y:S04]  /*13b40*/  LDL.LU R17, [R1+0x69c] ;  /* 0x00069c0001117983 */ /* 0x000ee80000300800 */
[----:B------:R0:W-:Y:S04]  /*13b50*/  STL [R1+0x6f8], R15 ;  /* 0x0006f80f01007387 */ /* 0x0001e80000100800 */
[----:B------:R-:W4:Y:S01]  /*13b60*/  LDL.LU R16, [R1+0x6a4] ;  /* 0x0006a40001107983 */ /* 0x000f220000300800 */
[----:B------:R-:W-:Y:S01]  /*13b70*/  ISETP.GT.U32.AND P5, PT, R58, R19, PT ;  /* 0x000000133a00720c */ /* 0x000fe20003fa4070 */
[--C-:B------:R-:W-:Y:S01]  /*13b80*/  @!P4 IMAD.IADD R2, R2, 0x1, -R58.reuse ;  /* 0x000000010202c824 */ /* 0x100fe200078e0a3a */
[----:B------:R-:W-:Y:S01]  /*13b90*/  ISETP.GT.U32.AND P4, PT, R58, R18, PT ;  /* 0x000000123a00720c */ /* 0x000fe20003f84070 */
[----:B------:R-:W-:Y:S01]  /*13ba0*/  @!P0 IMAD.IADD R10, R10, 0x1, -R58 ;  /* 0x000000010a0a8824 */ /* 0x000fe200078e0a3a */
[----:B0-----:R-:W2:Y:S01]  /*13bb0*/  LDL.LU R15, [R1+0x6a8] ;  /* 0x0006a800010f7983 */ /* 0x001ea20000300800 */
[----:B------:R-:W-:-:S03]  /*13bc0*/  ISETP.GT.U32.AND P2, PT, R58, R14, PT ;  /* 0x0000000e3a00720c */ /* 0x000fc60003f44070 */
[----:B------:R0:W-:Y:S01]  /*13bd0*/  STL [R1+0x6fc], R11 ;  /* 0x0006fc0b01007387 */ /* 0x0001e20000100800 */
[C---:B------:R-:W-:Y:S01]  /*13be0*/  ISETP.GT.U32.AND P3, PT, R58.reuse, R13, PT ;  /* 0x0000000d3a00720c */ /* 0x040fe20003f64070 */
[--C-:B------:R-:W-:Y:S01]  /*13bf0*/  @!P1 IMAD.IADD R3, R3, 0x1, -R58.reuse ;  /* 0x0000000103039824 */ /* 0x100fe200078e0a3a */
[C---:B------:R-:W-:Y:S02]  /*13c00*/  ISETP.GT.U32.AND P1, PT, R58.reuse, R8, PT ;  /* 0x000000083a00720c */ /* 0x040fe40003f24070 */
[----:B------:R-:W-:Y:S01]  /*13c10*/  ISETP.GT.U32.AND P0, PT, R58, R12, PT ;  /* 0x0000000c3a00720c */ /* 0x000fe20003f04070 */
[----:B0-----:R-:W2:Y:S04]  /*13c20*/  LDL.LU R11, [R1+0x6ac] ;  /* 0x0006ac00010b7983 */ /* 0x001ea80000300800 */
[----:B------:R0:W-:Y:S01]  /*13c30*/  STL [R1+0x6f0], R10 ;  /* 0x0006f00a01007387 */ /* 0x0001e20000100800 */
[----:B------:R-:W-:-:S03]  /*13c40*/  @!P5 IMAD.IADD R19, R19, 0x1, -R58 ;  /* 0x000000011313d824 */ /* 0x000fc600078e0a3a */
[----:B0-----:R-:W2:Y:S01]  /*13c50*/  LDL.LU R10, [R1+0x6a0] ;  /* 0x0006a000010a7983 */ /* 0x001ea20000300800 */
[--C-:B------:R-:W-:Y:S02]  /*13c60*/  @!P4 IMAD.IADD R18, R18, 0x1, -R58.reuse ;  /* 0x000000011212c824 */ /* 0x100fe400078e0a3a */
[--C-:B------:R-:W-:Y:S01]  /*13c70*/  @!P2 IMAD.IADD R14, R14, 0x1, -R58.reuse ;  /* 0x000000010e0ea824 */ /* 0x100fe200078e0a3a */
[----:B------:R0:W-:Y:S01]  /*13c80*/  STL [R1+0x6d8], R3 ;  /* 0x0006d80301007387 */ /* 0x0001e20000100800 */
[--C-:B------:R-:W-:Y:S02]  /*13c90*/  @!P3 IMAD.IADD R13, R13, 0x1, -R58.reuse ;  /* 0x000000010d0db824 */ /* 0x100fe400078e0a3a */
[--C-:B------:R-:W-:Y:S02]  /*13ca0*/  @!P1 IMAD.IADD R8, R8, 0x1, -R58.reuse ;  /* 0x0000000108089824 */ /* 0x100fe400078e0a3a */
[----:B------:R-:W-:Y:S01]  /*13cb0*/  @!P0 IMAD.IADD R12, R12, 0x1, -R58 ;  /* 0x000000010c0c8824 */ /* 0x000fe200078e0a3a */
[----:B0-----:R-:W2:Y:S04]  /*13cc0*/  LDL.LU R3, [R1+0x688] ;  /* 0x0006880001037983 */ /* 0x001ea80000300800 */
[----:B------:R-:W-:Y:S04]  /*13cd0*/  STL [R1+0x6e0], R19 ;  /* 0x0006e01301007387 */ /* 0x000fe80000100800 */
[----:B------:R-:W-:Y:S04]  /*13ce0*/  STL [R1+0x6e4], R18 ;  /* 0x0006e41201007387 */ /* 0x000fe80000100800 */
[----:B------:R-:W-:Y:S04]  /*13cf0*/  STL [R1+0x6e8], R14 ;  /* 0x0006e80e01007387 */ /* 0x000fe80000100800 */
[----:B------:R-:W-:Y:S04]  /*13d00*/  STL [R1+0x6dc], R13 ;  /* 0x0006dc0d01007387 */ /* 0x000fe80000100800 */
[----:B------:R0:W-:Y:S04]  /*13d10*/  STL [R1+0x6cc], R8 ;  /* 0x0006cc0801007387 */ /* 0x0001e80000100800 */
[----:B------:R-:W-:Y:S04]  /*13d20*/  STL [R1+0x6c4], R12 ;  /* 0x0006c40c01007387 */ /* 0x000fe80000100800 */
[----:B0-----:R-:W2:Y:S01]  /*13d30*/  LDL R8, [R1+0x2768] ;  /* 0x0027680001087983 */ /* 0x001ea20000100800 */
[----:B------:R-:W-:-:S02]  /*13d40*/  ISETP.GT.U32.AND P6, PT, R58, R2, PT ;  /* 0x000000023a00720c */ /* 0x000fc40003fc4070 */
[C---:B------:R-:W-:Y:S02]  /*13d50*/  ISETP.GT.U32.AND P4, PT, R58.reuse, R60, PT ;  /* 0x0000003c3a00720c */ /* 0x040fe40003f84070 */
[C---:B------:R-:W-:Y:S02]  /*13d60*/  ISETP.GT.U32.AND P2, PT, R58.reuse, R7, PT ;  /* 0x000000073a00720c */ /* 0x040fe40003f44070 */
[C---:B------:R-:W-:Y:S02]  /*13d70*/  ISETP.GT.U32.AND P3, PT, R58.reuse, R6, PT ;  /* 0x000000063a00720c */ /* 0x040fe40003f64070 */
[----:B------:R-:W-:-:S05]  /*13d80*/  ISETP.GT.U32.AND P0, PT, R58, R5, PT ;  /* 0x000000053a00720c */ /* 0x000fca0003f04070 */
[--C-:B------:R-:W-:Y:S02]  /*13d90*/  @!P6 IMAD.IADD R2, R2, 0x1, -R58.reuse ;  /* 0x000000010202e824 */ /* 0x100fe400078e0a3a */
[--C-:B------:R-:W-:Y:S01]  /*13da0*/  @!P4 IMAD.IADD R60, R60, 0x1, -R58.reuse ;  /* 0x000000013c3cc824 */ /* 0x100fe200078e0a3a */
[----:B------:R-:W-:Y:S01]  /*13db0*/  ISETP.GT.U32.AND P5, PT, R58, R9, PT ;  /* 0x000000093a00720c */ /* 0x000fe20003fa4070 */
[--C-:B------:R-:W-:Y:S02]  /*13dc0*/  @!P2 IMAD.IADD R7, R7, 0x1, -R58.reuse ;  /* 0x000000010707a824 */ /* 0x100fe400078e0a3a */
[--C-:B------:R-:W-:Y:S01]  /*13dd0*/  @!P3 IMAD.IADD R6, R6, 0x1, -R58.reuse ;  /* 0x000000010606b824 */ /* 0x100fe200078e0a3a */
[----:B------:R-:W-:Y:S01]  /*13de0*/  ISETP.GT.U32.AND P1, PT, R58, R4, PT ;  /* 0x000000043a00720c */ /* 0x000fe20003f24070 */
[----:B------:R-:W-:Y:S01]  /*13df0*/  @!P0 IMAD.IADD R5, R5, 0x1, -R58 ;  /* 0x0000000105058824 */ /* 0x000fe200078e0a3a */
[----:B------:R0:W-:Y:S01]  /*13e00*/  STL [R1+0x6d4], R2 ;  /* 0x0006d40201007387 */ /* 0x0001e20000100800 */
[----:B------:R-:W-:-:S06]  /*13e10*/  IMAD.HI.U32 R46, R0, R45, RZ ;  /* 0x0000002d002e7227 */ /* 0x000fcc00078e00ff */
[----:B------:R-:W-:-:S04]  /*13e20*/  @!P5 IMAD.IADD R9, R9, 0x1, -R58 ;  /* 0x000000010909d824 */ /* 0x000fc800078e0a3a */
[----:B------:R-:W-:Y:S01]  /*13e30*/  @!P1 IMAD.IADD R4, R4, 0x1, -R58 ;  /* 0x0000000104049824 */ /* 0x000fe200078e0a3a */
[----:B------:R1:W-:Y:S01]  /*13e40*/  STL [R1+0x6d0], R9 ;  /* 0x0006d00901007387 */ /* 0x0003e20000100800 */
[----:B------:R-:W-:-:S03]  /*13e50*/  IMAD.MOV R46, RZ, RZ, -R46 ;  /* 0x000000ffff2e7224 */ /* 0x000fc600078e0a2e */
[----:B0-----:R-:W2:Y:S04]  /*13e60*/  LDL.LU R2, [R1+0x694] ;  /* 0x0006940001027983 */ /* 0x001ea80000300800 */
[----:B------:R-:W2:Y:S01]  /*13e70*/  LDL.LU R14, [R1+0x698] ;  /* 0x00069800010e7983 */ /* 0x000ea20000300800 */
[----:B------:R-:W-:-:S03]  /*13e80*/  IMAD R45, R58, R46, R45 ;  /* 0x0000002e3a2d7224 */ /* 0x000fc600078e022d */
[----:B------:R-:W2:Y:S04]  /*13e90*/  LDL.LU R13, [R1+0x68c] ;  /* 0x00068c00010d7983 */ /* 0x000ea80000300800 */
[----:B-1----:R-:W2:Y:S01]  /*13ea0*/  LDL.LU R9, [R1+0x674] ;  /* 0x0006740001097983 */ /* 0x002ea20000300800 */
[C---:B---3--:R-:W-:Y:S02]  /*13eb0*/  ISETP.GT.U32.AND P6, PT, R58.reuse, R17, PT ;  /* 0x000000113a00720c */ /* 0x048fe40003fc4070 */
[C---:B----4-:R-:W-:Y:S02]  /*13ec0*/  ISETP.GT.U32.AND P4, PT, R58.reuse, R16, PT ;  /* 0x000000103a00720c */ /* 0x050fe40003f84070 */
[----:B--2---:R-:W-:-:S09]  /*13ed0*/  ISETP.GT.U32.AND P2, PT, R58, R15, PT ;  /* 0x0000000f3a00720c */ /* 0x004fd20003f44070 */
[--C-:B------:R-:W-:Y:S01]  /*13ee0*/  @!P6 IMAD.IADD R17, R17, 0x1, -R58.reuse ;  /* 0x000000011111e824 */ /* 0x100fe200078e0a3a */
[C---:B------:R-:W-:Y:S02]  /*13ef0*/  ISETP.GT.U32.AND P6, PT, R58.reuse, R60, PT ;  /* 0x0000003c3a00720c */ /* 0x040fe40003fc4070 */
[----:B------:R-:W-:Y:S01]  /*13f00*/  ISETP.GT.U32.AND P3, PT, R58, R11, PT ;  /* 0x0000000b3a00720c */ /* 0x000fe20003f64070 */
[--C-:B------:R-:W-:Y:S01]  /*13f10*/  @!P4 IMAD.IADD R16, R16, 0x1, -R58.reuse ;  /* 0x000000011010c824 */ /* 0x100fe200078e0a3a */
[C---:B------:R-:W-:Y:S01]  /*13f20*/  ISETP.GT.U32.AND P4, PT, R58.reuse, R7, PT ;  /* 0x000000073a00720c */ /* 0x040fe20003f84070 */
[----:B------:R-:W-:Y:S01]  /*13f30*/  @!P2 IMAD.IADD R15, R15, 0x1, -R58 ;  /* 0x000000010f0fa824 */ /* 0x000fe200078e0a3a */
[C---:B------:R-:W-:Y:S02]  /*13f40*/  ISETP.GT.U32.AND P2, PT, R58.reuse, R6, PT ;  /* 0x000000063a00720c */ /* 0x040fe40003f44070 */
[----:B------:R-:W-:-:S07]  /*13f50*/  ISETP.GT.U32.AND P0, PT, R58, R10, PT ;  /* 0x0000000a3a00720c */ /* 0x000fce0003f04070 */
[--C-:B------:R-:W-:Y:S01]  /*13f60*/  @!P3 IMAD.IADD R11, R11, 0x1, -R58.reuse ;  /* 0x000000010b0bb824 */ /* 0x100fe200078e0a3a */
[----:B------:R-:W-:Y:S01]  /*13f70*/  ISETP.GT.U32.AND P3, PT, R58, R5, PT ;  /* 0x000000053a00720c */ /* 0x000fe20003f64070 */
[--C-:B------:R-:W-:Y:S02]  /*13f80*/  @!P6 IMAD.IADD R60, R60, 0x1, -R58.reuse ;  /* 0x000000013c3ce824 */ /* 0x100fe400078e0a3a */
[--C-:B------:R-:W-:Y:S02]  /*13f90*/  @!P4 IMAD.IADD R7, R7, 0x1, -R58.reuse ;  /* 0x000000010707c824 */ /* 0x100fe400078e0a3a */
[--C-:B------:R-:W-:Y:S02]  /*13fa0*/  @!P2 IMAD.IADD R6, R6, 0x1, -R58.reuse ;  /* 0x000000010606a824 */ /* 0x100fe400078e0a3a */
[----:B------:R-:W-:Y:S01]  /*13fb0*/  @!P0 IMAD.IADD R10, R10, 0x1, -R58 ;  /* 0x000000010a0a8824 */ /* 0x000fe200078e0a3a */
[----:B------:R-:W-:-:S05]  /*13fc0*/  ISETP.GT.U32.AND P0, PT, R58, R4, PT ;  /* 0x000000043a00720c */ /* 0x000fca0003f04070 */
[----:B------:R-:W-:-:S08]  /*13fd0*/  @!P3 IMAD.IADD R5, R5, 0x1, -R58 ;  /* 0x000000010505b824 */ /* 0x000fd000078e0a3a */
[----:B------:R-:W-:Y:S01]  /*13fe0*/  @!P0 IMAD.IADD R4, R4, 0x1, -R58 ;  /* 0x0000000104048824 */ /* 0x000fe200078e0a3a */
[----:B------:R-:W-:Y:S02]  /*13ff0*/  IABS R46, R8 ;  /* 0x00000008002e7213 */ /* 0x000fe40000000000 */
        /* <DEDUP_REMOVED lines=9> */
[----:B-1----:R-:W3:Y:S04]  /*14090*/  LDL.LU R6, [R1+0x668] ;  /* 0x0006680001067983 */ /* 0x002ee80000300800 */
[----:B------:R0:W-:Y:S04]  /*140a0*/  STL [R1+0x6c0], R4 ;  /* 0x0006c00401007387 */ /* 0x0001e80000100800 */
[----:B------:R-:W3:Y:S01]  /*140b0*/  LDL.LU R5, [R1+0x66c] ;  /* 0x00066c0001057983 */ /* 0x000ee20000300800 */
[----:B------:R-:W-:-:S02]  /*140c0*/  ISETP.GT.U32.AND P5, PT, R58, R59, PT ;  /* 0x0000003b3a00720c */ /* 0x000fc40003fa4070 */
[C---:B------:R-:W-:Y:S02]  /*140d0*/  ISETP.GT.U32.AND P1, PT, R58.reuse, R3, PT ;  /* 0x000000033a00720c */ /* 0x040fe40003f24070 */
[C---:B------:R-:W-:Y:S01]  /*140e0*/  ISETP.GT.U32.AND P4, PT, R58.reuse, R16, PT ;  /* 0x000000103a00720c */ /* 0x040fe20003f84070 */
[----:B0-----:R-:W3:Y:S08]  /*140f0*/  LDL.LU R4, [R1+0x670] ;  /* 0x0006700001047983 */ /* 0x001ef00000300800 */
[--C-:B------:R-:W-:Y:S01]  /*14100*/  @!P5 IMAD.IADD R59, R59, 0x1, -R58.reuse ;  /* 0x000000013b3bd824 */ /* 0x100fe200078e0a3a */
[C---:B------:R-:W-:Y:S01]  /*14110*/  ISETP.GT.U32.AND P5, PT, R58.reuse, R47, PT ;  /* 0x0000002f3a00720c */ /* 0x040fe20003fa4070 */
[----:B------:R-:W-:Y:S01]  /*14120*/  @!P1 IMAD.IADD R3, R3, 0x1, -R58 ;  /* 0x0000000103039824 */ /* 0x000fe200078e0a3a */
[----:B------:R-:W-:-:S02]  /*14130*/  ISETP.GT.U32.AND P2, PT, R58, R15, PT ;  /* 0x0000000f3a00720c */ /* 0x000fc40003f44070 */
[----:B------:R-:W-:-:S09]  /*14140*/  ISETP.GT.U32.AND P1, PT, R58, R59, PT ;  /* 0x0000003b3a00720c */ /* 0x000fd20003f24070 */
[--C-:B------:R-:W-:Y:S01]  /*14150*/  @!P5 IMAD.IADD R47, R47, 0x1, -R58.reuse ;  /* 0x000000012f2fd824 */ /* 0x100fe200078e0a3a */
[C---:B------:R-:W-:Y:S02]  /*14160*/  ISETP.GT.U32.AND P5, PT, R58.reuse, R17, PT ;  /* 0x000000113a00720c */ /* 0x040fe40003fa4070 */
[C---:B------:R-:W-:Y:S02]  /*14170*/  ISETP.GT.U32.AND P3, PT, R58.reuse, R11, PT ;  /* 0x0000000b3a00720c */ /* 0x040fe40003f64070 */
[----:B------:R-:W-:Y:S01]  /*14180*/  ISETP.GT.U32.AND P6, PT, R58, R47, PT ;  /* 0x0000002f3a00720c */ /* 0x000fe20003fc4070 */
[--C-:B------:R-:W-:Y:S01]  /*14190*/  @!P4 IMAD.IADD R16, R16, 0x1, -R58.reuse ;  /* 0x000000011010c824 */ /* 0x100fe200078e0a3a */
[----:B------:R-:W-:Y:S01]  /*141a0*/  ISETP.GT.U32.AND P4, PT, R58, R14, PT ;  /* 0x0000000e3a00720c */ /* 0x000fe20003f84070 */
[--C-:B------:R-:W-:Y:S02]  /*141b0*/  @!P1 IMAD.IADD R59, R59, 0x1, -R58.reuse ;  /* 0x000000013b3b9824 */ /* 0x100fe400078e0a3a */
[----:B------:R-:W-:-:S04]  /*141c0*/  @!P2 IMAD.IADD R15, R15, 0x1, -R58 ;  /* 0x000000010f0fa824 */ /* 0x000fc800078e0a3a */
[--C-:B------:R-:W-:Y:S01]  /*141d0*/  @!P5 IMAD.IADD R17, R17, 0x1, -R58.reuse ;  /* 0x000000011111d824 */ /* 0x100fe200078e0a3a */
[C---:B------:R-:W-:Y:S02]  /*141e0*/  ISETP.GT.U32.AND P5, PT, R58.reuse, R2, PT ;  /* 0x000000023a00720c */ /* 0x040fe40003fa4070 */
[C---:B------:R-:W-:Y:S02]  /*141f0*/  ISETP.GT.U32.AND P2, PT, R58.reuse, R13, PT ;  /* 0x0000000d3a00720c */ /* 0x040fe40003f44070 */
[C---:B------:R-:W-:Y:S01]  /*14200*/  ISETP.GT.U32.AND P0, PT, R58.reuse, R10, PT ;  /* 0x0000000a3a00720c */ /* 0x040fe20003f04070 */
[----:B------:R0:W-:Y:S01]  /*14210*/  STL [R1+0x6b4], R59 ;  /* 0x0006b43b01007387 */ /* 0x0001e20000100800 */
[--C-:B------:R-:W-:Y:S01]  /*14220*/  @!P3 IMAD.IADD R11, R11, 0x1, -R58.reuse ;  /* 0x000000010b0bb824 */ /* 0x100fe200078e0a3a */
[----:B------:R-:W-:Y:S01]  /*14230*/  ISETP.GT.U32.AND P3, PT, R58, R9, PT ;  /* 0x000000093a00720c */ /* 0x000fe20003f64070 */
[--C-:B------:R-:W-:Y:S01]  /*14240*/  @!P6 IMAD.IADD R47, R47, 0x1, -R58.reuse ;  /* 0x000000012f2fe824 */ /* 0x100fe200078e0a3a */
[----:B0-----:R-:W3:Y:S04]  /*14250*/  LDL.LU R59, [R1+0x664] ;  /* 0x00066400013b7983 */ /* 0x001ee80000300800 */
[----:B------:R-:W-:-:S02]  /*14260*/  @!P5 IMAD.IADD R2, R2, 0x1, -R58 ;  /* 0x000000010202d824 */ /* 0x000fc400078e0a3a */
[--C-:B------:R-:W-:Y:S02]  /*14270*/  @!P4 IMAD.IADD R14, R14, 0x1, -R58.reuse ;  /* 0x000000010e0ec824 */ /* 0x100fe400078e0a3a */
[--C-:B------:R-:W-:Y:S02]  /*14280*/  @!P2 IMAD.IADD R13, R13, 0x1, -R58.reuse ;  /* 0x000000010d0da824 */ /* 0x100fe400078e0a3a */
[--C-:B------:R-:W-:Y:S01]  /*14290*/  @!P0 IMAD.IADD R10, R10, 0x1, -R58.reuse ;  /* 0x000000010a0a8824 */ /* 0x100fe200078e0a3a */
[C---:B------:R-:W-:Y:S01]  /*142a0*/  ISETP.GT.U32.AND P1, PT, R58.reuse, R3, PT ;  /* 0x000000033a00720c */ /* 0x040fe20003f24070 */
[--C-:B------:R-:W-:Y:S01]  /*142b0*/  @!P3 IMAD.IADD R9, R9, 0x1, -R58.reuse ;  /* 0x000000010909b824 */ /* 0x100fe200078e0a3a */
[----:B------:R0:W-:Y:S04]  /*142c0*/  STL [R1+0x69c], R17 ;  /* 0x00069c1101007387 */ /* 0x0001e80000100800 */
[----:B------:R1:W-:Y:S04]  /*142d0*/  STL [R1+0x6a4], R16 ;  /* 0x0006a41001007387 */ /* 0x0003e80000100800 */
[----:B------:R-:W-:Y:S03]  /*142e0*/  STL [R1+0x6a8], R15 ;  /* 0x0006a80f01007387 */ /* 0x000fe60000100800 */
[----:B------:R-:W-:Y:S01]  /*142f0*/  @!P1 IMAD.IADD R3, R3, 0x1, -R58 ;  /* 0x0000000103039824 */ /* 0x000fe200078e0a3a */
[----:B------:R1:W-:Y:S04]  /*14300*/  STL [R1+0x6ac], R11 ;  /* 0x0006ac0b01007387 */ /* 0x0003e80000100800 */
[----:B------:R1:W-:Y:S04]  /*14310*/  STL [R1+0x6a0], R10 ;  /* 0x0006a00a01007387 */ /* 0x0003e80000100800 */
[----:B0-----:R-:W3:Y:S04]  /*14320*/  LDL.LU R17, [R1+0x64c] ;  /* 0x00064c0001117983 */ /* 0x001ee80000300800 */
[----:B------:R0:W-:Y:S04]  /*14330*/  STL [R1+0x688], R3 ;  /* 0x0006880301007387 */ /* 0x0001e80000100800 */
[----:B-1----:R-:W3:Y:S04]  /*14340*/  LDL.LU R16, [R1+0x654] ;  /* 0x0006540001107983 */ /* 0x002ee80000300800 */
[----:B------:R-:W3:Y:S04]  /*14350*/  LDL.LU R11, [R1+0x658] ;  /* 0x00065800010b7983 */ /* 0x000ee80000300800 */
[----:B------:R-:W-:Y:S04]  /*14360*/  STL [R1+0x690], R47 ;  /* 0x0006902f01007387 */ /* 0x000fe80000100800 */
[----:B------:R-:W3:Y:S04]  /*14370*/  LDL.LU R10, [R1+0x65c] ;  /* 0x00065c00010a7983 */ /* 0x000ee80000300800 */
[----:B0-----:R-:W3:Y:S01]  /*14380*/  LDL.LU R3, [R1+0x650] ;  /* 0x0006500001037983 */ /* 0x001ee20000300800 */
[----:B--2---:R-:W-:-:S02]  /*14390*/  ISETP.GT.U32.AND P0, PT, R58, R8, PT ;  /* 0x000000083a00720c */ /* 0x004fc40003f04070 */
[C---:B----4-:R-:W-:Y:S02]  /*143a0*/  ISETP.GT.U32.AND P6, PT, R58.reuse, R19, PT ;  /* 0x000000133a00720c */ /* 0x050fe40003fc4070 */
[C---:B---3--:R-:W-:Y:S02]  /*143b0*/  ISETP.GT.U32.AND P5, PT, R58.reuse, R12, PT ;  /* 0x0000000c3a00720c */ /* 0x048fe40003fa4070 */
[C---:B------:R-:W-:Y:S02]  /*143c0*/  ISETP.GT.U32.AND P4, PT, R58.reuse, R7, PT ;  /* 0x000000073a00720c */ /* 0x040fe40003f84070 */
[----:B------:R-:W-:-:S07]  /*143d0*/  ISETP.GT.U32.AND P2, PT, R58, R6, PT ;  /* 0x000000063a00720c */ /* 0x000fce0003f44070 */
[--C-:B------:R-:W-:Y:S01]  /*143e0*/  @!P6 IMAD.IADD R19, R19, 0x1, -R58.reuse ;  /* 0x000000011313e824 */ /* 0x100fe200078e0a3a */
[----:B------:R-:W-:Y:S01]  /*143f0*/  ISETP.GT.U32.AND P6, PT, R58, R2, PT ;  /* 0x000000023a00720c */ /* 0x000fe20003fc4070 */
[--C-:B------:R-:W-:Y:S01]  /*14400*/  @!P5 IMAD.IADD R12, R12, 0x1, -R58.reuse ;  /* 0x000000010c0cd824 */ /* 0x100fe200078e0a3a */
[C---:B------:R-:W-:Y:S01]  /*14410*/  ISETP.GT.U32.AND P3, PT, R58.reuse, R5, PT ;  /* 0x000000053a00720c */ /* 0x040fe20003f64070 */
[--C-:B------:R-:W-:Y:S01]  /*14420*/  @!P4 IMAD.IADD R7, R7, 0x1, -R58.reuse ;  /* 0x000000010707c824 */ /* 0x100fe200078e0a3a */
[----:B------:R-:W-:Y:S01]  /*14430*/  ISETP.GT.U32.AND P5, PT, R58, R14, PT ;  /* 0x0000000e3a00720c */ /* 0x000fe20003fa4070 */
[--C-:B------:R-:W-:Y:S01]  /*14440*/  @!P0 IMAD.IADD R8, R8, 0x1, -R58.reuse ;  /* 0x0000000108088824 */ /* 0x100fe200078e0a3a */
[----:B------:R-:W-:Y:S01]  /*14450*/  ISETP.GT.U32.AND P4, PT, R58, R13, PT ;  /* 0x0000000d3a00720c */ /* 0x000fe20003f84070 */
[----:B------:R-:W-:Y:S01]  /*14460*/  @!P2 IMAD.IADD R6, R6, 0x1, -R58 ;  /* 0x000000010606a824 */ /* 0x000fe200078e0a3a */
[----:B------:R-:W-:-:S05]  /*14470*/  ISETP.GT.U32.AND P2, PT, R58, R9, PT ;  /* 0x000000093a00720c */ /* 0x000fca0003f44070 */
[--C-:B------:R-:W-:Y:S02]  /*14480*/  @!P6 IMAD.IADD R2, R2, 0x1, -R58.reuse ;  /* 0x000000010202e824 */ /* 0x100fe400078e0a3a */
[--C-:B------:R-:W-:Y:S01]  /*14490*/  @!P3 IMAD.IADD R5, R5, 0x1, -R58.reuse ;  /* 0x000000010505b824 */ /* 0x100fe200078e0a3a */
[----:B------:R-:W-:Y:S01]  /*144a0*/  ISETP.GT.U32.AND P3, PT, R58, R8, PT ;  /* 0x000000083a00720c */ /* 0x000fe20003f64070 */
[--C-:B------:R-:W-:Y:S01]  /*144b0*/  @!P5 IMAD.IADD R14, R14, 0x1, -R58.reuse ;  /* 0x000000010e0ed824 */ /* 0x100fe200078e0a3a */
[----:B------:R0:W-:Y:S01]  /*144c0*/  STL [R1+0x694], R2 ;  /* 0x0006940201007387 */ /* 0x0001e20000100800 */
[--C-:B------:R-:W-:Y:S02]  /*144d0*/  @!P4 IMAD.IADD R13, R13, 0x1, -R58.reuse ;  /* 0x000000010d0dc824 */ /* 0x100fe400078e0a3a */
[--C-:B------:R-:W-:Y:S01]  /*144e0*/  @!P2 IMAD.IADD R9, R9, 0x1, -R58.reuse ;  /* 0x000000010909a824 */ /* 0x100fe200078e0a3a */
[----:B0-----:R-:W2:Y:S07]  /*144f0*/  LDL.LU R2, [R1+0x638] ;  /* 0x0006380001027983 */ /* 0x001eae0000300800 */
[----:B------:R-:W-:Y:S01]  /*14500*/  @!P3 IMAD.IADD R8, R8, 0x1, -R58 ;  /* 0x000000010808b824 */ /* 0x000fe200078e0a3a */
[----:B------:R0:W-:Y:S04]  /*14510*/  STL [R1+0x698], R14 ;  /* 0x0006980e01007387 */ /* 0x0001e80000100800 */
[----:B------:R-:W3:Y:S04]  /*14520*/  LDL.LU R18, [R1+0x640] ;  /* 0x0006400001127983 */ /* 0x000ee80000300800 */
[----:B------:R1:W-:Y:S04]  /*14530*/  STL [R1+0x68c], R13 ;  /* 0x00068c0d01007387 */ /* 0x0003e80000100800 */
[----:B------:R4:W-:Y:S04]  /*14540*/  STL [R1+0x674], R9 ;  /* 0x0006740901007387 */ /* 0x0009e80000100800 */
[----:B------:R-:W2:Y:S04]  /*14550*/  LDL.LU R15, [R1+0x644] ;  /* 0x00064400010f7983 */ /* 0x000ea80000300800 */
[----:B0-----:R-:W2:Y:S04]  /*14560*/  LDL.LU R14, [R1+0x648] ;  /* 0x00064800010e7983 */ /* 0x001ea80000300800 */
[----:B------:R0:W-:Y:S04]  /*14570*/  STL [R1+0x67c], R8 ;  /* 0x00067c0801007387 */ /* 0x0001e80000100800 */
[----:B-1----:R-:W2:Y:S04]  /*14580*/  LDL.LU R13, [R1+0x63c] ;  /* 0x00063c00010d7983 */ /* 0x002ea80000300800 */
[----:B----4-:R-:W4:Y:S04]  /*14590*/  LDL.LU R9, [R1+0x624] ;  /* 0x0006240001097983 */ /* 0x010f280000300800 */
[----:B0-----:R-:W4:Y:S01]  /*145a0*/  LDL.LU R8, [R1+0x62c] ;  /* 0x00062c0001087983 */ /* 0x001f220000300800 */
[----:B------:R-:W-:-:S02]  /*145b0*/  ISETP.GT.U32.AND P1, PT, R58, R60, PT ;  /* 0x0000003c3a00720c */ /* 0x000fc40003f24070 */
[----:B------:R-:W-:-:S11]  /*145c0*/  ISETP.GT.U32.AND P0, PT, R58, R4, PT ;  /* 0x000000043a00720c */ /* 0x000fd60003f04070 */
[--C-:B------:R-:W-:Y:S01]  /*145d0*/  @!P1 IMAD.IADD R60, R60, 0x1, -R58.reuse ;  /* 0x000000013c3c9824 */ /* 0x100fe200078e0a3a */
[----:B------:R-:W-:Y:S01]  /*145e0*/  ISETP.GT.U32.AND P1, PT, R58, R59, PT ;  /* 0x0000003b3a00720c */ /* 0x000fe20003f24070 */
[----:B------:R-:W-:Y:S01]  /*145f0*/  @!P0 IMAD.IADD R4, R4, 0x1, -R58 ;  /* 0x0000000104048824 */ /* 0x000fe200078e0a3a */
[C---:B------:R-:W-:Y:S02]  /*14600*/  ISETP.GT.U32.AND P5, PT, R58.reuse, R12, PT ;  /* 0x0000000c3a00720c */ /* 0x040fe40003fa4070 */
[C---:B------:R-:W-:Y:S02]  /*14610*/  ISETP.GT.U32.AND P0, PT, R58.reuse, R60, PT ;  /* 0x0000003c3a00720c */ /* 0x040fe40003f04070 */
[----:B------:R-:W-:-:S07]  /*14620*/  ISETP.GT.U32.AND P4, PT, R58, R7, PT ;  /* 0x000000073a00720c */ /* 0x000fce0003f84070 */
[--C-:B------:R-:W-:Y:S01]  /*14630*/  @!P1 IMAD.IADD R59, R59, 0x1, -R58.reuse ;  /* 0x000000013b3b9824 */ /* 0x100fe200078e0a3a */
[----:B------:R-:W-:Y:S01]  /*14640*/  ISETP.GT.U32.AND P1, PT, R58, R19, PT ;  /* 0x000000133a00720c */ /* 0x000fe20003f24070 */
[--C-:B------:R-:W-:Y:S01]  /*14650*/  @!P5 IMAD.IADD R12, R12, 0x1, -R58.reuse ;  /* 0x000000010c0cd824 */ /* 0x100fe200078e0a3a */
[C---:B------:R-:W-:Y:S02]  /*14660*/  ISETP.GT.U32.AND P2, PT, R58.reuse, R6, PT ;  /* 0x000000063a00720c */ /* 0x040fe40003f44070 */
[----:B------:R-:W-:Y:S01]  /*14670*/  ISETP.GT.U32.AND P6, PT, R58, R59, PT ;  /* 0x0000003b3a00720c */ /* 0x000fe20003fc4070 */
[--C-:B------:R-:W-:Y:S01]  /*14680*/  @!P0 IMAD.IADD R60, R60, 0x1, -R58.reuse ;  /* 0x000000013c3c8824 */ /* 0x100fe200078e0a3a */
[----:B------:R-:W-:Y:S01]  /*14690*/  ISETP.GT.U32.AND P5, PT, R58, R16, PT ;  /* 0x000000103a00720c */ /* 0x000fe20003fa4070 */
[----:B------:R-:W-:-:S06]  /*146a0*/  @!P4 IMAD.IADD R7, R7, 0x1, -R58 ;  /* 0x000000010707c824 */ /* 0x000fcc00078e0a3a */
[--C-:B------:R-:W-:Y:S01]  /*146b0*/  @!P1 IMAD.IADD R19, R19, 0x1, -R58.reuse ;  /* 0x0000000113139824 */ /* 0x100fe200078e0a3a */
[C---:B------:R-:W-:Y:S02]  /*146c0*/  ISETP.GT.U32.AND P1, PT, R58.reuse, R17, PT ;  /* 0x000000113a00720c */ /* 0x040fe40003f24070 */
[C---:B------:R-:W-:Y:S01]  /*146d0*/  ISETP.GT.U32.AND P4, PT, R58.reuse, R11, PT ;  /* 0x0000000b3a00720c */ /* 0x040fe20003f84070 */
[----:B------:R0:W-:Y:S01]  /*146e0*/  STL [R1+0x680], R60 ;  /* 0x0006803c01007387 */ /* 0x0001e20000100800 */
[----:B------:R-:W-:Y:S01]  /*146f0*/  ISETP.GT.U32.AND P3, PT, R58, R5, PT ;  /* 0x000000053a00720c */ /* 0x000fe20003f64070 */
[--C-:B------:R-:W-:Y:S02]  /*14700*/  @!P6 IMAD.IADD R59, R59, 0x1, -R58.reuse ;  /* 0x000000013b3be824 */ /* 0x100fe400078e0a3a */
[--C-:B------:R-:W-:Y:S01]  /*14710*/  @!P2 IMAD.IADD R6, R6, 0x1, -R58.reuse ;  /* 0x000000010606a824 */ /* 0x100fe200078e0a3a */
[----:B0-----:R-:W4:Y:S05]  /*14720*/  LDL.LU R60, [R1+0x630] ;  /* 0x00063000013c7983 */ /* 0x001f2a0000300800 */
        /* <DEDUP_REMOVED lines=17> */
[----:B0-----:R-:W4:Y:S04]  /*14840*/  LDL R59, [R1+0x275c] ;  /* 0x00275c00013b7983 */ /* 0x001f280000100800 */
[----:B------:R-:W4:Y:S04]  /*14850*/  LDL.LU R7, [R1+0x634] ;  /* 0x0006340001077983 */ /* 0x000f280000300800 */
[----:B------:R-:W4:Y:S04]  /*14860*/  LDL.LU R12, [R1+0x628] ;  /* 0x00062800010c7983 */ /* 0x000f280000300800 */
[----:B------:R-:W4:Y:S04]  /*14870*/  LDL.LU R6, [R1+0x610] ;  /* 0x0006100001067983 */ /* 0x000f280000300800 */
[----:B------:R-:W4:Y:S04]  /*14880*/  LDL.LU R5, [R1+0x618] ;  /* 0x0006180001057983 */ /* 0x000f280000300800 */
[----:B-1----:R-:W4:Y:S01]  /*14890*/  LDL.LU R4, [R1+0x61c] ;  /* 0x00061c0001047983 */ /* 0x002f220000300800 */
[----:B---3--:R-:W-:-:S02]  /*148a0*/  ISETP.GT.U32.AND P6, PT, R58, R18, PT ;  /* 0x000000123a00720c */ /* 0x008fc40003fc4070 */
[C---:B--2---:R-:W-:Y:S02]  /*148b0*/  ISETP.GT.U32.AND P1, PT, R58.reuse, R15, PT ;  /* 0x0000000f3a00720c */ /* 0x044fe40003f24070 */
[----:B------:R-:W-:-:S09]  /*148c0*/  ISETP.GT.U32.AND P5, PT, R58, R14, PT ;  /* 0x0000000e3a00720c */ /* 0x000fd20003fa4070 */
[--C-:B------:R-:W-:Y:S01]  /*148d0*/  @!P6 IMAD.IADD R18, R18, 0x1, -R58.reuse ;  /* 0x000000011212e824 */ /* 0x100fe200078e0a3a */
[C---:B------:R-:W-:Y:S01]  /*148e0*/  ISETP.GT.U32.AND P4, PT, R58.reuse, R13, PT ;  /* 0x0000000d3a00720c */ /* 0x040fe20003f84070 */
[--C-:B------:R-:W-:Y:S01]  /*148f0*/  @!P1 IMAD.IADD R15, R15, 0x1, -R58.reuse ;  /* 0x000000010f0f9824 */ /* 0x100fe200078e0a3a */
[C---:B------:R-:W-:Y:S02]  /*14900*/  ISETP.GT.U32.AND P6, PT, R58.reuse, R17, PT ;  /* 0x000000113a00720c */ /* 0x040fe40003fc4070 */
[----:B------:R-:W-:Y:S01]  /*14910*/  ISETP.GT.U32.AND P1, PT, R58, R16, PT ;  /* 0x000000103a00720c */ /* 0x000fe20003f24070 */
[----:B------:R-:W-:Y:S01]  /*14920*/  @!P5 IMAD.IADD R14, R14, 0x1, -R58 ;  /* 0x000000010e0ed824 */ /* 0x000fe200078e0a3a */
[C---:B----4-:R-:W-:Y:S02]  /*14930*/  ISETP.GT.U32.AND P2, PT, R58.reuse, R9, PT ;  /* 0x000000093a00720c */ /* 0x050fe40003f44070 */
[----:B------:R-:W-:-:S05]  /*14940*/  ISETP.GT.U32.AND P5, PT, R58, R11, PT ;  /* 0x0000000b3a00720c */ /* 0x000fca0003fa4070 */
[--C-:B------:R-:W-:Y:S01]  /*14950*/  @!P4 IMAD.IADD R13, R13, 0x1, -R58.reuse ;  /* 0x000000010d0dc824 */ /* 0x100fe200078e0a3a */
[C---:B------:R-:W-:Y:S01]  /*14960*/  ISETP.GT.U32.AND P4, PT, R58.reuse, R10, PT ;  /* 0x0000000a3a00720c */ /* 0x040fe20003f84070 */
[--C-:B------:R-:W-:Y:S01]  /*14970*/  @!P6 IMAD.IADD R17, R17, 0x1, -R58.reuse ;  /* 0x000000011111e824 */ /* 0x100fe200078e0a3a */
[----:B------:R-:W-:Y:S01]  /*14980*/  ISETP.GT.U32.AND P0, PT, R58, R2, PT ;  /* 0x000000023a00720c */ /* 0x000fe20003f04070 */
[--C-:B------:R-:W-:Y:S01]  /*14990*/  @!P1 IMAD.IADD R16, R16, 0x1, -R58.reuse ;  /* 0x0000000110109824 */ /* 0x100fe200078e0a3a */
[C---:B------:R-:W-:Y:S01]  /*149a0*/  ISETP.GT.U32.AND P3, PT, R58.reuse, R8, PT ;  /* 0x000000083a00720c */ /* 0x040fe20003f64070 */
[--C-:B------:R-:W-:Y:S01]  /*149b0*/  @!P2 IMAD.IADD R9, R9, 0x1, -R58.reuse ;  /* 0x000000010909a824 */ /* 0x100fe200078e0a3a */
[----:B------:R-:W-:Y:S01]  /*149c0*/  ISETP.GT.U32.AND P2, PT, R58, R3, PT ;  /* 0x000000033a00720c */ /* 0x000fe20003f44070 */
[--C-:B------:R-:W-:Y:S01]  /*149d0*/  @!P5 IMAD.IADD R11, R11, 0x1, -R58.reuse ;  /* 0x000000010b0bd824 */ /* 0x100fe200078e0a3a */
[----:B------:R0:W-:Y:S04]  /*149e0*/  STL [R1+0x64c], R17 ;  /* 0x00064c1101007387 */ /* 0x0001e80000100800 */
[----:B------:R1:W-:Y:S01]  /*149f0*/  STL [R1+0x654], R16 ;  /* 0x0006541001007387 */ /* 0x0003e20000100800 */
[----:B------:R-:W-:-:S03]  /*14a00*/  @!P4 IMAD.IADD R10, R10, 0x1, -R58 ;  /* 0x000000010a0ac824 */ /* 0x000fc600078e0a3a */
[----:B0-----:R-:W2:Y:S04]  /*14a10*/  LDL.LU R17, [R1+0x614] ;  /* 0x0006140001117983 */ /* 0x001ea80000300800 */
[----:B------:R0:W-:Y:S01]  /*14a20*/  STL [R1+0x658], R11 ;  /* 0x0006580b01007387 */ /* 0x0001e20000100800 */
[----:B------:R-:W-:-:S03]  /*14a30*/  @!P0 IMAD.IADD R2, R2, 0x1, -R58 ;  /* 0x0000000102028824 */ /* 0x000fc600078e0a3a */
[----:B-1----:R-:W3:Y:S04]  /*14a40*/  LDL.LU R16, [R1+0x5fc] ;  /* 0x0005fc0001107983 */ /* 0x002ee80000300800 */
[----:B------:R1:W-:Y:S04]  /*14a50*/  STL [R1+0x65c], R10 ;  /* 0x00065c0a01007387 */ /* 0x0003e80000100800 */
[----:B0-----:R-:W4:Y:S01]  /*14a60*/  LDL.LU R11, [R1+0x604] ;  /* 0x00060400010b7983 */ /* 0x001f220000300800 */
[----:B------:R-:W-:-:S03]  /*14a70*/  @!P3 IMAD.IADD R8, R8, 0x1, -R58 ;  /* 0x000000010808b824 */ /* 0x000fc600078e0a3a */
[----:B-1----:R-:W4:Y:S01]  /*14a80*/  LDL.LU R10, [R1+0x608] ;  /* 0x00060800010a7983 */ /* 0x002f220000300800 */
[----:B------:R-:W-:Y:S01]  /*14a90*/  @!P2 IMAD.IADD R3, R3, 0x1, -R58 ;  /* 0x000000010303a824 */ /* 0x000fe200078e0a3a */
[----:B------:R-:W-:-:S04]  /*14aa0*/  ISETP.GT.U32.AND P3, PT, R58, R2, PT ;  /* 0x000000023a00720c */ /* 0x000fc80003f64070 */
[----:B------:R0:W-:Y:S04]  /*14ab0*/  STL [R1+0x650], R3 ;  /* 0x0006500301007387 */ /* 0x0001e80000100800 */
[----:B0-----:R-:W4:Y:S05]  /*14ac0*/  LDL.LU R3, [R1+0x60c] ;  /* 0x00060c0001037983 */ /* 0x001f2a0000300800 */
[----:B------:R-:W-:-:S05]  /*14ad0*/  @!P3 IMAD.IADD R2, R2, 0x1, -R58 ;  /* 0x000000010202b824 */ /* 0x000fca00078e0a3a */
[----:B------:R0:W-:Y:S04]  /*14ae0*/  STL [R1+0x638], R2 ;  /* 0x0006380201007387 */ /* 0x0001e80000100800 */
[----:B0-----:R-:W4:Y:S01]  /*14af0*/  LDL.LU R2, [R1+0x600] ;  /* 0x0006000001027983 */ /* 0x001f220000300800 */
[C---:B------:R-:W-:Y:S02]  /*14b00*/  ISETP.GT.U32.AND P0, PT, R58.reuse, R60, PT ;  /* 0x0000003c3a00720c */ /* 0x040fe40003f04070 */
[C---:B------:R-:W-:Y:S02]  /*14b10*/  ISETP.GT.U32.AND P1, PT, R58.reuse, R15, PT ;  /* 0x0000000f3a00720c */ /* 0x040fe40003f24070 */
[----:B------:R-:W-:-:S09]  /*14b20*/  ISETP.GT.U32.AND P5, PT, R58, R14, PT ;  /* 0x0000000e3a00720c */ /* 0x000fd20003fa4070 */
[--C-:B------:R-:W-:Y:S01]  /*14b30*/  @!P0 IMAD.IADD R60, R60, 0x1, -R58.reuse ;  /* 0x000000013c3c8824 */ /* 0x100fe200078e0a3a */
[----:B------:R-:W-:Y:S01]  /*14b40*/  ISETP.GT.U32.AND P0, PT, R58, R18, PT ;  /* 0x000000123a00720c */ /* 0x000fe20003f04070 */
[----:B------:R-:W-:Y:S01]  /*14b50*/  IMAD.HI.U32 R47, R0, R46, RZ ;  /* 0x0000002e002f7227 */ /* 0x000fe200078e00ff */
[C---:B------:R-:W-:Y:S02]  /*14b60*/  ISETP.GT.U32.AND P4, PT, R58.reuse, R13, PT ;  /* 0x0000000d3a00720c */ /* 0x040fe40003f84070 */
[----:B------:R-:W-:Y:S01]  /*14b70*/  ISETP.GT.U32.AND P6, PT, R58, R60, PT ;  /* 0x0000003c3a00720c */ /* 0x000fe20003fc4070 */
[--C-:B------:R-:W-:Y:S02]  /*14b80*/  @!P1 IMAD.IADD R15, R15, 0x1, -R58.reuse ;  /* 0x000000010f0f9824 */ /* 0x100fe400078e0a3a */
[----:B------:R-:W-:Y:S02]  /*14b90*/  IMAD.MOV R47, RZ, RZ, -R47 ;  /* 0x000000ffff2f7224 */ /* 0x000fe400078e0a2f */
[----:B------:R-:W-:-:S04]  /*14ba0*/  @!P5 IMAD.IADD R14, R14, 0x1, -R58 ;  /* 0x000000010e0ed824 */ /* 0x000fc800078e0a3a */
[----:B------:R-:W-:Y:S01]  /*14bb0*/  @!P0 IMAD.IADD R18, R18, 0x1, -R58 ;  /* 0x0000000112128824 */ /* 0x000fe200078e0a3a */
[C---:B------:R-:W-:Y:S02]  /*14bc0*/  ISETP.GT.U32.AND P0, PT, R58.reuse, R7, PT ;  /* 0x000000073a00720c */ /* 0x040fe40003f04070 */
[C---:B------:R-:W-:Y:S02]  /*14bd0*/  ISETP.GT.U32.AND P1, PT, R58.reuse, R12, PT ;  /* 0x0000000c3a00720c */ /* 0x040fe40003f24070 */
[C---:B------:R-:W-:Y:S01]  /*14be0*/  ISETP.GT.U32.AND P5, PT, R58.reuse, R6, PT ;  /* 0x000000063a00720c */ /* 0x040fe20003fa4070 */
[C---:B------:R-:W-:Y:S01]  /*14bf0*/  IMAD R46, R58.reuse, R47, R46 ;  /* 0x0000002f3a2e7224 */ /* 0x040fe200078e022e */
[----:B------:R-:W-:Y:S02]  /*14c00*/  IABS R47, R59 ;  /* 0x0000003b002f7213 */ /* 0x000fe40000000000 */
[----:B------:R-:W4:Y:S01]  /*14c10*/  LDL.LU R59, [R1+0x5e8] ;  /* 0x0005e800013b7983 */ /* 0x000f220000300800 */
[----:B------:R-:W-:Y:S01]  /*14c20*/  ISETP.GT.U32.AND P2, PT, R58, R9, PT ;  /* 0x000000093a00720c */ /* 0x000fe20003f44070 */
[----:B------:R-:W-:-:S02]  /*14c30*/  @!P6 IMAD.IADD R60, R60, 0x1, -R58 ;  /* 0x000000013c3ce824 */ /* 0x000fc400078e0a3a */
[--C-:B------:R-:W-:Y:S01]  /*14c40*/  @!P4 IMAD.IADD R13, R13, 0x1, -R58.reuse ;  /* 0x000000010d0dc824 */ /* 0x100fe200078e0a3a */
[----:B------:R-:W-:Y:S01]  /*14c50*/  ISETP.GT.U32.AND P4, PT, R58, R5, PT ;  /* 0x000000053a00720c */ /* 0x000fe20003f84070 */
        /* <DEDUP_REMOVED lines=13> */
[----:B------:R-:W-:Y:S01]  /*14d30*/  STL [R1+0x624], R9 ;  /* 0x0006240901007387 */ /* 0x000fe20000100800 */
[----:B------:R-:W-:-:S03]  /*14d40*/  ISETP.GT.U32.AND P3, PT, R58, R48, PT ;  /* 0x000000303a00720c */ /* 0x000fc60003f64070 */
[----:B------:R0:W-:Y:S04]  /*14d50*/  STL [R1+0x630], R60 ;  /* 0x0006303c01007387 */ /* 0x0001e80000100800 */
[----:B------:R1:W-:Y:S04]  /*14d60*/  STL [R1+0x62c], R8 ;  /* 0x00062c0801007387 */ /* 0x0003e80000100800 */
[----:B0-----:R-:W4:Y:S04]  /*14d70*/  LDL.LU R60, [R1+0x5f0] ;  /* 0x0005f000013c7983 */ /* 0x001f280000300800 */
[----:B------:R-:W4:Y:S04]  /*14d80*/  LDL.LU R15, [R1+0x5f4] ;  /* 0x0005f400010f7983 */ /* 0x000f280000300800 */
[----:B------:R-:W4:Y:S04]  /*14d90*/  LDL.LU R9, [R1+0x5f8] ;  /* 0x0005f80001097983 */ /* 0x000f280000300800 */
[----:B-1----:R-:W4:Y:S01]  /*14da0*/  LDL.LU R8, [R1+0x5ec] ;  /* 0x0005ec0001087983 */ /* 0x002f220000300800 */
[----:B------:R-:W-:Y:S01]  /*14db0*/  @!P3 IMAD.IADD R48, R48, 0x1, -R58 ;  /* 0x000000013030b824 */ /* 0x000fe200078e0a3a */
[----:B--2---:R-:W-:-:S02]  /*14dc0*/  ISETP.GT.U32.AND P6, PT, R58, R17, PT ;  /* 0x000000113a00720c */ /* 0x004fc40003fc4070 */
[C---:B---3--:R-:W-:Y:S02]  /*14dd0*/  ISETP.GT.U32.AND P0, PT, R58.reuse, R16, PT ;  /* 0x000000103a00720c */ /* 0x048fe40003f04070 */
[C---:B----4-:R-:W-:Y:S02]  /*14de0*/  ISETP.GT.U32.AND P1, PT, R58.reuse, R11, PT ;  /* 0x0000000b3a00720c */ /* 0x050fe40003f24070 */
        /* <DEDUP_REMOVED lines=10> */
[--C-:B------:R-:W-:Y:S02]  /*14e90*/  @!P6 IMAD.IADD R7, R7, 0x1, -R58.reuse ;  /* 0x000000010707e824 */ /* 0x100fe400078e0a3a */
        /* <DEDUP_REMOVED lines=9> */
[----:B------:R0:W-:Y:S04]  /*14f30*/  STL [R1+0x628], R12 ;  /* 0x0006280c01007387 */ /* 0x0001e80000100800 */
[----:B------:R-:W4:Y:S04]  /*14f40*/  LDL.LU R18, [R1+0x5e0] ;  /* 0x0005e00001127983 */ /* 0x000f280000300800 */
[----:B------:R-:W-:Y:S04]  /*14f50*/  STL [R1+0x610], R6 ;  /* 0x0006100601007387 */ /* 0x000fe80000100800 */
[----:B------:R-:W-:Y:S04]  /*14f60*/  STL [R1+0x618], R5 ;  /* 0x0006180501007387 */ /* 0x000fe80000100800 */
[----:B------:R-:W3:Y:S01]  /*14f70*/  LDL.LU R14, [R1+0x5e4] ;  /* 0x0005e400010e7983 */ /* 0x000ee20000300800 */
[--C-:B------:R-:W-:Y:S01]  /*14f80*/  @!P2 IMAD.IADD R2, R2, 0x1, -R58.reuse ;  /* 0x000000010202a824 */ /* 0x100fe200078e0a3a */
[----:B------:R-:W-:Y:S01]  /*14f90*/  ISETP.GT.U32.AND P2, PT, R58, R48, PT ;  /* 0x000000303a00720c */ /* 0x000fe20003f44070 */
[--C-:B------:R-:W-:Y:S01]  /*14fa0*/  @!P4 IMAD.IADD R4, R4, 0x1, -R58.reuse ;  /* 0x000000010404c824 */ /* 0x100fe200078e0a3a */
[----:B------:R-:W3:Y:S04]  /*14fb0*/  LDL.LU R13, [R1+0x5d8] ;  /* 0x0005d800010d7983 */ /* 0x000ee80000300800 */
[----:B------:R1:W-:Y:S04]  /*14fc0*/  STL [R1+0x61c], R4 ;  /* 0x00061c0401007387 */ /* 0x0003e80000100800 */
[----:B0-----:R-:W3:Y:S04]  /*14fd0*/  LDL.LU R12, [R1+0x5c0] ;  /* 0x0005c000010c7983 */ /* 0x001ee80000300800 */
[----:B-1----:R-:W3:Y:S01]  /*14fe0*/  LDL.LU R4, [R1+0x5c8] ;  /* 0x0005c80001047983 */ /* 0x002ee20000300800 */
[----:B------:R-:W-:-:S03]  /*14ff0*/  @!P2 IMAD.IADD R48, R48, 0x1, -R58 ;  /* 0x000000013030a824 */ /* 0x000fc600078e0a3a */
[----:B------:R-:W3:Y:S04]  /*15000*/  LDL.LU R6, [R1+0x5cc] ;  /* 0x0005cc0001067983 */ /* 0x000ee80000300800 */
[----:B------:R-:W-:Y:S04]  /*15010*/  STL [R1+0x620], R48 ;  /* 0x0006203001007387 */ /* 0x000fe80000100800 */
[----:B------:R-:W3:Y:S01]  /*15020*/  LDL.LU R5, [R1+0x5d0] ;  /* 0x0005d00001057983 */ /* 0x000ee20000300800 */
        /* <DEDUP_REMOVED lines=12> */
[C---:B------:R-:W-:Y:S01]  /*150f0*/  ISETP.GT.U32.AND P4, PT, R58.reuse, R3, PT ;  /* 0x000000033a00720c */ /* 0x040fe20003f84070 */
        /* <DEDUP_REMOVED lines=41> */
[--C-:B------:R-:W-:Y:S01]  /*15390*/  @!P6 IMAD.IADD R60, R60, 0x1, -R58.reuse ;  /* 0x000000013c3ce824 */ /* 0x100fe200078e0a3a */
[----:B------:R-:W-:Y:S01]  /*153a0*/  ISETP.GT.U32.AND P2, PT, R58, R5, PT ;  /* 0x000000053a00720c */ /* 0x000fe20003f44070 */
[--C-:B------:R-:W-:Y:S01]  /*153b0*/  @!P5 IMAD.IADD R4, R4, 0x1, -R58.reuse ;  /* 0x000000010404d824 */ /* 0x100fe200078e0a3a */
[----:B------:R-:W-:Y:S01]  /*153c0*/  ISETP.GT.U32.AND P5, PT, R58, R7, PT ;  /* 0x000000073a00720c */ /* 0x000fe20003fa4070 */
[--C-:B------:R-:W-:Y:S01]  /*153d0*/  @!P3 IMAD.IADD R15, R15, 0x1, -R58.reuse ;  /* 0x000000010f0fb824 */ /* 0x100fe200078e0a3a */
[----:B------:R0:W-:Y:S01]  /*153e0*/  STL [R1+0x5f0], R60 ;  /* 0x0005f03c01007387 */ /* 0x0001e20000100800 */
[--C-:B------:R-:W-:Y:S02]  /*153f0*/  @!P0 IMAD.IADD R9, R9, 0x1, -R58.reuse ;  /* 0x0000000109098824 */ /* 0x100fe400078e0a3a */
[--C-:B------:R-:W-:Y:S01]  /*15400*/  @!P4 IMAD.IADD R6, R6, 0x1, -R58.reuse ;  /* 0x000000010606c824 */ /* 0x100fe200078e0a3a */
[----:B0-----:R-:W2:Y:S04]  /*15410*/  LDL.LU R60, [R1+0x5b0] ;  /* 0x0005b000013c7983 */ /* 0x001ea80000300800 */
[----:B------:R-:W3:Y:S04]  /*15420*/  LDL.LU R17, [R1+0x598] ;  /* 0x0005980001117983 */ /* 0x000ee80000300800 */
[----:B------:R0:W-:Y:S04]  /*15430*/  STL [R1+0x5f4], R15 ;  /* 0x0005f40f01007387 */ /* 0x0001e80000100800 */
[----:B------:R-:W4:Y:S01]  /*15440*/  LDL.LU R16, [R1+0x5a0] ;  /* 0x0005a00001107983 */ /* 0x000f220000300800 */
[C---:B------:R-:W-:Y:S01]  /*15450*/  ISETP.GT.U32.AND P4, PT, R58.reuse, R19, PT ;  /* 0x000000133a00720c */ /* 0x040fe20003f84070 */
        /* <DEDUP_REMOVED lines=39> */
[----:B------:R-:W-:Y:S02]  /*156d0*/  @!P1 IMAD.IADD R3, R3, 0x1, -R58 ;  /* 0x0000000103039824 */ /* 0x000fe400078e0a3a */
[----:B------:R-:W-:-:S06]  /*156e0*/  IMAD.HI.U32 R48, R0, R47, RZ ;  /* 0x0000002f00307227 */ /* 0x000fcc00078e00ff */
[----:B------:R-:W-:-:S04]  /*156f0*/  @!P4 IMAD.IADD R6, R6, 0x1, -R58 ;  /* 0x000000010606c824 */ /* 0x000fc800078e0a3a */
[----:B------:R-:W-:Y:S01]  /*15700*/  @!P5 IMAD.IADD R2, R2, 0x1, -R58 ;  /* 0x000000010202d824 */ /* 0x000fe200078e0a3a */
[----:B------:R0:W-:Y:S01]  /*15710*/  STL [R1+0x5cc], R6 ;  /* 0x0005cc0601007387 */ /* 0x0001e20000100800 */
[----:B------:R-:W-:-:S03]  /*15720*/  IMAD.MOV R48, RZ, RZ, -R48 ;  /* 0x000000ffff307224 */ /* 0x000fc600078e0a30 */
[----:B0-----:R-:W2:Y:S04]  /*15730*/  LDL.LU R6, [R1+0x590] ;  /* 0x0005900001067983 */ /* 0x001ea80000300800 */
[----:B------:R-:W2:Y:S04]  /*15740*/  LDL.LU R14, [R1+0x594] ;  /* 0x00059400010e7983 */ /* 0x000ea80000300800 */
[----:B------:R0:W-:Y:S01]  /*15750*/  STL [R1+0x5d0], R5 ;  /* 0x0005d00501007387 */ /* 0x0001e20000100800 */
[----:B------:R-:W-:-:S03]  /*15760*/  IMAD R47, R58, R48, R47 ;  /* 0x000000303a2f7224 */ /* 0x000fc600078e022f */
[----:B------:R-:W2:Y:S04]  /*15770*/  LDL.LU R13, [R1+0x588] ;  /* 0x00058800010d7983 */ /* 0x000ea80000300800 */
[----:B0-----:R-:W2:Y:S01]  /*15780*/  LDL.LU R5, [R1+0x570] ;  /* 0x0005700001057983 */ /* 0x001ea20000300800 */
        /* <DEDUP_REMOVED lines=35> */
[----:B------:R-:W-:Y:S01]  /*159c0*/  ISETP.GT.U32.AND P2, PT, R58, R16, PT ;  /* 0x000000103a00720c */ /* 0x000fe20003f44070 */
        /* <DEDUP_REMOVED lines=88> */
[C---:B------:R-:W-:Y:S01]  /*15f50*/  ISETP.GT.U32.AND P6, PT, R58.reuse, R60, PT ;  /* 0x0000003c3a00720c */ /* 0x040fe20003fc4070 */
        /* <DEDUP_REMOVED lines=46> */
[----:B------:R-:W-:Y:S01]  /*16240*/  ISETP.GT.U32.AND P2, PT, R58, R8, PT ;  /* 0x000000083a00720c */ /* 0x000fe20003f44070 */
[--C-:B------:R-:W-:Y:S02]  /*16250*/  @!P6 IMAD.IADD R17, R17, 0x1, -R58.reuse ;  /* 0x000000011111e824 */ /* 0x100fe400078e0a3a */
[--C-:B------:R-:W-:Y:S02]  /*16260*/  @!P5 IMAD.IADD R16, R16, 0x1, -R58.reuse ;  /* 0x000000011010d824 */ /* 0x100fe400078e0a3a */
[--C-:B------:R-:W-:Y:S01]  /*16270*/  @!P3 IMAD.IADD R5, R5, 0x1, -R58.reuse ;  /* 0x000000010505b824 */ /* 0x100fe200078e0a3a */
[C---:B------:R-:W-:Y:S01]  /*16280*/  ISETP.GT.U32.AND P3, PT, R58.reuse, R7, PT ;  /* 0x000000073a00720c */ /* 0x040fe20003f64070 */
[----:B------:R-:W-:Y:S01]  /*16290*/  @!P4 IMAD.IADD R9, R9, 0x1, -R58 ;  /* 0x000000010909c824 */ /* 0x000fe200078e0a3a */
[----:B------:R0:W-:Y:S01]  /*162a0*/  STL [R1+0x548], R17 ;  /* 0x0005481101007387 */ /* 0x0001e20000100800 */
[----:B------:R-:W-:-:S03]  /*162b0*/  ISETP.GT.U32.AND P1, PT, R58, R6, PT ;  /* 0x000000063a00720c */ /* 0x000fc60003f24070 */
[----:B------:R1:W-:Y:S01]  /*162c0*/  STL [R1+0x550], R16 ;  /* 0x0005501001007387 */ /* 0x0003e20000100800 */
[--C-:B------:R-:W-:Y:S01]  /*162d0*/  @!P2 IMAD.IADD R8, R8, 0x1, -R58.reuse ;  /* 0x000000010808a824 */ /* 0x100fe200078e0a3a */
[----:B------:R-:W-:Y:S02]  /*162e0*/  ISETP.GT.U32.AND P0, PT, R58, R4, PT ;  /* 0x000000043a00720c */ /* 0x000fe40003f04070 */
[----:B0-----:R-:W2:Y:S04]  /*162f0*/  LDL.LU R17, [R1+0x510] ;  /* 0x0005100001117983 */ /* 0x001ea80000300800 */
[----:B------:R0:W-:Y:S04]  /*16300*/  STL [R1+0x554], R9 ;  /* 0x0005540901007387 */ /* 0x0001e80000100800 */
[----:B-1----:R-:W3:Y:S04]  /*16310*/  LDL.LU R16, [R1+0x4f8] ;  /* 0x0004f80001107983 */ /* 0x002ee80000300800 */
[----:B------:R1:W-:Y:S04]  /*16320*/  STL [R1+0x558], R8 ;  /* 0x0005580801007387 */ /* 0x0003e80000100800 */
[----:B0-----:R-:W4:Y:S01]  /*16330*/  LDL.LU R9, [R1+0x500] ;  /* 0x0005000001097983 */ /* 0x001f220000300800 */
[----:B------:R-:W-:-:S03]  /*16340*/  @!P3 IMAD.IADD R7, R7, 0x1, -R58 ;  /* 0x000000010707b824 */ /* 0x000fc600078e0a3a */
[----:B-1----:R-:W4:Y:S01]  /*16350*/  LDL.LU R8, [R1+0x504] ;  /* 0x0005040001087983 */ /* 0x002f220000300800 */
[----:B------:R-:W-:-:S03]  /*16360*/  @!P1 IMAD.IADD R6, R6, 0x1, -R58 ;  /* 0x0000000106069824 */ /* 0x000fc600078e0a3a */
[----:B------:R0:W-:Y:S01]  /*16370*/  STL [R1+0x54c], R7 ;  /* 0x00054c0701007387 */ /* 0x0001e20000100800 */
[--C-:B------:R-:W-:Y:S01]  /*16380*/  @!P0 IMAD.IADD R4, R4, 0x1, -R58.reuse ;  /* 0x0000000104048824 */ /* 0x100fe200078e0a3a */
[----:B------:R-:W-:Y:S02]  /*16390*/  ISETP.GT.U32.AND P0, PT, R58, R6, PT ;  /* 0x000000063a00720c */ /* 0x000fe40003f04070 */
[----:B0-----:R-:W4:Y:S11]  /*163a0*/  LDL.LU R7, [R1+0x508] ;  /* 0x0005080001077983 */ /* 0x001f360000300800 */
        /* <DEDUP_REMOVED lines=10> */
[C---:B------:R-:W-:Y:S01]  /*16450*/  ISETP.GT.U32.AND P6, PT, R58.reuse, R59, PT ;  /* 0x0000003b3a00720c */ /* 0x040fe20003fc4070 */
[--C-:B------:R-:W-:Y:S02]  /*16460*/  @!P5 IMAD.IADD R15, R15, 0x1, -R58.reuse ;  /* 0x000000010f0fd824 */ /* 0x100fe400078e0a3a */
[----:B------:R-:W-:Y:S01]  /*16470*/  IMAD.MOV R49, RZ, RZ, -R49 ;  /* 0x000000ffff317224 */ /* 0x000fe200078e0a31 */
[----:B------:R-:W-:Y:S01]  /*16480*/  ISETP.GT.U32.AND P5, PT, R58, R12, PT ;  /* 0x0000000c3a00720c */ /* 0x000fe20003fa4070 */
[----:B------:R-:W-:-:S04]  /*16490*/  @!P4 IMAD.IADD R14, R14, 0x1, -R58 ;  /* 0x000000010e0ec824 */ /* 0x000fc800078e0a3a */
[----:B------:R-:W-:Y:S01]  /*164a0*/  @!P1 IMAD.IADD R18, R18, 0x1, -R58 ;  /* 0x0000000112129824 */ /* 0x000fe200078e0a3a */
[C---:B------:R-:W-:Y:S02]  /*164b0*/  ISETP.GT.U32.AND P1, PT, R58.reuse, R3, PT ;  /* 0x000000033a00720c */ /* 0x040fe40003f24070 */
[C---:B------:R-:W-:Y:S01]  /*164c0*/  ISETP.GT.U32.AND P4, PT, R58.reuse, R11, PT ;  /* 0x0000000b3a00720c */ /* 0x040fe20003f84070 */
[C---:B------:R-:W-:Y:S01]  /*164d0*/  IMAD R48, R58.reuse, R49, R48 ;  /* 0x000000313a307224 */ /* 0x040fe200078e0230 */
[----:B------:R-:W-:Y:S02]  /*164e0*/  IABS R49, R60 ;  /* 0x0000003c00317213 */ /* 0x000fe40000000000 */
[C---:B------:R-:W-:Y:S01]  /*164f0*/  ISETP.GT.U32.AND P3, PT, R58.reuse, R5, PT ;  /* 0x000000053a00720c */ /* 0x040fe20003f64070 */
[----:B------:R-:W4:Y:S01]  /*16500*/  LDL.LU R60, [R1+0x4e4] ;  /* 0x0004e400013c7983 */ /* 0x000f220000300800 */
[--C-:B------:R-:W-:Y:S02]  /*16510*/  @!P6 IMAD.IADD R59, R59, 0x1, -R58.reuse ;  /* 0x000000013b3be824 */ /* 0x100fe400078e0a3a */
[----:B------:R-:W-:Y:S01]  /*16520*/  @!P2 IMAD.IADD R13, R13, 0x1, -R58 ;  /* 0x000000010d0da824 */ /* 0x000fe200078e0a3a */
[----:B------:R-:W-:-:S02]  /*16530*/  ISETP.GT.U32.AND P2, PT, R58, R10, PT ;  /* 0x0000000a3a00720c */ /* 0x000fc40003f44070 */
[--C-:B------:R-:W-:Y:S02]  /*16540*/  @!P1 IMAD.IADD R3, R3, 0x1, -R58.reuse ;  /* 0x0000000103039824 */ /* 0x100fe400078e0a3a */
[--C-:B------:R-:W-:Y:S01]  /*16550*/  @!P5 IMAD.IADD R12, R12, 0x1, -R58.reuse ;  /* 0x000000010c0cd824 */ /* 0x100fe200078e0a3a */
[C---:B------:R-:W-:Y:S01]  /*16560*/  ISETP.GT.U32.AND P0, PT, R58.reuse, R4, PT ;  /* 0x000000043a00720c */ /* 0x040fe20003f04070 */
[--C-:B------:R-:W-:Y:S02]  /*16570*/  @!P4 IMAD.IADD R11, R11, 0x1, -R58.reuse ;  /* 0x000000010b0bc824 */ /* 0x100fe400078e0a3a */
[----:B------:R-:W-:Y:S01]  /*16580*/  @!P3 IMAD.IADD R5, R5, 0x1, -R58 ;  /* 0x000000010505b824 */ /* 0x000fe200078e0a3a */
[----:B------:R-:W-:-:S04]  /*16590*/  ISETP.GT.U32.AND P3, PT, R58, R2, PT ;  /* 0x000000023a00720c */ /* 0x000fc80003f64070 */
[--C-:B------:R-:W-:Y:S01]  /*165a0*/  @!P2 IMAD.IADD R10, R10, 0x1, -R58.reuse ;  /* 0x000000010a0aa824 */ /* 0x100fe200078e0a3a */
[----:B------:R-:W-:Y:S04]  /*165b0*/  STL [R1+0x53c], R18 ;  /* 0x00053c1201007387 */ /* 0x000fe80000100800 */
[----:B------:R-:W-:Y:S01]  /*165c0*/  STL [R1+0x540], R15 ;  /* 0x0005400f01007387 */ /* 0x000fe20000100800 */
[----:B------:R-:W-:-:S03]  /*165d0*/  @!P0 IMAD.IADD R4, R4, 0x1, -R58 ;  /* 0x0000000104048824 */ /* 0x000fc600078e0a3a */
[----:B------:R-:W-:Y:S01]  /*165e0*/  STL [R1+0x544], R14 ;  /* 0x0005440e01007387 */ /* 0x000fe20000100800 */
[----:B------:R-:W-:-:S03]  /*165f0*/  @!P3 IMAD.IADD R2, R2, 0x1, -R58 ;  /* 0x000000010202b824 */ /* 0x000fc600078e0a3a */
[----:B------:R-:W-:Y:S04]  /*16600*/  STL [R1+0x538], R13 ;  /* 0x0005380d01007387 */ /* 0x000fe80000100800 */
[----:B------:R-:W-:Y:S04]  /*16610*/  STL [R1+0x520], R5 ;  /* 0x0005200501007387 */ /* 0x000fe80000100800 */
[----:B------:R0:W-:Y:S04]  /*16620*/  STL [R1+0x52c], R59 ;  /* 0x00052c3b01007387 */ /* 0x0001e80000100800 */
[----:B------:R1:W-:Y:S04]  /*16630*/  STL [R1+0x528], R4 ;  /* 0x0005280401007387 */ /* 0x0003e80000100800 */
[----:B0-----:R-:W4:Y:S01]  /*16640*/  LDL.LU R59, [R1+0x4ec] ;  /* 0x0004ec00013b7983 */ /* 0x001f220000300800 */
[----:B------:R-:W-:-:S03]  /*16650*/  ISETP.GT.U32.AND P0, PT, R58, R50, PT ;  /* 0x000000323a00720c */ /* 0x000fc60003f04070 */
[----:B------:R-:W4:Y:S04]  /*16660*/  LDL.LU R15, [R1+0x4f0] ;  /* 0x0004f000010f7983 */ /* 0x000f280000300800 */
[----:B------:R-:W4:Y:S04]  /*16670*/  LDL.LU R5, [R1+0x4f4] ;  /* 0x0004f40001057983 */ /* 0x000f280000300800 */
[----:B-1----:R-:W4:Y:S02]  /*16680*/  LDL.LU R4, [R1+0x4e8] ;  /* 0x0004e80001047983 */ /* 0x002f240000300800 */
        /* <DEDUP_REMOVED lines=14> */
[--C-:B------:R-:W-:Y:S02]  /*16770*/  @!P6 IMAD.IADD R3, R3, 0x1, -R58.reuse ;  /* 0x000000010303e824 */ /* 0x100fe400078e0a3a */
[--C-:B------:R-:W-:Y:S02]  /*16780*/  @!P1 IMAD.IADD R12, R12, 0x1, -R58.reuse ;  /* 0x000000010c0c9824 */ /* 0x100fe400078e0a3a */
[--C-:B------:R-:W-:Y:S01]  /*16790*/  @!P5 IMAD.IADD R11, R11, 0x1, -R58.reuse ;  /* 0x000000010b0bd824 */ /* 0x100fe200078e0a3a */
[----:B------:R0:W-:Y:S01]  /*167a0*/  STL [R1+0x530], R3 ;  /* 0x0005300301007387 */ /* 0x0001e20000100800 */
[--C-:B------:R-:W-:Y:S01]  /*167b0*/  @!P2 IMAD.IADD R7, R7, 0x1, -R58.reuse ;  /* 0x000000010707a824 */ /* 0x100fe200078e0a3a */
[----:B------:R-:W-:Y:S01]  /*167c0*/  ISETP.GT.U32.AND P2, PT, R58, R2, PT ;  /* 0x000000023a00720c */ /* 0x000fe20003f44070 */
[----:B------:R-:W-:Y:S01]  /*167d0*/  @!P4 IMAD.IADD R10, R10, 0x1, -R58 ;  /* 0x000000010a0ac824 */ /* 0x000fe200078e0a3a */
[----:B0-----:R-:W2:Y:S01]  /*167e0*/  LDL.LU R3, [R1+0x4d0] ;  /* 0x0004d00001037983 */ /* 0x001ea20000300800 */
[----:B------:R-:W-:-:S03]  /*167f0*/  ISETP.GT.U32.AND P3, PT, R58, R6, PT ;  /* 0x000000063a00720c */ /* 0x000fc60003f64070 */
[----:B------:R-:W3:Y:S04]  /*16800*/  LDL.LU R19, [R1+0x4d8] ;  /* 0x0004d80001137983 */ /* 0x000ee80000300800 */
[----:B------:R0:W-:Y:S04]  /*16810*/  STL [R1+0x524], R12 ;  /* 0x0005240c01007387 */ /* 0x0001e80000100800 */
[----:B------:R-:W4:Y:S04]  /*16820*/  LDL.LU R18, [R1+0x4dc] ;  /* 0x0004dc0001127983 */ /* 0x000f280000300800 */
[----:B------:R-:W-:Y:S04]  /*16830*/  STL [R1+0x50c], R11 ;  /* 0x00050c0b01007387 */ /* 0x000fe80000100800 */
[----:B------:R1:W-:Y:S01]  /*16840*/  STL [R1+0x514], R10 ;  /* 0x0005140a01007387 */ /* 0x0003e20000100800 */
[----:B------:R-:W-:-:S03]  /*16850*/  @!P2 IMAD.IADD R2, R2, 0x1, -R58 ;  /* 0x000000010202a824 */ /* 0x000fc600078e0a3a */
[----:B------:R-:W2:Y:S04]  /*16860*/  LDL.LU R14, [R1+0x4e0] ;  /* 0x0004e000010e7983 */ /* 0x000ea80000300800 */
[----:B------:R-:W3:Y:S01]  /*16870*/  LDL.LU R13, [R1+0x4d4] ;  /* 0x0004d400010d7983 */ /* 0x000ee20000300800 */
[----:B------:R-:W-:-:S03]  /*16880*/  @!P3 IMAD.IADD R6, R6, 0x1, -R58 ;  /* 0x000000010606b824 */ /* 0x000fc600078e0a3a */
[----:B------:R1:W-:Y:S01]  /*16890*/  STL [R1+0x518], R2 ;  /* 0x0005180201007387 */ /* 0x0003e20000100800 */
[----:B------:R-:W-:-:S03]  /*168a0*/  ISETP.GT.U32.AND P3, PT, R58, R50, PT ;  /* 0x000000323a00720c */ /* 0x000fc60003f64070 */
[----:B0-----:R-:W3:Y:S04]  /*168b0*/  LDL.LU R12, [R1+0x4bc] ;  /* 0x0004bc00010c7983 */ /* 0x001ee80000300800 */
[----:B-1----:R-:W3:Y:S04]  /*168c0*/  LDL.LU R10, [R1+0x4c4] ;  /* 0x0004c400010a7983 */ /* 0x002ee80000300800 */
[----:B------:R-:W3:Y:S02]  /*168d0*/  LDL.LU R11, [R1+0x4c8] ;  /* 0x0004c800010b7983 */ /* 0x000ee40000300800 */
[----:B------:R-:W-:-:S05]  /*168e0*/  @!P3 IMAD.IADD R50, R50, 0x1, -R58 ;  /* 0x000000013232b824 */ /* 0x000fca00078e0a3a */
[----:B------:R-:W-:Y:S04]  /*168f0*/  STL [R1+0x51c], R50 ;  /* 0x00051c3201007387 */ /* 0x000fe80000100800 */
[----:B------:R-:W3:Y:S01]  /*16900*/  LDL.LU R2, [R1+0x4cc] ;  /* 0x0004cc0001027983 */ /* 0x000ee20000300800 */
[C---:B------:R-:W-:Y:S02]  /*16910*/  ISETP.GT.U32.AND P0, PT, R58.reuse, R60, PT ;  /* 0x0000003c3a00720c */ /* 0x040fe40003f04070 */
[----:B------:R-:W-:-:S11]  /*16920*/  ISETP.GT.U32.AND P1, PT, R58, R16, PT ;  /* 0x000000103a00720c */ /* 0x000fd60003f24070 */
[--C-:B------:R-:W-:Y:S01]  /*16930*/  @!P0 IMAD.IADD R60, R60, 0x1, -R58.reuse ;  /* 0x000000013c3c8824 */ /* 0x100fe200078e0a3a */
[C---:B------:R-:W-:Y:S02]  /*16940*/  ISETP.GT.U32.AND P0, PT, R58.reuse, R17, PT ;  /* 0x000000113a00720c */ /* 0x040fe40003f04070 */
[C---:B------:R-:W-:Y:S02]  /*16950*/  ISETP.GT.U32.AND P5, PT, R58.reuse, R9, PT ;  /* 0x000000093a00720c */ /* 0x040fe40003fa4070 */
[----:B------:R-:W-:Y:S01]  /*16960*/  ISETP.GT.U32.AND P6, PT, R58, R60, PT ;  /* 0x0000003c3a00720c */ /* 0x000fe20003fc4070 */
[----:B------:R-:W-:Y:S01]  /*16970*/  @!P1 IMAD.IADD R16, R16, 0x1, -R58 ;  /* 0x0000000110109824 */ /* 0x000fe200078e0a3a */
[----:B------:R-:W-:-:S07]  /*16980*/  ISETP.GT.U32.AND P4, PT, R58, R8, PT ;  /* 0x000000083a00720c */ /* 0x000fce0003f84070 */
[--C-:B------:R-:W-:Y:S01]  /*16990*/  @!P0 IMAD.IADD R17, R17, 0x1, -R58.reuse ;  /* 0x0000000111118824 */ /* 0x100fe200078e0a3a */
[C---:B------:R-:W-:Y:S02]  /*169a0*/  ISETP.GT.U32.AND P0, PT, R58.reuse, R59, PT ;  /* 0x0000003b3a00720c */ /* 0x040fe40003f04070 */
[----:B------:R-:W-:Y:S01]  /*169b0*/  ISETP.GT.U32.AND P1, PT, R58, R15, PT ;  /* 0x0000000f3a00720c */ /* 0x000fe20003f24070 */
[--C-:B------:R-:W-:Y:S02]  /*169c0*/  @!P5 IMAD.IADD R9, R9, 0x1, -R58.reuse ;  /* 0x000000010909d824 */ /* 0x100fe400078e0a3a */
[----:B------:R-:W-:Y:S01]  /*169d0*/  @!P6 IMAD.IADD R60, R60, 0x1, -R58 ;  /* 0x000000013c3ce824 */ /* 0x000fe200078e0a3a */
[C---:B------:R-:W-:Y:S02]  /*169e0*/  ISETP.GT.U32.AND P5, PT, R58.reuse, R5, PT ;  /* 0x000000053a00720c */ /* 0x040fe40003fa4070 */
[C---:B------:R-:W-:Y:S02]  /*169f0*/  ISETP.GT.U32.AND P2, PT, R58.reuse, R7, PT ;  /* 0x000000073a00720c */ /* 0x040fe40003f44070 */
[----:B------:R-:W-:-:S03]  /*16a00*/  ISETP.GT.U32.AND P3, PT, R58, R6, PT ;  /* 0x000000063a00720c */ /* 0x000fc60003f64070 */
[--C-:B------:R-:W-:Y:S02]  /*16a10*/  @!P0 IMAD.IADD R59, R59, 0x1, -R58.reuse ;  /* 0x000000013b3b8824 */ /* 0x100fe400078e0a3a */
[--C-:B------:R-:W-:Y:S02]  /*16a20*/  @!P4 IMAD.IADD R8, R8, 0x1, -R58.reuse ;  /* 0x000000010808c824 */ /* 0x100fe400078e0a3a */
[--C-:B------:R-:W-:Y:S01]  /*16a30*/  @!P1 IMAD.IADD R15, R15, 0x1, -R58.reuse ;  /* 0x000000010f0f9824 */ /* 0x100fe200078e0a3a */
[----:B------:R-:W-:Y:S01]  /*16a40*/  ISETP.GT.U32.AND P4, PT, R58, R4, PT ;  /* 0x000000043a00720c */ /* 0x000fe20003f84070 */
[--C-:B------:R-:W-:Y:S01]  /*16a50*/  @!P5 IMAD.IADD R5, R5, 0x1, -R58.reuse ;  /* 0x000000010505d824 */ /* 0x100fe200078e0a3a */
[----:B------:R-:W-:Y:S01]  /*16a60*/  STL [R1+0x510], R17 ;  /* 0x0005101101007387 */ /* 0x000fe20000100800 */
[--C-:B------:R-:W-:Y:S02]  /*16a70*/  @!P2 IMAD.IADD R7, R7, 0x1, -R58.reuse ;  /* 0x000000010707a824 */ /* 0x100fe400078e0a3a */
[--C-:B------:R-:W-:Y:S01]  /*16a80*/  @!P3 IMAD.IADD R6, R6, 0x1, -R58.reuse ;  /* 0x000000010606b824 */ /* 0x100fe200078e0a3a */
[----:B------:R-:W-:Y:S04]  /*16a90*/  STL [R1+0x4f8], R16 ;  /* 0x0004f81001007387 */ /* 0x000fe80000100800 */
[----:B------:R-:W-:Y:S03]  /*16aa0*/  STL [R1+0x500], R9 ;  /* 0x0005000901007387 */ /* 0x000fe60000100800 */
[----:B------:R-:W-:Y:S01]  /*16ab0*/  @!P4 IMAD.IADD R4, R4, 0x1, -R58 ;  /* 0x000000010404c824 */ /* 0x000fe200078e0a3a */
        /* <DEDUP_REMOVED lines=9> */
[----:B----4-:R-:W-:-:S02]  /*16b50*/  ISETP.GT.U32.AND P6, PT, R58, R18, PT ;  /* 0x000000123a00720c */ /* 0x010fc40003fc4070 */
[C---:B--2---:R-:W-:Y:S02]  /*16b60*/  ISETP.GT.U32.AND P0, PT, R58.reuse, R14, PT ;  /* 0x0000000e3a00720c */ /* 0x044fe40003f04070 */
[----:B---3--:R-:W-:-:S09]  /*16b70*/  ISETP.GT.U32.AND P1, PT, R58, R13, PT ;  /* 0x0000000d3a00720c */ /* 0x008fd20003f24070 */
[--C-:B------:R-:W-:Y:S01]  /*16b80*/  @!P6 IMAD.IADD R18, R18, 0x1, -R58.reuse ;  /* 0x000000011212e824 */ /* 0x100fe200078e0a3a */
[C---:B------:R-:W-:Y:S02]  /*16b90*/  ISETP.GT.U32.AND P6, PT, R58.reuse, R59, PT ;  /* 0x0000003b3a00720c */ /* 0x040fe40003fc4070 */
[----:B------:R-:W-:Y:S01]  /*16ba0*/  ISETP.GT.U32.AND P5, PT, R58, R12, PT ;  /* 0x0000000c3a00720c */ /* 0x000fe20003fa4070 */
[--C-:B------:R-:W-:Y:S01]  /*16bb0*/  @!P0 IMAD.IADD R14, R14, 0x1, -R58.reuse ;  /* 0x000000010e0e8824 */ /* 0x100fe200078e0a3a */
[C---:B------:R-:W-:Y:S02]  /*16bc0*/  ISETP.GT.U32.AND P0, PT, R58.reuse, R15, PT ;  /* 0x0000000f3a00720c */ /* 0x040fe40003f04070 */
[C---:B------:R-:W-:Y:S01]  /*16bd0*/  ISETP.GT.U32.AND P2, PT, R58.reuse, R3, PT ;  /* 0x000000033a00720c */ /* 0x040fe20003f44070 */
[----:B------:R-:W-:Y:S01]  /*16be0*/  @!P1 IMAD.IADD R13, R13, 0x1, -R58 ;  /* 0x000000010d0d9824 */ /* 0x000fe200078e0a3a */
[C---:B------:R-:W-:Y:S02]  /*16bf0*/  ISETP.GT.U32.AND P3, PT, R58.reuse, R19, PT ;  /* 0x000000133a00720c */ /* 0x040fe40003f64070 */
[----:B------:R-:W-:-:S02]  /*16c00*/  ISETP.GT.U32.AND P1, PT, R58, R5, PT ;  /* 0x000000053a00720c */ /* 0x000fc40003f24070 */
[----:B------:R-:W-:Y:S01]  /*16c10*/  ISETP.GT.U32.AND P4, PT, R58, R10, PT ;  /* 0x0000000a3a00720c */ /* 0x000fe20003f84070 */
[--C-:B------:R-:W-:Y:S02]  /*16c20*/  @!P6 IMAD.IADD R59, R59, 0x1, -R58.reuse ;  /* 0x000000013b3be824 */ /* 0x100fe400078e0a3a */
[--C-:B------:R-:W-:Y:S01]  /*16c30*/  @!P5 IMAD.IADD R12, R12, 0x1, -R58.reuse ;  /* 0x000000010c0cd824 */ /* 0x100fe200078e0a3a */
[C---:B------:R-:W-:Y:S01]  /*16c40*/  ISETP.GT.U32.AND P5, PT, R58.reuse, R4, PT ;  /* 0x000000043a00720c */ /* 0x040fe20003fa4070 */
[--C-:B------:R-:W-:Y:S01]  /*16c50*/  @!P0 IMAD.IADD R15, R15, 0x1, -R58.reuse ;  /* 0x000000010f0f8824 */ /* 0x100fe200078e0a3a */
[----:B------:R0:W-:Y:S01]  /*16c60*/  STL [R1+0x4ec], R59 ;  /* 0x0004ec3b01007387 */ /* 0x0001e20000100800 */
[--C-:B------:R-:W-:Y:S01]  /*16c70*/  @!P2 IMAD.IADD R3, R3, 0x1, -R58.reuse ;  /* 0x000000010303a824 */ /* 0x100fe200078e0a3a */
[C---:B------:R-:W-:Y:S01]  /*16c80*/  ISETP.GT.U32.AND P2, PT, R58.reuse, R11, PT ;  /* 0x0000000b3a00720c */ /* 0x040fe20003f44070 */
[--C-:B------:R-:W-:Y:S01]  /*16c90*/  @!P3 IMAD.IADD R19, R19, 0x1, -R58.reuse ;  /* 0x000000011313b824 */ /* 0x100fe200078e0a3a */
[----:B------:R-:W-:Y:S01]  /*16ca0*/  ISETP.GT.U32.AND P3, PT, R58, R2, PT ;  /* 0x000000023a00720c */ /* 0x000fe20003f64070 */
[----:B------:R-:W-:-:S02]  /*16cb0*/  @!P1 IMAD.IADD R5, R5, 0x1, -R58 ;  /* 0x0000000105059824 */ /* 0x000fc400078e0a3a */
[----:B------:R-:W-:Y:S01]  /*16cc0*/  @!P4 IMAD.IADD R10, R10, 0x1, -R58 ;  /* 0x000000010a0ac824 */ /* 0x000fe200078e0a3a */
[----:B0-----:R-:W2:Y:S01]  /*16cd0*/  LDL.LU R59, [R1+0x4ac] ;  /* 0x0004ac00013b7983 */ /* 0x001ea20000300800 */
[----:B------:R-:W-:-:S03]  /*16ce0*/  ISETP.GT.U32.AND P4, PT, R58, R3, PT ;  /* 0x000000033a00720c */ /* 0x000fc60003f84070 */
[----:B------:R-:W3:Y:S04]  /*16cf0*/  LDL.LU R17, [R1+0x494] ;  /* 0x0004940001117983 */ /* 0x000ee80000300800 */
[----:B------:R0:W-:Y:S01]  /*16d00*/  STL [R1+0x4f0], R15 ;  /* 0x0004f00f01007387 */ /* 0x0001e20000100800 */
[----:B------:R-:W-:-:S03]  /*16d10*/  @!P5 IMAD.IADD R4, R4, 0x1, -R58 ;  /* 0x000000010404d824 */ /* 0x000fc600078e0a3a */
[----:B------:R-:W4:Y:S04]  /*16d20*/  LDL.LU R16, [R1+0x49c] ;  /* 0x00049c0001107983 */ /* 0x000f280000300800 */
[----:B0-----:R-:W2:Y:S04]  /*16d30*/  LDL.LU R15, [R1+0x4a0] ;  /* 0x0004a000010f7983 */ /* 0x001ea80000300800 */
[----:B------:R0:W-:Y:S01]  /*16d40*/  STL [R1+0x4f4], R5 ;  /* 0x0004f40501007387 */ /* 0x0001e20000100800 */
        /* <DEDUP_REMOVED lines=9> */
[C---:B------:R-:W-:Y:S01]  /*16de0*/  ISETP.GT.U32.AND P4, PT, R58.reuse, R10, PT ;  /* 0x0000000a3a00720c */ /* 0x040fe20003f84070 */
[----:B0-----:R-:W2:Y:S01]  /*16df0*/  LDL.LU R4, [R1+0x498] ;  /* 0x0004980001047983 */ /* 0x001ea20000300800 */
[----:B------:R-:W-:Y:S01]  /*16e00*/  ISETP.GT.U32.AND P5, PT, R58, R12, PT ;  /* 0x0000000c3a00720c */ /* 0x000fe20003fa4070 */
[--C-:B------:R-:W-:Y:S02]  /*16e10*/  @!P2 IMAD.IADD R19, R19, 0x1, -R58.reuse ;  /* 0x000000011313a824 */ /* 0x100fe400078e0a3a */
[--C-:B------:R-:W-:Y:S01]  /*16e20*/  @!P3 IMAD.IADD R18, R18, 0x1, -R58.reuse ;  /* 0x000000011212b824 */ /* 0x100fe200078e0a3a */
[----:B------:R0:W-:Y:S03]  /*16e30*/  STL [R1+0x4d0], R3 ;  /* 0x0004d00301007387 */ /* 0x0001e60000100800 */
[----:B------:R-:W-:-:S02]  /*16e40*/  @!P0 IMAD.IADD R14, R14, 0x1, -R58 ;  /* 0x000000010e0e8824 */ /* 0x000fc400078e0a3a */
        /* <DEDUP_REMOVED lines=22> */
[--C-:B------:R-:W-:Y:S01]  /*16fb0*/  @!P5 IMAD.IADD R7, R7, 0x1, -R58.reuse ;  /* 0x000000010707d824 */ /* 0x100fe200078e0a3a */
[----:B------:R0:W-:Y:S07]  /*16fc0*/  STL [R1+0x4cc], R2 ;  /* 0x0004cc0201007387 */ /* 0x0001ee0000100800 */
[----:B------:R-:W-:-:S04]  /*16fd0*/  @!P2 IMAD.IADD R11, R11, 0x1, -R58 ;  /* 0x000000010b0ba824 */ /* 0x000fc800078e0a3a */
[----:B------:R-:W-:Y:S01]  /*16fe0*/  @!P4 IMAD.IADD R6, R6, 0x1, -R58 ;  /* 0x000000010606c824 */ /* 0x000fe200078e0a3a */
[----:B------:R1:W-:Y:S04]  /*16ff0*/  STL [R1+0x4c8], R11 ;  /* 0x0004c80b01007387 */ /* 0x0003e80000100800 */
[----:B0-----:R-:W2:Y:S01]  /*17000*/  LDL.LU R2, [R1+0x48c] ;  /* 0x00048c0001027983 */ /* 0x001ea20000300800 */
[----:B------:R-:W-:-:S03]  /*17010*/  IMAD.HI.U32 R50, R0, R49, RZ ;  /* 0x0000003100327227 */ /* 0x000fc600078e00ff */
[----:B------:R-:W2:Y:S04]  /*17020*/  LDL.LU R14, [R1+0x490] ;  /* 0x00049000010e7983 */ /* 0x000ea80000300800 */
[----:B------:R-:W2:Y:S01]  /*17030*/  LDL.LU R13, [R1+0x484] ;  /* 0x00048400010d7983 */ /* 0x000ea20000300800 */
[----:B------:R-:W-:-:S03]  /*17040*/  IMAD.MOV R50, RZ, RZ, -R50 ;  /* 0x000000ffff327224 */ /* 0x000fc600078e0a32 */
[----:B------:R-:W2:Y:S04]  /*17050*/  LDL.LU R12, [R1+0x46c] ;  /* 0x00046c00010c7983 */ /* 0x000ea80000300800 */
[----:B-1----:R-:W2:Y:S01]  /*17060*/  LDL.LU R11, [R1+0x474] ;  /* 0x00047400010b7983 */ /* 0x002ea20000300800 */
[C---:B------:R-:W-:Y:S01]  /*17070*/  IMAD R49, R58.reuse, R50, R49 ;  /* 0x000000323a317224 */ /* 0x040fe200078e0231 */
        /* <DEDUP_REMOVED lines=15> */
[--C-:B------:R-:W-:Y:S01]  /*17170*/  @!P5 IMAD.IADD R4, R4, 0x1, -R58.reuse ;  /* 0x000000010404d824 */ /* 0x100fe200078e0a3a */
[----:B------:R-:W-:Y:S01]  /*17180*/  ISETP.GT.U32.AND P5, PT, R58, R6, PT ;  /* 0x000000063a00720c */ /* 0x000fe20003fa4070 */
[--C-:B------:R-:W-:Y:S01]  /*17190*/  @!P0 IMAD.IADD R8, R8, 0x1, -R58.reuse ;  /* 0x0000000108088824 */ /* 0x100fe200078e0a3a */
[----:B------:R0:W-:Y:S05]  /*171a0*/  STL [R1+0x4c0], R60 ;  /* 0x0004c03c01007387 */ /* 0x0001ea0000100800 */
[--C-:B------:R-:W-:Y:S01]  /*171b0*/  @!P1 IMAD.IADD R7, R7, 0x1, -R58.reuse ;  /* 0x0000000107079824 */ /* 0x100fe200078e0a3a */
[----:B0-----:R-:W2:Y:S04]  /*171c0*/  LDL.LU R60, [R1+0x478] ;  /* 0x00047800013c7983 */ /* 0x001ea80000300800 */
[----:B------:R0:W-:Y:S01]  /*171d0*/  STL [R1+0x4a8], R9 ;  /* 0x0004a80901007387 */ /* 0x0001e20000100800 */
[----:B------:R-:W-:-:S03]  /*171e0*/  @!P5 IMAD.IADD R6, R6, 0x1, -R58 ;  /* 0x000000010606d824 */ /* 0x000fc600078e0a3a */
[----:B------:R-:W3:Y:S04]  /*171f0*/  LDL.LU R19, [R1+0x47c] ;  /* 0x00047c0001137983 */ /* 0x000ee80000300800 */
[----:B------:R1:W-:Y:S01]  /*17200*/  STL [R1+0x4b0], R8 ;  /* 0x0004b00801007387 */ /* 0x0003e20000100800 */
[----:B------:R-:W-:-:S03]  /*17210*/  IABS R50, R10 ;  /* 0x0000000a00327213 */ /* 0x000fc60000000000 */
[----:B------:R-:W4:Y:S04]  /*17220*/  LDL.LU R10, [R1+0x470] ;  /* 0x00047000010a7983 */ /* 0x000f280000300800 */
[----:B------:R1:W-:Y:S04]  /*17230*/  STL [R1+0x4b4], R7 ;  /* 0x0004b40701007387 */ /* 0x0003e80000100800 */
[----:B0-----:R-:W2:Y:S04]  /*17240*/  LDL.LU R9, [R1+0x454] ;  /* 0x0004540001097983 */ /* 0x001ea80000300800 */
[----:B-1----:R-:W2:Y:S04]  /*17250*/  LDL.LU R8, [R1+0x45c] ;  /* 0x00045c0001087983 */ /* 0x002ea80000300800 */
[----:B------:R0:W-:Y:S04]  /*17260*/  STL [R1+0x4b8], R6 ;  /* 0x0004b80601007387 */ /* 0x0001e80000100800 */
[----:B------:R-:W2:Y:S01]  /*17270*/  LDL.LU R7, [R1+0x464] ;  /* 0x0004640001077983 */ /* 0x000ea20000300800 */
[----:B------:R-:W-:-:S02]  /*17280*/  ISETP.GT.U32.AND P2, PT, R58, R59, PT ;  /* 0x0000003b3a00720c */ /* 0x000fc40003f44070 */
[C---:B------:R-:W-:Y:S02]  /*17290*/  ISETP.GT.U32.AND P4, PT, R58.reuse, R3, PT ;  /* 0x000000033a00720c */ /* 0x040fe40003f84070 */
[C---:B------:R-:W-:Y:S01]  /*172a0*/  ISETP.GT.U32.AND P3, PT, R58.reuse, R16, PT ;  /* 0x000000103a00720c */ /* 0x040fe20003f64070 */
[----:B0-----:R-:W2:Y:S08]  /*172b0*/  LDL.LU R6, [R1+0x468] ;  /* 0x0004680001067983 */ /* 0x001eb00000300800 */
        /* <DEDUP_REMOVED lines=10> */
[C---:B------:R-:W-:Y:S01]  /*17360*/  ISETP.GT.U32.AND P3, PT, R58.reuse, R14, PT ;  /* 0x0000000e3a00720c */ /* 0x040fe20003f64070 */
[--C-:B------:R-:W-:Y:S01]  /*17370*/  @!P4 IMAD.IADD R59, R59, 0x1, -R58.reuse ;  /* 0x000000013b3bc824 */ /* 0x100fe200078e0a3a */
[----:B------:R-:W-:Y:S01]  /*17380*/  ISETP.GT.U32.AND P5, PT, R58, R4, PT ;  /* 0x000000043a00720c */ /* 0x000fe20003fa4070 */
[----:B------:R-:W-:-:S04]  /*17390*/  @!P0 IMAD.IADD R15, R15, 0x1, -R58 ;  /* 0x000000010f0f8824 */ /* 0x000fc800078e0a3a */
[--C-:B------:R-:W-:Y:S01]  /*173a0*/  @!P2 IMAD.IADD R17, R17, 0x1, -R58.reuse ;  /* 0x000000011111a824 */ /* 0x100fe200078e0a3a */
[C---:B------:R-:W-:Y:S02]  /*173b0*/  ISETP.GT.U32.AND P2, PT, R58.reuse, R2, PT ;  /* 0x000000023a00720c */ /* 0x040fe40003f44070 */
[C---:B------:R-:W-:Y:S01]  /*173c0*/  ISETP.GT.U32.AND P0, PT, R58.reuse, R13, PT ;  /* 0x0000000d3a00720c */ /* 0x040fe20003f04070 */
[--C-:B------:R-:W-:Y:S01]  /*173d0*/  @!P1 IMAD.IADD R5, R5, 0x1, -R58.reuse ;  /* 0x0000000105059824 */ /* 0x100fe200078e0a3a */
[----:B------:R0:W-:Y:S01]  /*173e0*/  STL [R1+0x4ac], R59 ;  /* 0x0004ac3b01007387 */ /* 0x0001e20000100800 */
[----:B------:R-:W-:Y:S01]  /*173f0*/  ISETP.GT.U32.AND P1, PT, R58, R12, PT ;  /* 0x0000000c3a00720c */ /* 0x000fe20003f24070 */
[--C-:B------:R-:W-:Y:S02]  /*17400*/  @!P6 IMAD.IADD R51, R51, 0x1, -R58.reuse ;  /* 0x000000013333e824 */ /* 0x100fe400078e0a3a */
[----:B0-----:R-:W2:Y:S05]  /*17410*/  LDL.LU R59, [R1+0x458] ;  /* 0x00045800013b7983 */ /* 0x001eaa0000300800 */
[----:B------:R-:W-:-:S02]  /*17420*/  @!P2 IMAD.IADD R2, R2, 0x1, -R58 ;  /* 0x000000010202a824 */ /* 0x000fc400078e0a3a */
[--C-:B------:R-:W-:Y:S02]  /*17430*/  @!P3 IMAD.IADD R14, R14, 0x1, -R58.reuse ;  /* 0x000000010e0eb824 */ /* 0x100fe400078e0a3a */
[--C-:B------:R-:W-:Y:S01]  /*17440*/  @!P5 IMAD.IADD R4, R4, 0x1, -R58.reuse ;  /* 0x000000010404d824 */ /* 0x100fe200078e0a3a */
[C---:B------:R-:W-:Y:S01]  /*17450*/  ISETP.GT.U32.AND P5, PT, R58.reuse, R11, PT ;  /* 0x0000000b3a00720c */ /* 0x040fe20003fa4070 */
[--C-:B------:R-:W-:Y:S01]  /*17460*/  @!P0 IMAD.IADD R13, R13, 0x1, -R58.reuse ;  /* 0x000000010d0d8824 */ /* 0x100fe200078e0a3a */
[----:B------:R-:W-:Y:S01]  /*17470*/  ISETP.GT.U32.AND P4, PT, R58, R3, PT ;  /* 0x000000033a00720c */ /* 0x000fe20003f84070 */
[--C-:B------:R-:W-:Y:S01]  /*17480*/  @!P1 IMAD.IADD R12, R12, 0x1, -R58.reuse ;  /* 0x000000010c0c9824 */ /* 0x100fe200078e0a3a */
[----:B------:R0:W-:Y:S04]  /*17490*/  STL [R1+0x494], R17 ;  /* 0x0004941101007387 */ /* 0x0001e80000100800 */
[----:B------:R1:W-:Y:S05]  /*174a0*/  STL [R1+0x49c], R16 ;  /* 0x00049c1001007387 */ /* 0x0003ea0000100800 */
[--C-:B------:R-:W-:Y:S01]  /*174b0*/  @!P5 IMAD.IADD R11, R11, 0x1, -R58.reuse ;  /* 0x000000010b0bd824 */ /* 0x100fe200078e0a3a */
[----:B------:R-:W-:Y:S01]  /*174c0*/  STL [R1+0x4a0], R15 ;  /* 0x0004a00f01007387 */ /* 0x000fe20000100800 */
[----:B------:R-:W-:-:S03]  /*174d0*/  @!P4 IMAD.IADD R3, R3, 0x1, -R58 ;  /* 0x000000010303c824 */ /* 0x000fc600078e0a3a */
[----:B------:R1:W-:Y:S04]  /*174e0*/  STL [R1+0x4a4], R5 ;  /* 0x0004a40501007387 */ /* 0x0003e80000100800 */
[----:B------:R1:W-:Y:S04]  /*174f0*/  STL [R1+0x498], R4 ;  /* 0x0004980401007387 */ /* 0x0003e80000100800 */
[----:B0-----:R-:W2:Y:S04]  /*17500*/  LDL.LU R17, [R1+0x440] ;  /* 0x0004400001117983 */ /* 0x001ea80000300800 */
[----:B------:R0:W-:Y:S04]  /*17510*/  STL [R1+0x480], R3 ;  /* 0x0004800301007387 */ /* 0x0001e80000100800 */
[----:B-1----:R-:W2:Y:S04]  /*17520*/  LDL.LU R16, [R1+0x448] ;  /* 0x0004480001107983 */ /* 0x002ea80000300800 */
[----:B------:R-:W2:Y:S04]  /*17530*/  LDL.LU R5, [R1+0x44c] ;  /* 0x00044c0001057983 */ /* 0x000ea80000300800 */
[----:B------:R-:W-:Y:S04]  /*17540*/  STL [R1+0x488], R51 ;  /* 0x0004883301007387 */ /* 0x000fe80000100800 */
[----:B------:R-:W2:Y:S04]  /*17550*/  LDL.LU R4, [R1+0x450] ;  /* 0x0004500001047983 */ /* 0x000ea80000300800 */
[----:B0-----:R-:W2:Y:S01]  /*17560*/  LDL.LU R3, [R1+0x444] ;  /* 0x0004440001037983 */ /* 0x001ea20000300800 */
[----:B---3--:R-:W-:-:S02]  /*17570*/  ISETP.GT.U32.AND P6, PT, R58, R19, PT ;  /* 0x000000133a00720c */ /* 0x008fc40003fc4070 */
[C---:B----4-:R-:W-:Y:S02]  /*17580*/  ISETP.GT.U32.AND P2, PT, R58.reuse, R10, PT ;  /* 0x0000000a3a00720c */ /* 0x050fe40003f44070 */
[C---:B--2---:R-:W-:Y:S02]  /*17590*/  ISETP.GT.U32.AND P3, PT, R58.reuse, R9, PT ;  /* 0x000000093a00720c */ /* 0x044fe40003f64070 */
[----:B------:R-:W-:-:S07]  /*175a0*/  ISETP.GT.U32.AND P0, PT, R58, R8, PT ;  /* 0x000000083a00720c */ /* 0x000fce0003f04070 */
[--C-:B------:R-:W-:Y:S01]  /*175b0*/  @!P6 IMAD.IADD R19, R19, 0x1, -R58.reuse ;  /* 0x000000011313e824 */ /* 0x100fe200078e0a3a */
[C---:B------:R-:W-:Y:S02]  /*175c0*/  ISETP.GT.U32.AND P6, PT, R58.reuse, R2, PT ;  /* 0x000000023a00720c */ /* 0x040fe40003fc4070 */
[----:B------:R-:W-:Y:S01]  /*175d0*/  ISETP.GT.U32.AND P1, PT, R58, R7, PT ;  /* 0x000000073a00720c */ /* 0x000fe20003f24070 */
[--C-:B------:R-:W-:Y:S01]  /*175e0*/  @!P2 IMAD.IADD R10, R10, 0x1, -R58.reuse ;  /* 0x000000010a0aa824 */ /* 0x100fe200078e0a3a */
[C---:B------:R-:W-:Y:S01]  /*175f0*/  ISETP.GT.U32.AND P2, PT, R58.reuse, R14, PT ;  /* 0x0000000e3a00720c */ /* 0x040fe20003f44070 */
        /* <DEDUP_REMOVED lines=37> */
[C---:B------:R-:W-:Y:S01]  /*17850*/  ISETP.GT.U32.AND P2, PT, R58.reuse, R16, PT ;  /* 0x000000103a00720c */ /* 0x040fe20003f44070 */
[----:B------:R-:W-:Y:S01]  /*17860*/  @!P3 IMAD.IADD R9, R9, 0x1, -R58 ;  /* 0x000000010909b824 */ /* 0x000fe200078e0a3a */
[----:B------:R-:W-:-:S05]  /*17870*/  ISETP.GT.U32.AND P3, PT, R58, R5, PT ;  /* 0x000000053a00720c */ /* 0x000fca0003f64070 */
[--C-:B------:R-:W-:Y:S01]  /*17880*/  @!P4 IMAD.IADD R19, R19, 0x1, -R58.reuse ;  /* 0x000000011313c824 */ /* 0x100fe200078e0a3a */
[C---:B------:R-:W-:Y:S01]  /*17890*/  ISETP.GT.U32.AND P4, PT, R58.reuse, R17, PT ;  /* 0x000000113a00720c */ /* 0x040fe20003f84070 */
[----:B------:R0:W-:Y:S01]  /*178a0*/  STL [R1+0x478], R60 ;  /* 0x0004783c01007387 */ /* 0x0001e20000100800 */
[----:B------:R-:W-:Y:S01]  /*178b0*/  ISETP.GT.U32.AND P1, PT, R58, R7, PT ;  /* 0x000000073a00720c */ /* 0x000fe20003f24070 */
[--C-:B------:R-:W-:Y:S02]  /*178c0*/  @!P6 IMAD.IADD R59, R59, 0x1, -R58.reuse ;  /* 0x000000013b3be824 */ /* 0x100fe400078e0a3a */
[----:B------:R-:W-:Y:S01]  /*178d0*/  @!P0 IMAD.IADD R8, R8, 0x1, -R58 ;  /* 0x0000000108088824 */ /* 0x000fe200078e0a3a */
[----:B0-----:R-:W4:Y:S01]  /*178e0*/  LDL.LU R60, [R1+0x420] ;  /* 0x00042000013c7983 */ /* 0x001f220000300800 */
[----:B------:R-:W-:-:S06]  /*178f0*/  ISETP.GT.U32.AND P0, PT, R58, R4, PT ;  /* 0x000000043a00720c */ /* 0x000fcc0003f04070 */
[--C-:B------:R-:W-:Y:S01]  /*17900*/  @!P4 IMAD.IADD R17, R17, 0x1, -R58.reuse ;  /* 0x000000011111c824 */ /* 0x100fe200078e0a3a */
[----:B------:R-:W-:Y:S01]  /*17910*/  ISETP.GT.U32.AND P5, PT, R58, R6, PT ;  /* 0x000000063a00720c */ /* 0x000fe20003fa4070 */
[--C-:B------:R-:W-:Y:S02]  /*17920*/  @!P2 IMAD.IADD R16, R16, 0x1, -R58.reuse ;  /* 0x000000011010a824 */ /* 0x100fe400078e0a3a */
[--C-:B------:R-:W-:Y:S02]  /*17930*/  @!P3 IMAD.IADD R5, R5, 0x1, -R58.reuse ;  /* 0x000000010505b824 */ /* 0x100fe400078e0a3a */
[--C-:B------:R-:W-:Y:S01]  /*17940*/  @!P1 IMAD.IADD R7, R7, 0x1, -R58.reuse ;  /* 0x0000000107079824 */ /* 0x100fe200078e0a3a */
[----:B------:R-:W-:Y:S01]  /*17950*/  ISETP.GT.U32.AND P1, PT, R58, R3, PT ;  /* 0x000000033a00720c */ /* 0x000fe20003f24070 */
[----:B------:R-:W-:Y:S01]  /*17960*/  STL [R1+0x47c], R19 ;  /* 0x00047c1301007387 */ /* 0x000fe20000100800 */
[----:B------:R-:W-:-:S03]  /*17970*/  @!P0 IMAD.IADD R4, R4, 0x1, -R58 ;  /* 0x0000000104048824 */ /* 0x000fc600078e0a3a */
[----:B------:R-:W-:Y:S02]  /*17980*/  STL [R1+0x470], R10 ;  /* 0x0004700a01007387 */ /* 0x000fe40000100800 */
[--C-:B------:R-:W-:Y:S02]  /*17990*/  @!P5 IMAD.IADD R6, R6, 0x1, -R58.reuse ;  /* 0x000000010606d824 */ /* 0x100fe400078e0a3a */
        /* <DEDUP_REMOVED lines=14> */
[C---:B------:R-:W-:Y:S02]  /*17a80*/  ISETP.GT.U32.AND P2, PT, R58.reuse, R14, PT ;  /* 0x0000000e3a00720c */ /* 0x040fe40003f44070 */
[----:B------:R-:W-:-:S07]  /*17a90*/  ISETP.GT.U32.AND P3, PT, R58, R13, PT ;  /* 0x0000000d3a00720c */ /* 0x000fce0003f64070 */
[--C-:B------:R-:W-:Y:S01]  /*17aa0*/  @!P6 IMAD.IADD R18, R18, 0x1, -R58.reuse ;  /* 0x000000011212e824 */ /* 0x100fe200078e0a3a */
[C---:B------:R-:W-:Y:S01]  /*17ab0*/  ISETP.GT.U32.AND P6, PT, R58.reuse, R17, PT ;  /* 0x000000113a00720c */ /* 0x040fe20003fc4070 */
[--C-:B------:R-:W-:Y:S01]  /*17ac0*/  @!P4 IMAD.IADD R15, R15, 0x1, -R58.reuse ;  /* 0x000000010f0fc824 */ /* 0x100fe200078e0a3a */
[----:B----4-:R-:W-:Y:S01]  /*17ad0*/  ISETP.GT.U32.AND P0, PT, R58, R12, PT ;  /* 0x0000000c3a00720c */ /* 0x010fe20003f04070 */
[--C-:B------:R-:W-:Y:S01]  /*17ae0*/  @!P2 IMAD.IADD R14, R14, 0x1, -R58.reuse ;  /* 0x000000010e0ea824 */ /* 0x100fe200078e0a3a */
[C---:B------:R-:W-:Y:S02]  /*17af0*/  ISETP.GT.U32.AND P4, PT, R58.reuse, R16, PT ;  /* 0x000000103a00720c */ /* 0x040fe40003f84070 */
[C---:B------:R-:W-:Y:S01]  /*17b00*/  ISETP.GT.U32.AND P2, PT, R58.reuse, R5, PT ;  /* 0x000000053a00720c */ /* 0x040fe20003f44070 */
[----:B------:R-:W-:Y:S01]  /*17b10*/  @!P3 IMAD.IADD R13, R13, 0x1, -R58 ;  /* 0x000000010d0db824 */ /* 0x000fe200078e0a3a */
[----:B------:R-:W-:-:S05]  /*17b20*/  ISETP.GT.U32.AND P3, PT, R58, R4, PT ;  /* 0x000000043a00720c */ /* 0x000fca0003f64070 */
[--C-:B------:R-:W-:Y:S01]  /*17b30*/  @!P6 IMAD.IADD R17, R17, 0x1, -R58.reuse ;  /* 0x000000011111e824 */ /* 0x100fe200078e0a3a */
[----:B------:R-:W-:Y:S01]  /*17b40*/  ISETP.GT.U32.AND P5, PT, R58, R2, PT ;  /* 0x000000023a00720c */ /* 0x000fe20003fa4070 */
[--C-:B------:R-:W-:Y:S01]  /*17b50*/  @!P0 IMAD.IADD R12, R12, 0x1, -R58.reuse ;  /* 0x000000010c0c8824 */ /* 0x100fe200078e0a3a */
[----:B------:R-:W-:Y:S01]  /*17b60*/  ISETP.GT.U32.AND P0, PT, R58, R3, PT ;  /* 0x000000033a00720c */ /* 0x000fe20003f04070 */
[--C-:B------:R-:W-:Y:S01]  /*17b70*/  @!P4 IMAD.IADD R16, R16, 0x1, -R58.reuse ;  /* 0x000000011010c824 */ /* 0x100fe200078e0a3a */
[----:B------:R-:W-:Y:S01]  /*17b80*/  ISETP.GT.U32.AND P1, PT, R58, R11, PT ;  /* 0x0000000b3a00720c */ /* 0x000fe20003f24070 */
[--C-:B------:R-:W-:Y:S01]  /*17b90*/  @!P2 IMAD.IADD R5, R5, 0x1, -R58.reuse ;  /* 0x000000010505a824 */ /* 0x100fe200078e0a3a */
[----:B------:R0:W-:Y:S04]  /*17ba0*/  STL [R1+0x440], R17 ;  /* 0x0004401101007387 */ /* 0x0001e80000100800 */
[----:B------:R1:W-:Y:S01]  /*17bb0*/  STL [R1+0x448], R16 ;  /* 0x0004481001007387 */ /* 0x0003e20000100800 */
[----:B------:R-:W-:-:S03]  /*17bc0*/  @!P3 IMAD.IADD R4, R4, 0x1, -R58 ;  /* 0x000000010404b824 */ /* 0x000fc600078e0a3a */
[----:B0-----:R-:W2:Y:S04]  /*17bd0*/  LDL.LU R17, [R1+0x3fc] ;  /* 0x0003fc0001117983 */ /* 0x001ea80000300800 */
[----:B------:R0:W-:Y:S04]  /*17be0*/  STL [R1+0x44c], R5 ;  /* 0x00044c0501007387 */ /* 0x0001e80000100800 */
[----:B-1----:R-:W3:Y:S01]  /*17bf0*/  LDL.LU R16, [R1+0x3dc] ;  /* 0x0003dc0001107983 */ /* 0x002ee20000300800 */
[----:B------:R-:W-:-:S03]  /*17c00*/  @!P5 IMAD.IADD R2, R2, 0x1, -R58 ;  /* 0x000000010202d824 */ /* 0x000fc600078e0a3a */
[----:B------:R1:W-:Y:S04]  /*17c10*/  STL [R1+0x450], R4 ;  /* 0x0004500401007387 */ /* 0x0003e80000100800 */
[----:B0-----:R-:W4:Y:S01]  /*17c20*/  LDL.LU R5, [R1+0x3e4] ;  /* 0x0003e40001057983 */ /* 0x001f220000300800 */
[----:B------:R-:W-:-:S03]  /*17c30*/  @!P0 IMAD.IADD R3, R3, 0x1, -R58 ;  /* 0x0000000103038824 */ /* 0x000fc600078e0a3a */
[----:B-1----:R-:W4:Y:S01]  /*17c40*/  LDL.LU R4, [R1+0x3e8] ;  /* 0x0003e80001047983 */ /* 0x002f220000300800 */
[--C-:B------:R-:W-:Y:S01]  /*17c50*/  @!P1 IMAD.IADD R11, R11, 0x1, -R58.reuse ;  /* 0x000000010b0b9824 */ /* 0x100fe200078e0a3a */
[----:B------:R-:W-:Y:S02]  /*17c60*/  ISETP.GT.U32.AND P1, PT, R58, R2, PT ;  /* 0x000000023a00720c */ /* 0x000fe40003f24070 */
[----:B------:R0:W-:Y:S04]  /*17c70*/  STL [R1+0x444], R3 ;  /* 0x0004440301007387 */ /* 0x0001e80000100800 */
[----:B0-----:R-:W4:Y:S07]  /*17c80*/  LDL.LU R3, [R1+0x3ec] ;  /* 0x0003ec0001037983 */ /* 0x001f2e0000300800 */
        /* <DEDUP_REMOVED lines=20> */
[C---:B------:R-:W-:Y:S01]  /*17dd0*/  ISETP.GT.U32.AND P0, PT, R58.reuse, R12, PT ;  /* 0x0000000c3a00720c */ /* 0x040fe20003f04070 */
[----:B------:R-:W4:Y:S01]  /*17de0*/  LDL.LU R59, [R1+0x3bc] ;  /* 0x0003bc00013b7983 */ /* 0x000f220000300800 */
[--C-:B------:R-:W-:Y:S01]  /*17df0*/  @!P3 IMAD.IADD R13, R13, 0x1, -R58.reuse ;  /* 0x000000010d0db824 */ /* 0x100fe200078e0a3a */
[----:B------:R-:W-:Y:S01]  /*17e00*/  ISETP.GT.U32.AND P3, PT, R58, R7, PT ;  /* 0x000000073a00720c */ /* 0x000fe20003f64070 */
[----:B------:R-:W-:-:S02]  /*17e10*/  @!P6 IMAD.IADD R60, R60, 0x1, -R58 ;  /* 0x000000013c3ce824 */ /* 0x000fc400078e0a3a */
[--C-:B------:R-:W-:Y:S02]  /*17e20*/  @!P5 IMAD.IADD R10, R10, 0x1, -R58.reuse ;  /* 0x000000010a0ad824 */ /* 0x100fe400078e0a3a */
[--C-:B------:R-:W-:Y:S01]  /*17e30*/  @!P4 IMAD.IADD R9, R9, 0x1, -R58.reuse ;  /* 0x000000010909c824 */ /* 0x100fe200078e0a3a */
[----:B------:R-:W-:Y:S01]  /*17e40*/  ISETP.GT.U32.AND P1, PT, R58, R11, PT ;  /* 0x0000000b3a00720c */ /* 0x000fe20003f24070 */
[----:B------:R-:W-:-:S03]  /*17e50*/  @!P2 IMAD.IADD R8, R8, 0x1, -R58 ;  /* 0x000000010808a824 */ /* 0x000fc600078e0a3a */
[--C-:B------:R-:W-:Y:S01]  /*17e60*/  @!P0 IMAD.IADD R12, R12, 0x1, -R58.reuse ;  /* 0x000000010c0c8824 */ /* 0x100fe200078e0a3a */
[----:B------:R-:W-:Y:S02]  /*17e70*/  ISETP.GT.U32.AND P0, PT, R58, R6, PT ;  /* 0x000000063a00720c */ /* 0x000fe40003f04070 */
[--C-:B------:R-:W-:Y:S01]  /*17e80*/  @!P3 IMAD.IADD R7, R7, 0x1, -R58.reuse ;  /* 0x000000010707b824 */ /* 0x100fe200078e0a3a */
[----:B------:R-:W-:Y:S04]  /*17e90*/  STL [R1+0x434], R18 ;  /* 0x0004341201007387 */ /* 0x000fe80000100800 */
[----:B------:R-:W-:Y:S01]  /*17ea0*/  STL [R1+0x438], R15 ;  /* 0x0004380f01007387 */ /* 0x000fe20000100800 */
[----:B------:R-:W-:-:S03]  /*17eb0*/  @!P1 IMAD.IADD R11, R11, 0x1, -R58 ;  /* 0x000000010b0b9824 */ /* 0x000fc600078e0a3a */
[----:B------:R-:W-:Y:S04]  /*17ec0*/  STL [R1+0x43c], R14 ;  /* 0x00043c0e01007387 */ /* 0x000fe80000100800 */
[----:B------:R-:W-:Y:S01]  /*17ed0*/  STL [R1+0x42c], R13 ;  /* 0x00042c0d01007387 */ /* 0x000fe20000100800 */
[----:B------:R-:W-:-:S03]  /*17ee0*/  @!P0 IMAD.IADD R6, R6, 0x1, -R58 ;  /* 0x0000000106068824 */ /* 0x000fc600078e0a3a */
[----:B------:R-:W-:Y:S04]  /*17ef0*/  STL [R1+0x414], R12 ;  /* 0x0004140c01007387 */ /* 0x000fe80000100800 */
[----:B------:R0:W-:Y:S01]  /*17f00*/  STL [R1+0x420], R60 ;  /* 0x0004203c01007387 */ /* 0x0001e20000100800 */
[----:B------:R-:W-:-:S03]  /*17f10*/  ISETP.GT.U32.AND P1, PT, R58, R52, PT ;  /* 0x000000343a00720c */ /* 0x000fc60003f24070 */
[----:B------:R1:W-:Y:S04]  /*17f20*/  STL [R1+0x41c], R11 ;  /* 0x00041c0b01007387 */ /* 0x0003e80000100800 */
[----:B0-----:R-:W4:Y:S04]  /*17f30*/  LDL.LU R60, [R1+0x3d0] ;  /* 0x0003d000013c7983 */ /* 0x001f280000300800 */
[----:B------:R-:W4:Y:S04]  /*17f40*/  LDL.LU R15, [R1+0x3d4] ;  /* 0x0003d400010f7983 */ /* 0x000f280000300800 */
[----:B------:R-:W4:Y:S04]  /*17f50*/  LDL.LU R14, [R1+0x3d8] ;  /* 0x0003d800010e7983 */ /* 0x000f280000300800 */
[----:B------:R-:W4:Y:S04]  /*17f60*/  LDL.LU R13, [R1+0x3c0] ;  /* 0x0003c000010d7983 */ /* 0x000f280000300800 */
[----:B------:R-:W4:Y:S04]  /*17f70*/  LDL.LU R12, [R1+0x3a0] ;  /* 0x0003a000010c7983 */ /* 0x000f280000300800 */
[----:B------:R-:W4:Y:S01]  /*17f80*/  LDL.LU R19, [R1+0x3a8] ;  /* 0x0003a80001137983 */ /* 0x000f220000300800 */
        /* <DEDUP_REMOVED lines=16> */
[--C-:B------:R-:W-:Y:S02]  /*18090*/  @!P4 IMAD.IADD R8, R8, 0x1, -R58.reuse ;  /* 0x000000010808c824 */ /* 0x100fe400078e0a3a */
[--C-:B------:R-:W-:Y:S01]  /*180a0*/  @!P3 IMAD.IADD R3, R3, 0x1, -R58.reuse ;  /* 0x000000010303b824 */ /* 0x100fe200078e0a3a */
[C---:B------:R-:W-:Y:S02]  /*180b0*/  ISETP.GT.U32.AND P3, PT, R58.reuse, R6, PT ;  /* 0x000000063a00720c */ /* 0x040fe40003f64070 */
[----:B------:R-:W-:Y:S01]  /*180c0*/  ISETP.GT.U32.AND P0, PT, R58, R2, PT ;  /* 0x000000023a00720c */ /* 0x000fe20003f04070 */
[--C-:B------:R-:W-:Y:S01]  /*180d0*/  @!P2 IMAD.IADD R7, R7, 0x1, -R58.reuse ;  /* 0x000000010707a824 */ /* 0x100fe200078e0a3a */
[----:B------:R0:W-:Y:S04]  /*180e0*/  STL [R1+0x424], R10 ;  /* 0x0004240a01007387 */ /* 0x0001e80000100800 */
[----:B------:R2:W-:Y:S04]  /*180f0*/  STL [R1+0x418], R9 ;  /* 0x0004180901007387 */ /* 0x0005e80000100800 */
[----:B------:R-:W3:Y:S04]  /*18100*/  LDL.LU R18, [R1+0x3ac] ;  /* 0x0003ac0001127983 */ /* 0x000ee80000300800 */
[----:B------:R-:W-:Y:S04]  /*18110*/  STL [R1+0x3f4], R8 ;  /* 0x0003f40801007387 */ /* 0x000fe80000100800 */
[----:B------:R-:W-:Y:S01]  /*18120*/  STL [R1+0x404], R7 ;  /* 0x0004040701007387 */ /* 0x000fe20000100800 */
[----:B------:R-:W-:-:S03]  /*18130*/  @!P3 IMAD.IADD R6, R6, 0x1, -R58 ;  /* 0x000000010606b824 */ /* 0x000fc600078e0a3a */
[----:B-1----:R-:W4:Y:S01]  /*18140*/  LDL.LU R11, [R1+0x3b8] ;  /* 0x0003b800010b7983 */ /* 0x002f220000300800 */
[--C-:B------:R-:W-:Y:S01]  /*18150*/  @!P0 IMAD.IADD R2, R2, 0x1, -R58.reuse ;  /* 0x0000000102028824 */ /* 0x100fe200078e0a3a */
[----:B------:R-:W-:Y:S02]  /*18160*/  ISETP.GT.U32.AND P0, PT, R58, R52, PT ;  /* 0x000000343a00720c */ /* 0x000fe40003f04070 */
[----:B0-----:R-:W4:Y:S04]  /*18170*/  LDL.LU R10, [R1+0x3a4] ;  /* 0x0003a400010a7983 */ /* 0x001f280000300800 */
[----:B------:R0:W-:Y:S04]  /*18180*/  STL [R1+0x40c], R6 ;  /* 0x00040c0601007387 */ /* 0x0001e80000100800 */
[----:B--2---:R-:W2:Y:S04]  /*18190*/  LDL.LU R9, [R1+0x380] ;  /* 0x0003800001097983 */ /* 0x004ea80000300800 */
[----:B0-----:R-:W2:Y:S01]  /*181a0*/  LDL.LU R6, [R1+0x390] ;  /* 0x0003900001067983 */ /* 0x001ea20000300800 */
[----:B------:R-:W-:-:S03]  /*181b0*/  @!P0 IMAD.IADD R52, R52, 0x1, -R58 ;  /* 0x0000000134348824 */ /* 0x000fc600078e0a3a */
[----:B------:R-:W2:Y:S04]  /*181c0*/  LDL.LU R8, [R1+0x398] ;  /* 0x0003980001087983 */ /* 0x000ea80000300800 */
[----:B------:R-:W-:Y:S04]  /*181d0*/  STL [R1+0x410], R52 ;  /* 0x0004103401007387 */ /* 0x000fe80000100800 */
[----:B------:R-:W2:Y:S01]  /*181e0*/  LDL.LU R7, [R1+0x39c] ;  /* 0x00039c0001077983 */ /* 0x000ea20000300800 */
        /* <DEDUP_REMOVED lines=21> */
[--C-:B------:R-:W-:Y:S01]  /*18340*/  @!P4 IMAD.IADD R14, R14, 0x1, -R58.reuse ;  /* 0x000000010e0ec824 */ /* 0x100fe200078e0a3a */
[----:B------:R-:W-:Y:S01]  /*18350*/  ISETP.GT.U32.AND P3, PT, R58, R12, PT ;  /* 0x0000000c3a00720c */ /* 0x000fe20003f64070 */
[--C-:B------:R-:W-:Y:S01]  /*18360*/  @!P0 IMAD.IADD R2, R2, 0x1, -R58.reuse ;  /* 0x0000000102028824 */ /* 0x100fe200078e0a3a */
[----:B------:R-:W-:Y:S01]  /*18370*/  ISETP.GT.U32.AND P0, PT, R58, R19, PT ;  /* 0x000000133a00720c */ /* 0x000fe20003f04070 */
[--C-:B------:R-:W-:Y:S01]  /*18380*/  @!P2 IMAD.IADD R13, R13, 0x1, -R58.reuse ;  /* 0x000000010d0da824 */ /* 0x100fe200078e0a3a */
[----:B------:R-:W-:Y:S04]  /*18390*/  STL [R1+0x3fc], R17 ;  /* 0x0003fc1101007387 */ /* 0x000fe80000100800 */
[----:B------:R-:W-:Y:S04]  /*183a0*/  STL [R1+0x3dc], R16 ;  /* 0x0003dc1001007387 */ /* 0x000fe80000100800 */
[----:B------:R0:W-:Y:S04]  /*183b0*/  STL [R1+0x3e4], R5 ;  /* 0x0003e40501007387 */ /* 0x0001e80000100800 */
[----:B------:R1:W-:Y:S04]  /*183c0*/  STL [R1+0x3e8], R4 ;  /* 0x0003e80401007387 */ /* 0x0003e80000100800 */
[----:B------:R1:W-:Y:S04]  /*183d0*/  STL [R1+0x3ec], R3 ;  /* 0x0003ec0301007387 */ /* 0x0003e80000100800 */
[----:B0-----:R-:W2:Y:S01]  /*183e0*/  LDL.LU R5, [R1+0x388] ;  /* 0x0003880001057983 */ /* 0x001ea20000300800 */
[----:B------:R-:W-:-:S03]  /*183f0*/  @!P3 IMAD.IADD R12, R12, 0x1, -R58 ;  /* 0x000000010c0cb824 */ /* 0x000fc600078e0a3a */
[----:B------:R0:W-:Y:S01]  /*18400*/  STL [R1+0x3e0], R2 ;  /* 0x0003e00201007387 */ /* 0x0001e20000100800 */
[----:B------:R-:W-:-:S03]  /*18410*/  @!P0 IMAD.IADD R19, R19, 0x1, -R58 ;  /* 0x0000000113138824 */ /* 0x000fc600078e0a3a */
[----:B-1----:R-:W2:Y:S04]  /*18420*/  LDL.LU R4, [R1+0x364] ;  /* 0x0003640001047983 */ /* 0x002ea80000300800 */
[----:B------:R-:W2:Y:S04]  /*18430*/  LDL.LU R3, [R1+0x36c] ;  /* 0x00036c0001037983 */ /* 0x000ea80000300800 */
[----:B------:R1:W-:Y:S04]  /*18440*/  STL [R1+0x3bc], R59 ;  /* 0x0003bc3b01007387 */ /* 0x0003e80000100800 */
[----:B0-----:R-:W2:Y:S04]  /*18450*/  LDL.LU R2, [R1+0x370] ;  /* 0x0003700001027983 */ /* 0x001ea80000300800 */
[----:B-1----:R-:W2:Y:S01]  /*18460*/  LDL.LU R59, [R1+0x378] ;  /* 0x00037800013b7983 */ /* 0x002ea20000300800 */
[----:B---3--:R-:W-:-:S02]  /*18470*/  ISETP.GT.U32.AND P6, PT, R58, R18, PT ;  /* 0x000000123a00720c */ /* 0x008fc40003fc4070 */
[C---:B----4-:R-:W-:Y:S02]  /*18480*/  ISETP.GT.U32.AND P1, PT, R58.reuse, R11, PT ;  /* 0x0000000b3a00720c */ /* 0x050fe40003f24070 */
[----:B------:R-:W-:-:S09]  /*18490*/  ISETP.GT.U32.AND P5, PT, R58, R10, PT ;  /* 0x0000000a3a00720c */ /* 0x000fd20003fa4070 */
[--C-:B------:R-:W-:Y:S01]  /*184a0*/  @!P6 IMAD.IADD R18, R18, 0x1, -R58.reuse ;  /* 0x000000011212e824 */ /* 0x100fe200078e0a3a */
[C---:B------:R-:W-:Y:S02]  /*184b0*/  ISETP.GT.U32.AND P6, PT, R58.reuse, R60, PT ;  /* 0x0000003c3a00720c */ /* 0x040fe40003fc4070 */
[C---:B--2---:R-:W-:Y:S01]  /*184c0*/  ISETP.GT.U32.AND P4, PT, R58.reuse, R9, PT ;  /* 0x000000093a00720c */ /* 0x044fe20003f84070 */
[--C-:B------:R-:W-:Y:S01]  /*184d0*/  @!P1 IMAD.IADD R11, R11, 0x1, -R58.reuse ;  /* 0x000000010b0b9824 */ /* 0x100fe200078e0a3a */
[C---:B------:R-:W-:Y:S02]  /*184e0*/  ISETP.GT.U32.AND P1, PT, R58.reuse, R15, PT ;  /* 0x0000000f3a00720c */ /* 0x040fe40003f24070 */
[----:B------:R-:W-:Y:S01]  /*184f0*/  ISETP.GT.U32.AND P2, PT, R58, R6, PT ;  /* 0x000000063a00720c */ /* 0x000fe20003f44070 */
[----:B------:R-:W-:Y:S01]  /*18500*/  @!P5 IMAD.IADD R10, R10, 0x1, -R58 ;  /* 0x000000010a0ad824 */ /* 0x000fe200078e0a3a */
[----:B------:R-:W-:-:S05]  /*18510*/  ISETP.GT.U32.AND P5, PT, R58, R14, PT ;  /* 0x0000000e3a00720c */ /* 0x000fca0003fa4070 */
[--C-:B------:R-:W-:Y:S01]  /*18520*/  @!P6 IMAD.IADD R60, R60, 0x1, -R58.reuse ;  /* 0x000000013c3ce824 */ /* 0x100fe200078e0a3a */
[C---:B------:R-:W-:Y:S01]  /*18530*/  ISETP.GT.U32.AND P3, PT, R58.reuse, R8, PT ;  /* 0x000000083a00720c */ /* 0x040fe20003f64070 */
[--C-:B------:R-:W-:Y:S01]  /*18540*/  @!P4 IMAD.IADD R9, R9, 0x1, -R58.reuse ;  /* 0x000000010909c824 */ /* 0x100fe200078e0a3a */
[C---:B------:R-:W-:Y:S01]  /*18550*/  ISETP.GT.U32.AND P4, PT, R58.reuse, R13, PT ;  /* 0x0000000d3a00720c */ /* 0x040fe20003f84070 */
[--C-:B------:R-:W-:Y:S01]  /*18560*/  @!P1 IMAD.IADD R15, R15, 0x1, -R58.reuse ;  /* 0x000000010f0f9824 */ /* 0x100fe200078e0a3a */
[----:B------:R-:W-:Y:S01]  /*18570*/  ISETP.GT.U32.AND P0, PT, R58, R7, PT ;  /* 0x000000073a00720c */ /* 0x000fe20003f04070 */
[--C-:B------:R-:W-:Y:S01]  /*18580*/  @!P2 IMAD.IADD R6, R6, 0x1, -R58.reuse ;  /* 0x000000010606a824 */ /* 0x100fe200078e0a3a */
[----:B------:R-:W-:Y:S01]  /*18590*/  ISETP.GT.U32.AND P2, PT, R58, R12, PT ;  /* 0x0000000c3a00720c */ /* 0x000fe20003f44070 */
[----:B------:R0:W-:Y:S01]  /*185a0*/  STL [R1+0x3d0], R60 ;  /* 0x0003d03c01007387 */ /* 0x0001e20000100800 */
[----:B------:R-:W-:-:S05]  /*185b0*/  @!P5 IMAD.IADD R14, R14, 0x1, -R58 ;  /* 0x000000010e0ed824 */ /* 0x000fca00078e0a3a */
[--C-:B------:R-:W-:Y:S01]  /*185c0*/  @!P3 IMAD.IADD R8, R8, 0x1, -R58.reuse ;  /* 0x000000010808b824 */ /* 0x100fe200078e0a3a */
[----:B0-----:R-:W2:Y:S04]  /*185d0*/  LDL.LU R60, [R1+0x368] ;  /* 0x00036800013c7983 */ /* 0x001ea80000300800 */
[----:B------:R-:W3:Y:S04]  /*185e0*/  LDL.LU R17, [R1+0x344] ;  /* 0x0003440001117983 */ /* 0x000ee80000300800 */
[----:B------:R0:W-:Y:S01]  /*185f0*/  STL [R1+0x3d4], R15 ;  /* 0x0003d40f01007387 */ /* 0x0001e20000100800 */
[----:B------:R-:W-:-:S03]  /*18600*/  @!P4 IMAD.IADD R13, R13, 0x1, -R58 ;  /* 0x000000010d0dc824 */ /* 0x000fc600078e0a3a */
[----:B------:R-:W4:Y:S01]  /*18610*/  LDL.LU R16, [R1+0x358] ;  /* 0x0003580001107983 */ /* 0x000f220000300800 */
[C---:B------:R-:W-:Y:S01]  /*18620*/  ISETP.GT.U32.AND P3, PT, R58.reuse, R19, PT ;  /* 0x000000133a00720c */ /* 0x040fe20003f64070 */
[----:B------:R-:W-:Y:S02]  /*18630*/  @!P0 IMAD.IADD R7, R7, 0x1, -R58 ;  /* 0x0000000107078824 */ /* 0x000fe400078e0a3a */
[----:B0-----:R-:W2:Y:S01]  /*18640*/  LDL.LU R15, [R1+0x35c] ;  /* 0x00035c00010f7983 */ /* 0x001ea20000300800 */
[----:B------:R-:W-:-:S03]  /*18650*/  ISETP.GT.U32.AND P0, PT, R58, R18, PT ;  /* 0x000000123a00720c */ /* 0x000fc60003f04070 */
[----:B------:R0:W-:Y:S01]  /*18660*/  STL [R1+0x3d8], R14 ;  /* 0x0003d80e01007387 */ /* 0x0001e20000100800 */
[----:B------:R-:W-:Y:S01]  /*18670*/  ISETP.GT.U32.AND P1, PT, R58, R11, PT ;  /* 0x0000000b3a00720c */ /* 0x000fe20003f24070 */
[----:B------:R-:W-:Y:S01]  /*18680*/  @!P2 IMAD.IADD R12, R12, 0x1, -R58 ;  /* 0x000000010c0ca824 */ /* 0x000fe200078e0a3a */
[C---:B------:R-:W-:Y:S02]  /*18690*/  ISETP.GT.U32.AND P5, PT, R58.reuse, R10, PT ;  /* 0x0000000a3a00720c */ /* 0x040fe40003fa4070 */
[C---:B------:R-:W-:Y:S01]  /*186a0*/  ISETP.GT.U32.AND P2, PT, R58.reuse, R6, PT ;  /* 0x000000063a00720c */ /* 0x040fe20003f44070 */
[----:B0-----:R-:W2:Y:S01]  /*186b0*/  LDL.LU R14, [R1+0x360] ;  /* 0x00036000010e7983 */ /* 0x001ea20000300800 */
[----:B------:R-:W-:-:S03]  /*186c0*/  ISETP.GT.U32.AND P4, PT, R58, R9, PT ;  /* 0x000000093a00720c */ /* 0x000fc60003f84070 */
        /* <DEDUP_REMOVED lines=15> */
[----:B------:R1:W-:Y:S04]  /*187c0*/  STL [R1+0x380], R9 ;  /* 0x0003800901007387 */ /* 0x0003e80000100800 */
[----:B0-----:R-:W2:Y:S01]  /*187d0*/  LDL R6, [R1+0x2750] ;  /* 0x0027500001067983 */ /* 0x001ea20000100800 */
[----:B------:R-:W-:-:S02]  /*187e0*/  ISETP.GT.U32.AND P6, PT, R58, R7, PT ;  /* 0x000000073a00720c */ /* 0x000fc40003fc4070 */
[----:B------:R-:W-:Y:S01]  /*187f0*/  ISETP.GT.U32.AND P0, PT, R58, R5, PT ;  /* 0x000000053a00720c */ /* 0x000fe20003f04070 */
[----:B------:R-:W-:Y:S01]  /*18800*/  IMAD.HI.U32 R52, R0, R51, RZ ;  /* 0x0000003300347227 */ /* 0x000fe200078e00ff */
[C---:B------:R-:W-:Y:S01]  /*18810*/  ISETP.GT.U32.AND P1, PT, R58.reuse, R4, PT ;  /* 0x000000043a00720c */ /* 0x040fe20003f24070 */
[----:B------:R-:W2:Y:S01]  /*18820*/  LDL.LU R10, [R1+0x330] ;  /* 0x00033000010a7983 */ /* 0x000ea20000300800 */
[C---:B------:R-:W-:Y:S02]  /*18830*/  ISETP.GT.U32.AND P5, PT, R58.reuse, R3, PT ;  /* 0x000000033a00720c */ /* 0x040fe40003fa4070 */
[----:B------:R-:W-:-:S05]  /*18840*/  ISETP.GT.U32.AND P4, PT, R58, R2, PT ;  /* 0x000000023a00720c */ /* 0x000fca0003f84070 */
[--C-:B------:R-:W-:Y:S02]  /*18850*/  @!P6 IMAD.IADD R7, R7, 0x1, -R58.reuse ;  /* 0x000000010707e824 */ /* 0x100fe400078e0a3a */
[--C-:B------:R-:W-:Y:S02]  /*18860*/  @!P0 IMAD.IADD R5, R5, 0x1, -R58.reuse ;  /* 0x0000000105058824 */ /* 0x100fe400078e0a3a */
[--C-:B------:R-:W-:Y:S01]  /*18870*/  @!P1 IMAD.IADD R4, R4, 0x1, -R58.reuse ;  /* 0x0000000104049824 */ /* 0x100fe200078e0a3a */
[C---:B------:R-:W-:Y:S01]  /*18880*/  ISETP.GT.U32.AND P3, PT, R58.reuse, R8, PT ;  /* 0x000000083a00720c */ /* 0x040fe20003f64070 */
[--C-:B------:R-:W-:Y:S01]  /*18890*/  @!P5 IMAD.IADD R3, R3, 0x1, -R58.reuse ;  /* 0x000000010303d824 */ /* 0x100fe200078e0a3a */
[----:B------:R-:W-:Y:S01]  /*188a0*/  ISETP.GT.U32.AND P2, PT, R58, R59, PT ;  /* 0x0000003b3a00720c */ /* 0x000fe20003f44070 */
[----:B------:R-:W-:Y:S02]  /*188b0*/  @!P4 IMAD.IADD R2, R2, 0x1, -R58 ;  /* 0x000000010202c824 */ /* 0x000fe400078e0a3a */
[----:B------:R-:W-:-:S08]  /*188c0*/  IMAD.MOV R52, RZ, RZ, -R52 ;  /* 0x000000ffff347224 */ /* 0x000fd000078e0a34 */
[--C-:B------:R-:W-:Y:S02]  /*188d0*/  @!P3 IMAD.IADD R8, R8, 0x1, -R58.reuse ;  /* 0x000000010808b824 */ /* 0x100fe400078e0a3a */
[----:B------:R-:W-:-:S03]  /*188e0*/  @!P2 IMAD.IADD R59, R59, 0x1, -R58 ;  /* 0x000000013b3ba824 */ /* 0x000fc600078e0a3a */
[----:B------:R0:W-:Y:S04]  /*188f0*/  STL [R1+0x398], R8 ;  /* 0x0003980801007387 */ /* 0x0001e80000100800 */
[----:B------:R-:W2:Y:S04]  /*18900*/  LDL.LU R11, [R1+0x33c] ;  /* 0x00033c00010b7983 */ /* 0x000ea80000300800 */
[----:B------:R0:W-:Y:S04]  /*18910*/  STL [R1+0x39c], R7 ;  /* 0x00039c0701007387 */ /* 0x0001e80000100800 */
[----:B-1----:R-:W2:Y:S01]  /*18920*/  LDL.LU R9, [R1+0x328] ;  /* 0x0003280001097983 */ /* 0x002ea20000300800 */
[----:B------:R-:W-:-:S03]  /*18930*/  IMAD R51, R58, R52, R51 ;  /* 0x000000343a337224 */ /* 0x000fc600078e0233 */
[----:B0-----:R-:W2:Y:S04]  /*18940*/  LDL.LU R8, [R1+0x304] ;  /* 0x0003040001087983 */ /* 0x001ea80000300800 */
[----:B------:R-:W2:Y:S01]  /*18950*/  LDL.LU R7, [R1+0x314] ;  /* 0x0003140001077983 */ /* 0x000ea20000300800 */
        /* <DEDUP_REMOVED lines=17> */
[----:B------:R-:W-:-:S06]  /*18a70*/  @!P1 IMAD.IADD R3, R3, 0x1, -R58 ;  /* 0x0000000103039824 */ /* 0x000fcc00078e0a3a */
[----:B------:R-:W-:-:S06]  /*18a80*/  @!P5 IMAD.IADD R2, R2, 0x1, -R58 ;  /* 0x000000010202d824 */ /* 0x000fcc00078e0a3a */
[----:B------:R-:W-:Y:S01]  /*18a90*/  @!P4 IMAD.IADD R59, R59, 0x1, -R58 ;  /* 0x000000013b3bc824 */ /* 0x000fe200078e0a3a */
[----:B------:R-:W-:Y:S02]  /*18aa0*/  IABS R52, R6 ;  /* 0x0000000600347213 */ /* 0x000fe40000000000 */
[----:B------:R-:W2:Y:S04]  /*18ab0*/  LDL.LU R6, [R1+0x31c] ;  /* 0x00031c0001067983 */ /* 0x000ea80000300800 */
[----:B------:R0:W-:Y:S04]  /*18ac0*/  STL [R1+0x388], R5 ;  /* 0x0003880501007387 */ /* 0x0001e80000100800 */
[----:B------:R1:W-:Y:S04]  /*18ad0*/  STL [R1+0x364], R4 ;  /* 0x0003640401007387 */ /* 0x0003e80000100800 */
[----:B------:R-:W3:Y:S04]  /*18ae0*/  LDL.LU R19, [R1+0x320] ;  /* 0x0003200001137983 */ /* 0x000ee80000300800 */
[----:B------:R4:W-:Y:S04]  /*18af0*/  STL [R1+0x36c], R3 ;  /* 0x00036c0301007387 */ /* 0x0009e80000100800 */
[----:B0-----:R-:W2:Y:S04]  /*18b00*/  LDL.LU R5, [R1+0x30c] ;  /* 0x00030c0001057983 */ /* 0x001ea80000300800 */
[----:B------:R0:W-:Y:S04]  /*18b10*/  STL [R1+0x370], R2 ;  /* 0x0003700201007387 */ /* 0x0001e80000100800 */
[----:B-1----:R-:W2:Y:S04]  /*18b20*/  LDL.LU R4, [R1+0x2e8] ;  /* 0x0002e80001047983 */ /* 0x002ea80000300800 */
[----:B----4-:R-:W4:Y:S04]  /*18b30*/  LDL.LU R3, [R1+0x2f0] ;  /* 0x0002f00001037983 */ /* 0x010f280000300800 */
[----:B------:R1:W-:Y:S04]  /*18b40*/  STL [R1+0x378], R59 ;  /* 0x0003783b01007387 */ /* 0x0003e80000100800 */
[----:B0-----:R-:W4:Y:S01]  /*18b50*/  LDL.LU R2, [R1+0x2f4] ;  /* 0x0002f40001027983 */ /* 0x001f220000300800 */
[----:B------:R-:W-:-:S02]  /*18b60*/  ISETP.GT.U32.AND P3, PT, R58, R60, PT ;  /* 0x0000003c3a00720c */ /* 0x000fc40003f64070 */
[C---:B------:R-:W-:Y:S02]  /*18b70*/  ISETP.GT.U32.AND P2, PT, R58.reuse, R12, PT ;  /* 0x0000000c3a00720c */ /* 0x040fe40003f44070 */
[----:B------:R-:W-:Y:S01]  /*18b80*/  ISETP.GT.U32.AND P0, PT, R58, R16, PT ;  /* 0x000000103a00720c */ /* 0x000fe20003f04070 */
[----:B-1----:R-:W4:Y:S08]  /*18b90*/  LDL.LU R59, [R1+0x2fc] ;  /* 0x0002fc00013b7983 */ /* 0x002f300000300800 */
[--C-:B------:R-:W-:Y:S01]  /*18ba0*/  @!P3 IMAD.IADD R60, R60, 0x1, -R58.reuse ;  /* 0x000000013c3cb824 */ /* 0x100fe200078e0a3a */
[----:B------:R-:W-:Y:S01]  /*18bb0*/  ISETP.GT.U32.AND P3, PT, R58, R53, PT ;  /* 0x000000353a00720c */ /* 0x000fe20003f64070 */
        /* <DEDUP_REMOVED lines=9> */
[--C-:B------:R-:W-:Y:S01]  /*18c50*/  @!P2 IMAD.IADD R60, R60, 0x1, -R58.reuse ;  /* 0x000000013c3ca824 */ /* 0x100fe200078e0a3a */
[----:B------:R-:W-:Y:S01]  /*18c60*/  ISETP.GT.U32.AND P4, PT, R58, R13, PT ;  /* 0x0000000d3a00720c */ /* 0x000fe20003f84070 */
[----:B------:R-:W-:-:S04]  /*18c70*/  @!P1 IMAD.IADD R15, R15, 0x1, -R58 ;  /* 0x000000010f0f9824 */ /* 0x000fc800078e0a3a */
[--C-:B------:R-:W-:Y:S01]  /*18c80*/  @!P3 IMAD.IADD R17, R17, 0x1, -R58.reuse ;  /* 0x000000011111b824 */ /* 0x100fe200078e0a3a */
[C---:B------:R-:W-:Y:S02]  /*18c90*/  ISETP.GT.U32.AND P3, PT, R58.reuse, R10, PT ;  /* 0x0000000a3a00720c */ /* 0x040fe40003f64070 */
[----:B------:R-:W-:Y:S01]  /*18ca0*/  ISETP.GT.U32.AND P1, PT, R58, R9, PT ;  /* 0x000000093a00720c */ /* 0x000fe20003f24070 */
[--C-:B------:R-:W-:Y:S01]  /*18cb0*/  @!P5 IMAD.IADD R14, R14, 0x1, -R58.reuse ;  /* 0x000000010e0ed824 */ /* 0x100fe200078e0a3a */
[----:B------:R0:W-:Y:S01]  /*18cc0*/  STL [R1+0x368], R60 ;  /* 0x0003683c01007387 */ /* 0x0001e20000100800 */
[----:B------:R-:W-:Y:S01]  /*18cd0*/  ISETP.GT.U32.AND P5, PT, R58, R8, PT ;  /* 0x000000083a00720c */ /* 0x000fe20003fa4070 */
[--C-:B------:R-:W-:Y:S02]  /*18ce0*/  @!P6 IMAD.IADD R53, R53, 0x1, -R58.reuse ;  /* 0x000000013535e824 */ /* 0x100fe400078e0a3a */
[----:B0-----:R-:W4:Y:S05]  /*18cf0*/  LDL.LU R60, [R1+0x2ec] ;  /* 0x0002ec00013c7983 */ /* 0x001f2a0000300800 */
        /* <DEDUP_REMOVED lines=8> */
[----:B------:R-:W-:Y:S05]  /*18d80*/  STL [R1+0x358], R16 ;  /* 0x0003581001007387 */ /* 0x000fea0000100800 */
[--C-:B------:R-:W-:Y:S01]  /*18d90*/  @!P4 IMAD.IADD R7, R7, 0x1, -R58.reuse ;  /* 0x000000010707c824 */ /* 0x100fe200078e0a3a */
[----:B------:R-:W-:Y:S01]  /*18da0*/  STL [R1+0x35c], R15 ;  /* 0x00035c0f01007387 */ /* 0x000fe20000100800 */
[----:B------:R-:W-:-:S03]  /*18db0*/  @!P2 IMAD.IADD R12, R12, 0x1, -R58 ;  /* 0x000000010c0ca824 */ /* 0x000fc600078e0a3a */
[----:B------:R1:W-:Y:S04]  /*18dc0*/  STL [R1+0x360], R14 ;  /* 0x0003600e01007387 */ /* 0x0003e80000100800 */
[----:B------:R0:W-:Y:S04]  /*18dd0*/  STL [R1+0x348], R13 ;  /* 0x0003480d01007387 */ /* 0x0001e80000100800 */
[----:B------:R-:W4:Y:S04]  /*18de0*/  LDL.LU R18, [R1+0x2c8] ;  /* 0x0002c80001127983 */ /* 0x000f280000300800 */
[----:B------:R1:W-:Y:S04]  /*18df0*/  STL [R1+0x324], R12 ;  /* 0x0003240c01007387 */ /* 0x0003e80000100800 */
[----:B0-----:R-:W4:Y:S04]  /*18e00*/  LDL.LU R17, [R1+0x2dc] ;  /* 0x0002dc0001117983 */ /* 0x001f280000300800 */
[----:B-1----:R-:W4:Y:S04]  /*18e10*/  LDL.LU R14, [R1+0x2e0] ;  /* 0x0002e000010e7983 */ /* 0x002f280000300800 */
[----:B------:R-:W-:Y:S04]  /*18e20*/  STL [R1+0x32c], R53 ;  /* 0x00032c3501007387 */ /* 0x000fe80000100800 */
[----:B------:R-:W4:Y:S04]  /*18e30*/  LDL.LU R13, [R1+0x2e4] ;  /* 0x0002e400010d7983 */ /* 0x000f280000300800 */
[----:B------:R-:W4:Y:S01]  /*18e40*/  LDL.LU R12, [R1+0x2cc] ;  /* 0x0002cc00010c7983 */ /* 0x000f220000300800 */
[----:B---3--:R-:W-:-:S02]  /*18e50*/  ISETP.GT.U32.AND P6, PT, R58, R19, PT ;  /* 0x000000133a00720c */ /* 0x008fc40003fc4070 */
[C---:B--2---:R-:W-:Y:S02]  /*18e60*/  ISETP.GT.U32.AND P3, PT, R58.reuse, R5, PT ;  /* 0x000000053a00720c */ /* 0x044fe40003f64070 */
[C---:B------:R-:W-:Y:S02]  /*18e70*/  ISETP.GT.U32.AND P0, PT, R58.reuse, R4, PT ;  /* 0x000000043a00720c */ /* 0x040fe40003f04070 */
[----:B----4-:R-:W-:-:S07]  /*18e80*/  ISETP.GT.U32.AND P1, PT, R58, R3, PT ;  /* 0x000000033a00720c */ /* 0x010fce0003f24070 */
[--C-:B------:R-:W-:Y:S01]  /*18e90*/  @!P6 IMAD.IADD R19, R19, 0x1, -R58.reuse ;  /* 0x000000011313e824 */ /* 0x100fe200078e0a3a */
[C---:B------:R-:W-:Y:S02]  /*18ea0*/  ISETP.GT.U32.AND P6, PT, R58.reuse, R10, PT ;  /* 0x0000000a3a00720c */ /* 0x040fe40003fc4070 */
[C---:B------:R-:W-:Y:S01]  /*18eb0*/  ISETP.GT.U32.AND P5, PT, R58.reuse, R2, PT ;  /* 0x000000023a00720c */ /* 0x040fe20003fa4070 */
[--C-:B------:R-:W-:Y:S01]  /*18ec0*/  @!P3 IMAD.IADD R5, R5, 0x1, -R58.reuse ;  /* 0x000000010505b824 */ /* 0x100fe200078e0a3a */
[----:B------:R-:W-:Y:S01]  /*18ed0*/  ISETP.GT.U32.AND P3, PT, R58, R11, PT ;  /* 0x0000000b3a00720c */ /* 0x000fe20003f64070 */
[--C-:B------:R-:W-:Y:S01]  /*18ee0*/  @!P0 IMAD.IADD R4, R4, 0x1, -R58.reuse ;  /* 0x0000000104048824 */ /* 0x100fe200078e0a3a */
[C---:B------:R-:W-:Y:S01]  /*18ef0*/  ISETP.GT.U32.AND P0, PT, R58.reuse, R9, PT ;  /* 0x000000093a00720c */ /* 0x040fe20003f04070 */
        /* <DEDUP_REMOVED lines=24> */
[C---:B------:R-:W-:Y:S01]  /*19080*/  ISETP.GT.U32.AND P2, PT, R58.reuse, R60, PT ;  /* 0x0000003c3a00720c */ /* 0x040fe20003f44070 */
[----:B------:R-:W-:Y:S01]  /*19090*/  @!P4 IMAD.IADD R59, R59, 0x1, -R58 ;  /* 0x000000013b3bc824 */ /* 0x000fe200078e0a3a */
[C---:B------:R-:W-:Y:S02]  /*190a0*/  ISETP.GT.U32.AND P3, PT, R58.reuse, R5, PT ;  /* 0x000000053a00720c */ /* 0x040fe40003f64070 */
[C---:B------:R-:W-:Y:S02]  /*190b0*/  ISETP.GT.U32.AND P4, PT, R58.reuse, R6, PT ;  /* 0x000000063a00720c */ /* 0x040fe40003f84070 */
[----:B------:R-:W-:-:S07]  /*190c0*/  ISETP.GT.U32.AND P0, PT, R58, R4, PT ;  /* 0x000000043a00720c */ /* 0x000fce0003f04070 */
[--C-:B------:R-:W-:Y:S01]  /*190d0*/  @!P2 IMAD.IADD R60, R60, 0x1, -R58.reuse ;  /* 0x000000013c3ca824 */ /* 0x100fe200078e0a3a */
[C---:B------:R-:W-:Y:S01]  /*190e0*/  ISETP.GT.U32.AND P2, PT, R58.reuse, R19, PT ;  /* 0x000000133a00720c */ /* 0x040fe20003f44070 */
[--C-:B------:R-:W-:Y:S01]  /*190f0*/  @!P3 IMAD.IADD R5, R5, 0x1, -R58.reuse ;  /* 0x000000010505b824 */ /* 0x100fe200078e0a3a */
[C---:B------:R-:W-:Y:S02]  /*19100*/  ISETP.GT.U32.AND P1, PT, R58.reuse, R3, PT ;  /* 0x000000033a00720c */ /* 0x040fe40003f24070 */
[----:B------:R-:W-:Y:S01]  /*19110*/  ISETP.GT.U32.AND P6, PT, R58, R60, PT ;  /* 0x0000003c3a00720c */ /* 0x000fe20003fc4070 */
[--C-:B------:R-:W-:Y:S01]  /*19120*/  @!P4 IMAD.IADD R6, R6, 0x1, -R58.reuse ;  /* 0x000000010606c824 */ /* 0x100fe200078e0a3a */
[----:B------:R-:W-:Y:S01]  /*19130*/  ISETP.GT.U32.AND P3, PT, R58, R17, PT ;  /* 0x000000113a00720c */ /* 0x000fe20003f64070 */
[----:B------:R-:W-:Y:S01]  /*19140*/  @!P0 IMAD.IADD R4, R4, 0x1, -R58 ;  /* 0x0000000104048824 */ /* 0x000fe200078e0a3a */
[----:B------:R-:W-:-:S05]  /*19150*/  ISETP.GT.U32.AND P0, PT, R58, R14, PT ;  /* 0x0000000e3a00720c */ /* 0x000fca0003f04070 */
[--C-:B------:R-:W-:Y:S01]  /*19160*/  @!P2 IMAD.IADD R19, R19, 0x1, -R58.reuse ;  /* 0x000000011313a824 */ /* 0x100fe200078e0a3a */
[----:B------:R-:W-:Y:S01]  /*19170*/  ISETP.GT.U32.AND P2, PT, R58, R18, PT ;  /* 0x000000123a00720c */ /* 0x000fe20003f44070 */
[----:B------:R0:W-:Y:S01]  /*19180*/  STL [R1+0x31c], R6 ;  /* 0x00031c0601007387 */ /* 0x0001e20000100800 */
[--C-:B------:R-:W-:Y:S02]  /*19190*/  @!P1 IMAD.IADD R3, R3, 0x1, -R58.reuse ;  /* 0x0000000103039824 */ /* 0x100fe400078e0a3a */
[----:B------:R-:W-:Y:S01]  /*191a0*/  @!P6 IMAD.IADD R60, R60, 0x1, -R58 ;  /* 0x000000013c3ce824 */ /* 0x000fe200078e0a3a */
[----:B0-----:R-:W4:Y:S01]  /*191b0*/  LDL.LU R6, [R1+0x2a4] ;  /* 0x0002a40001067983 */ /* 0x001f220000300800 */
[----:B------:R-:W-:-:S07]  /*191c0*/  ISETP.GT.U32.AND P5, PT, R58, R2, PT ;  /* 0x000000023a00720c */ /* 0x000fce0003fa4070 */
[--C-:B------:R-:W-:Y:S01]  /*191d0*/  @!P2 IMAD.IADD R18, R18, 0x1, -R58.reuse ;  /* 0x000000011212a824 */ /* 0x100fe200078e0a3a */
[C---:B------:R-:W-:Y:S01]  /*191e0*/  ISETP.GT.U32.AND P1, PT, R58.reuse, R13, PT ;  /* 0x0000000d3a00720c */ /* 0x040fe20003f24070 */
[--C-:B------:R-:W-:Y:S01]  /*191f0*/  @!P3 IMAD.IADD R17, R17, 0x1, -R58.reuse ;  /* 0x000000011111b824 */ /* 0x100fe200078e0a3a */
[----:B------:R-:W-:Y:S01]  /*19200*/  ISETP.GT.U32.AND P4, PT, R58, R59, PT ;  /* 0x0000003b3a00720c */ /* 0x000fe20003f84070 */
[--C-:B------:R-:W-:Y:S01]  /*19210*/  @!P0 IMAD.IADD R14, R14, 0x1, -R58.reuse ;  /* 0x000000010e0e8824 */ /* 0x100fe200078e0a3a */
[----:B------:R-:W-:Y:S04]  /*19220*/  STL [R1+0x320], R19 ;  /* 0x0003201301007387 */ /* 0x000fe80000100800 */
[----:B------:R-:W-:Y:S01]  /*19230*/  STL [R1+0x30c], R5 ;  /* 0x00030c0501007387 */ /* 0x000fe20000100800 */
[----:B------:R-:W-:-:S04]  /*19240*/  @!P5 IMAD.IADD R2, R2, 0x1, -R58 ;  /* 0x000000010202d824 */ /* 0x000fc800078e0a3a */
[--C-:B------:R-:W-:Y:S01]  /*19250*/  @!P1 IMAD.IADD R13, R13, 0x1, -R58.reuse ;  /* 0x000000010d0d9824 */ /* 0x100fe200078e0a3a */
[----:B------:R-:W-:Y:S01]  /*19260*/  ISETP.GT.U32.AND P5, PT, R58, R12, PT ;  /* 0x0000000c3a00720c */ /* 0x000fe20003fa4070 */
[--C-:B------:R-:W-:Y:S01]  /*19270*/  @!P4 IMAD.IADD R59, R59, 0x1, -R58.reuse ;  /* 0x000000013b3bc824 */ /* 0x100fe200078e0a3a */
[----:B------:R-:W-:Y:S04]  /*19280*/  STL [R1+0x2e8], R4 ;  /* 0x0002e80401007387 */ /* 0x000fe80000100800 */
[----:B------:R-:W-:Y:S04]  /*19290*/  STL [R1+0x2f0], R3 ;  /* 0x0002f00301007387 */ /* 0x000fe80000100800 */
[----:B------:R-:W-:Y:S04]  /*192a0*/  STL [R1+0x2f4], R2 ;  /* 0x0002f40201007387 */ /* 0x000fe80000100800 */
[----:B------:R0:W-:Y:S01]  /*192b0*/  STL [R1+0x2fc], R59 ;  /* 0x0002fc3b01007387 */ /* 0x0001e20000100800 */
[----:B------:R-:W-:-:S03]  /*192c0*/  @!P5 IMAD.IADD R12, R12, 0x1, -R58 ;  /* 0x000000010c0cd824 */ /* 0x000fc600078e0a3a */
[----:B0-----:R-:W4:Y:S04]  /*192d0*/  LDL R59, [R1+0x2744] ;  /* 0x00274400013b7983 */ /* 0x001f280000100800 */
[----:B------:R-:W4:Y:S04]  /*192e0*/  LDL.LU R5, [R1+0x2a8] ;  /* 0x0002a80001057983 */ /* 0x000f280000300800 */
[----:B------:R-:W4:Y:S04]  /*192f0*/  LDL.LU R4, [R1+0x294] ;  /* 0x0002940001047983 */ /* 0x000f280000300800 */
[----:B------:R0:W-:Y:S04]  /*19300*/  STL [R1+0x2ec], R60 ;  /* 0x0002ec3c01007387 */ /* 0x0001e80000100800 */
[----:B------:R-:W4:Y:S04]  /*19310*/  LDL.LU R3, [R1+0x270] ;  /* 0x0002700001037983 */ /* 0x000f280000300800 */
[----:B------:R-:W4:Y:S04]  /*19320*/  LDL.LU R2, [R1+0x278] ;  /* 0x0002780001027983 */ /* 0x000f280000300800 */
[----:B0-----:R-:W4:Y:S01]  /*19330*/  LDL.LU R60, [R1+0x27c] ;  /* 0x00027c00013c7983 */ /* 0x001f220000300800 */
[----:B---3--:R-:W-:-:S02]  /*19340*/  ISETP.GT.U32.AND P6, PT, R58, R16, PT ;  /* 0x000000103a00720c */ /* 0x008fc40003fc4070 */
[C---:B--2---:R-:W-:Y:S02]  /*19350*/  ISETP.GT.U32.AND P2, PT, R58.reuse, R15, PT ;  /* 0x0000000f3a00720c */ /* 0x044fe40003f44070 */
[C---:B------:R-:W-:Y:S02]  /*19360*/  ISETP.GT.U32.AND P3, PT, R58.reuse, R11, PT ;  /* 0x0000000b3a00720c */ /* 0x040fe40003f64070 */
[----:B------:R-:W-:-:S07]  /*19370*/  ISETP.GT.U32.AND P0, PT, R58, R9, PT ;  /* 0x000000093a00720c */ /* 0x000fce0003f04070 */
[--C-:B------:R-:W-:Y:S01]  /*19380*/  @!P6 IMAD.IADD R16, R16, 0x1, -R58.reuse ;  /* 0x000000011010e824 */ /* 0x100fe200078e0a3a */
[C---:B------:R-:W-:Y:S01]  /*19390*/  ISETP.GT.U32.AND P6, PT, R58.reuse, R18, PT ;  /* 0x000000123a00720c */ /* 0x040fe20003fc4070 */
[--C-:B------:R-:W-:Y:S01]  /*193a0*/  @!P2 IMAD.IADD R15, R15, 0x1, -R58.reuse ;  /* 0x000000010f0fa824 */ /* 0x100fe200078e0a3a */
[C---:B------:R-:W-:Y:S01]  /*193b0*/  ISETP.GT.U32.AND P2, PT, R58.reuse, R17, PT ;  /* 0x000000113a00720c */ /* 0x040fe20003f44070 */
[--C-:B------:R-:W-:Y:S01]  /*193c0*/  @!P3 IMAD.IADD R11, R11, 0x1, -R58.reuse ;  /* 0x000000010b0bb824 */ /* 0x100fe200078e0a3a */
[C---:B------:R-:W-:Y:S02]  /*193d0*/  ISETP.GT.U32.AND P3, PT, R58.reuse, R14, PT ;  /* 0x0000000e3a00720c */ /* 0x040fe40003f64070 */
[C---:B----4-:R-:W-:Y:S01]  /*193e0*/  ISETP.GT.U32.AND P1, PT, R58.reuse, R8, PT ;  /* 0x000000083a00720c */ /* 0x050fe20003f24070 */
[----:B------:R-:W-:Y:S01]  /*193f0*/  @!P0 IMAD.IADD R9, R9, 0x1, -R58 ;  /* 0x0000000109098824 */ /* 0x000fe200078e0a3a */
[----:B------:R-:W-:-:S05]  /*19400*/  ISETP.GT.U32.AND P0, PT, R58, R13, PT ;  /* 0x0000000d3a00720c */ /* 0x000fca0003f04070 */
[--C-:B------:R-:W-:Y:S01]  /*19410*/  @!P6 IMAD.IADD R18, R18, 0x1, -R58.reuse ;  /* 0x000000011212e824 */ /* 0x100fe200078e0a3a */
[C---:B------:R-:W-:Y:S01]  /*19420*/  ISETP.GT.U32.AND P4, PT, R58.reuse, R10, PT ;  /* 0x0000000a3a00720c */ /* 0x040fe20003f84070 */
[--C-:B------:R-:W-:Y:S01]  /*19430*/  @!P2 IMAD.IADD R17, R17, 0x1, -R58.reuse ;  /* 0x000000011111a824 */ /* 0x100fe200078e0a3a */
[----:B------:R-:W-:Y:S01]  /*19440*/  ISETP.GT.U32.AND P5, PT, R58, R7, PT ;  /* 0x000000073a00720c */ /* 0x000fe20003fa4070 */
[--C-:B------:R-:W-:Y:S01]  /*19450*/  @!P3 IMAD.IADD R14, R14, 0x1, -R58.reuse ;  /* 0x000000010e0eb824 */ /* 0x100fe200078e0a3a */
[----:B------:R0:W-:Y:S01]  /*19460*/  STL [R1+0x2c8], R18 ;  /* 0x0002c81201007387 */ /* 0x0001e20000100800 */
[--C-:B------:R-:W-:Y:S01]  /*19470*/  @!P1 IMAD.IADD R8, R8, 0x1, -R58.reuse ;  /* 0x0000000108089824 */ /* 0x100fe200078e0a3a */
[----:B------:R-:W-:Y:S02]  /*19480*/  ISETP.GT.U32.AND P1, PT, R58, R12, PT ;  /* 0x0000000c3a00720c */ /* 0x000fe40003f24070 */
        /* <DEDUP_REMOVED lines=10> */
[----:B------:R-:W-:Y:S01]  /*19530*/  ISETP.GT.U32.AND P5, PT, R58, R10, PT ;  /* 0x0000000a3a00720c */ /* 0x000fe20003fa4070 */
[----:B------:R-:W-:-:S05]  /*19540*/  @!P1 IMAD.IADD R12, R12, 0x1, -R58 ;  /* 0x000000010c0c9824 */ /* 0x000fca00078e0a3a */
[----:B------:R0:W-:Y:S04]  /*19550*/  STL [R1+0x2cc], R12 ;  /* 0x0002cc0c01007387 */ /* 0x0001e80000100800 */
[----:B0-----:R-:W4:Y:S03]  /*19560*/  LDL.LU R12, [R1+0x26c] ;  /* 0x00026c00010c7983 */ /* 0x001f260000300800 */
        /* <DEDUP_REMOVED lines=21> */
[--C-:B------:R-:W-:Y:S01]  /*196c0*/  @!P0 IMAD.IADD R9, R9, 0x1, -R58.reuse ;  /* 0x0000000109098824 */ /* 0x100fe200078e0a3a */
[----:B------:R-:W-:Y:S01]  /*196d0*/  ISETP.GT.U32.AND P1, PT, R58, R8, PT ;  /* 0x000000083a00720c */ /* 0x000fe20003f24070 */
[--C-:B------:R-:W-:Y:S01]  /*196e0*/  @!P6 IMAD.IADD R6, R6, 0x1, -R58.reuse ;  /* 0x000000010606e824 */ /* 0x100fe200078e0a3a */
[----:B------:R-:W-:Y:S01]  /*196f0*/  ISETP.GT.U32.AND P0, PT, R58, R2, PT ;  /* 0x000000023a00720c */ /* 0x000fe20003f04070 */
[----:B------:R-:W-:-:S02]  /*19700*/  @!P4 IMAD.IADD R5, R5, 0x1, -R58 ;  /* 0x000000010505c824 */ /* 0x000fc400078e0a3a */
[--C-:B------:R-:W-:Y:S02]  /*19710*/  @!P2 IMAD.IADD R4, R4, 0x1, -R58.reuse ;  /* 0x000000010404a824 */ /* 0x100fe400078e0a3a */
[----:B------:R-:W-:Y:S01]  /*19720*/  @!P3 IMAD.IADD R3, R3, 0x1, -R58 ;  /* 0x000000010303b824 */ /* 0x000fe200078e0a3a */
[----:B------:R-:W-:-:S05]  /*19730*/  ISETP.GT.U32.AND P5, PT, R58, R7, PT ;  /* 0x000000073a00720c */ /* 0x000fca0003fa4070 */
[--C-:B------:R-:W-:Y:S01]  /*19740*/  @!P1 IMAD.IADD R8, R8, 0x1, -R58.reuse ;  /* 0x0000000108089824 */ /* 0x100fe200078e0a3a */
[----:B------:R-:W-:Y:S01]  /*19750*/  ISETP.GT.U32.AND P1, PT, R58, R60, PT ;  /* 0x0000003c3a00720c */ /* 0x000fe20003f24070 */
[--C-:B------:R-:W-:Y:S01]  /*19760*/  @!P0 IMAD.IADD R2, R2, 0x1, -R58.reuse ;  /* 0x0000000102028824 */ /* 0x100fe200078e0a3a */
[----:B------:R-:W-:Y:S04]  /*19770*/  STL [R1+0x2b4], R16 ;  /* 0x0002b41001007387 */ /* 0x000fe80000100800 */
[----:B------:R-:W-:Y:S01]  /*19780*/  STL [R1+0x2b8], R15 ;  /* 0x0002b80f01007387 */ /* 0x000fe20000100800 */
[----:B------:R-:W-:-:S03]  /*19790*/  @!P5 IMAD.IADD R7, R7, 0x1, -R58 ;  /* 0x000000010707d824 */ /* 0x000fc600078e0a3a */
[----:B------:R-:W-:Y:S01]  /*197a0*/  STL [R1+0x2c4], R11 ;  /* 0x0002c40b01007387 */ /* 0x000fe20000100800 */
[----:B------:R-:W-:-:S03]  /*197b0*/  ISETP.GT.U32.AND P5, PT, R58, R54, PT ;  /* 0x000000363a00720c */ /* 0x000fc60003fa4070 */
[----:B------:R0:W-:Y:S04]  /*197c0*/  STL [R1+0x2b0], R9 ;  /* 0x0002b00901007387 */ /* 0x0001e80000100800 */
[----:B------:R1:W-:Y:S01]  /*197d0*/  STL [R1+0x28c], R8 ;  /* 0x00028c0801007387 */ /* 0x0003e20000100800 */
[----:B------:R-:W-:-:S03]  /*197e0*/  @!P1 IMAD.IADD R60, R60, 0x1, -R58 ;  /* 0x000000013c3c9824 */ /* 0x000fc600078e0a3a */
[----:B0-----:R-:W4:Y:S04]  /*197f0*/  LDL.LU R9, [R1+0x23c] ;  /* 0x00023c0001097983 */ /* 0x001f280000300800 */
[----:B------:R0:W-:Y:S04]  /*19800*/  STL [R1+0x29c], R7 ;  /* 0x00029c0701007387 */ /* 0x0001e80000100800 */
[----:B------:R-:W4:Y:S04]  /*19810*/  LDL.LU R11, [R1+0x240] ;  /* 0x00024000010b7983 */ /* 0x000f280000300800 */
[----:B-1----:R-:W4:Y:S04]  /*19820*/  LDL.LU R8, [R1+0x24c] ;  /* 0x00024c0001087983 */ /* 0x002f280000300800 */
[----:B------:R1:W-:Y:S04]  /*19830*/  STL [R1+0x2a4], R6 ;  /* 0x0002a40601007387 */ /* 0x0003e80000100800 */
[----:B0-----:R-:W4:Y:S04]  /*19840*/  LDL.LU R7, [R1+0x238] ;  /* 0x0002380001077983 */ /* 0x001f280000300800 */
[----:B-1----:R-:W4:Y:S04]  /*19850*/  LDL.LU R6, [R1+0x214] ;  /* 0x0002140001067983 */ /* 0x002f280000300800 */
[----:B------:R-:W4:Y:S01]  /*19860*/  LDL.LU R19, [R1+0x224] ;  /* 0x0002240001137983 */ /* 0x000f220000300800 */
[----:B------:R-:W-:Y:S01]  /*19870*/  @!P5 IMAD.IADD R54, R54, 0x1, -R58 ;  /* 0x000000013636d824 */ /* 0x000fe200078e0a3a */
[----:B--2---:R-:W-:-:S02]  /*19880*/  ISETP.GT.U32.AND P6, PT, R58, R18, PT ;  /* 0x000000123a00720c */ /* 0x004fc40003fc4070 */
[C---:B---3--:R-:W-:Y:S02]  /*19890*/  ISETP.GT.U32.AND P4, PT, R58.reuse, R17, PT ;  /* 0x000000113a00720c */ /* 0x048fe40003f84070 */
[C---:B----4-:R-:W-:Y:S02]  /*198a0*/  ISETP.GT.U32.AND P2, PT, R58.reuse, R14, PT ;  /* 0x0000000e3a00720c */ /* 0x050fe40003f44070 */
[----:B------:R-:W-:-:S07]  /*198b0*/  ISETP.GT.U32.AND P3, PT, R58, R13, PT ;  /* 0x0000000d3a00720c */ /* 0x000fce0003f64070 */
[--C-:B------:R-:W-:Y:S01]  /*198c0*/  @!P6 IMAD.IADD R18, R18, 0x1, -R58.reuse ;  /* 0x000000011212e824 */ /* 0x100fe200078e0a3a */
[C---:B------:R-:W-:Y:S01]  /*198d0*/  ISETP.GT.U32.AND P6, PT, R58.reuse, R5, PT ;  /* 0x000000053a00720c */ /* 0x040fe20003fc4070 */
[--C-:B------:R-:W-:Y:S01]  /*198e0*/  @!P4 IMAD.IADD R17, R17, 0x1, -R58.reuse ;  /* 0x000000011111c824 */ /* 0x100fe200078e0a3a */
[----:B------:R-:W-:Y:S01]  /*198f0*/  ISETP.GT.U32.AND P4, PT, R58, R4, PT ;  /* 0x000000043a00720c */ /* 0x000fe20003f84070 */
[--C-:B------:R-:W-:Y:S01]  /*19900*/  @!P2 IMAD.IADD R14, R14, 0x1, -R58.reuse ;  /* 0x000000010e0ea824 */ /* 0x100fe200078e0a3a */
[C---:B------:R-:W-:Y:S01]  /*19910*/  ISETP.GT.U32.AND P2, PT, R58.reuse, R3, PT ;  /* 0x000000033a00720c */ /* 0x040fe20003f44070 */
[----:B------:R-:W-:Y:S01]  /*19920*/  @!P3 IMAD.IADD R13, R13, 0x1, -R58 ;  /* 0x000000010d0db824 */ /* 0x000fe200078e0a3a */
[C---:B------:R-:W-:Y:S02]  /*19930*/  ISETP.GT.U32.AND P3, PT, R58.reuse, R2, PT ;  /* 0x000000023a00720c */ /* 0x040fe40003f64070 */
[----:B------:R-:W-:-:S05]  /*19940*/  ISETP.GT.U32.AND P0, PT, R58, R12, PT ;  /* 0x0000000c3a00720c */ /* 0x000fca0003f04070 */
[--C-:B------:R-:W-:Y:S02]  /*19950*/  @!P6 IMAD.IADD R5, R5, 0x1, -R58.reuse ;  /* 0x000000010505e824 */ /* 0x100fe400078e0a3a */
[--C-:B------:R-:W-:Y:S02]  /*19960*/  @!P4 IMAD.IADD R4, R4, 0x1, -R58.reuse ;  /* 0x000000010404c824 */ /* 0x100fe400078e0a3a */
[--C-:B------:R-:W-:Y:S01]  /*19970*/  @!P2 IMAD.IADD R3, R3, 0x1, -R58.reuse ;  /* 0x000000010303a824 */ /* 0x100fe200078e0a3a */
[----:B------:R0:W-:Y:S01]  /*19980*/  STL [R1+0x2a8], R5 ;  /* 0x0002a80501007387 */ /* 0x0001e20000100800 */
[----:B------:R-:W-:-:S03]  /*19990*/  @!P3 IMAD.IADD R2, R2, 0x1, -R58 ;  /* 0x000000010202b824 */ /* 0x000fc600078e0a3a */
[----:B------:R1:W-:Y:S01]  /*199a0*/  STL [R1+0x294], R4 ;  /* 0x0002940401007387 */ /* 0x0003e20000100800 */
[----:B------:R-:W-:Y:S01]  /*199b0*/  @!P0 IMAD.IADD R12, R12, 0x1, -R58 ;  /* 0x000000010c0c8824 */ /* 0x000fe200078e0a3a */
[C---:B------:R-:W-:Y:S02]  /*199c0*/  ISETP.GT.U32.AND P1, PT, R58.reuse, R10, PT ;  /* 0x0000000a3a00720c */ /* 0x040fe40003f24070 */
[----:B------:R-:W2:Y:S01]  /*199d0*/  LDL.LU R16, [R1+0x22c] ;  /* 0x00022c0001107983 */ /* 0x000ea20000300800 */
[----:B------:R-:W-:-:S03]  /*199e0*/  ISETP.GT.U32.AND P0, PT, R58, R60, PT ;  /* 0x0000003c3a00720c */ /* 0x000fc60003f04070 */
[----:B------:R-:W-:Y:S04]  /*199f0*/  STL [R1+0x270], R3 ;  /* 0x0002700301007387 */ /* 0x000fe80000100800 */
[----:B------:R3:W-:Y:S04]  /*19a00*/  STL [R1+0x278], R2 ;  /* 0x0002780201007387 */ /* 0x0007e80000100800 */
[----:B------:R-:W4:Y:S01]  /*19a10*/  LDL.LU R15, [R1+0x230] ;  /* 0x00023000010f7983 */ /* 0x000f220000300800 */
[----:B------:R-:W-:Y:S01]  /*19a20*/  @!P1 IMAD.IADD R10, R10, 0x1, -R58 ;  /* 0x000000010a0a9824 */ /* 0x000fe200078e0a3a */
[----:B------:R-:W-:-:S02]  /*19a30*/  ISETP.GT.U32.AND P1, PT, R58, R54, PT ;  /* 0x000000363a00720c */ /* 0x000fc40003f24070 */
[----:B0-----:R-:W4:Y:S01]  /*19a40*/  LDL.LU R5, [R1+0x21c] ;  /* 0x00021c0001057983 */ /* 0x001f220000300800 */
[----:B------:R-:W-:-:S05]  /*19a50*/  @!P0 IMAD.IADD R60, R60, 0x1, -R58 ;  /* 0x000000013c3c8824 */ /* 0x000fca00078e0a3a */
[----:B------:R0:W-:Y:S04]  /*19a60*/  STL [R1+0x27c], R60 ;  /* 0x00027c3c01007387 */ /* 0x0001e80000100800 */
[----:B-1----:R-:W4:Y:S01]  /*19a70*/  LDL.LU R4, [R1+0x1f8] ;  /* 0x0001f80001047983 */ /* 0x002f220000300800 */
[----:B------:R-:W-:-:S03]  /*19a80*/  @!P1 IMAD.IADD R54, R54, 0x1, -R58 ;  /* 0x0000000136369824 */ /* 0x000fc600078e0a3a */
[----:B---3--:R-:W3:Y:S04]  /*19a90*/  LDL.LU R2, [R1+0x200] ;  /* 0x0002000001027983 */ /* 0x008ee80000300800 */
[----:B------:R-:W3:Y:S04]  /*19aa0*/  LDL.LU R3, [R1+0x204] ;  /* 0x0002040001037983 */ /* 0x000ee80000300800 */
[----:B------:R-:W-:Y:S04]  /*19ab0*/  STL [R1+0x284], R54 ;  /* 0x0002843601007387 */ /* 0x000fe80000100800 */
[----:B0-----:R-:W3:Y:S01]  /*19ac0*/  LDL.LU R60, [R1+0x20c] ;  /* 0x00020c00013c7983 */ /* 0x001ee20000300800 */
[----:B------:R-:W-:-:S02]  /*19ad0*/  ISETP.GT.U32.AND P5, PT, R58, R59, PT ;  /* 0x0000003b3a00720c */ /* 0x000fc40003fa4070 */
[----:B------:R-:W-:-:S11]  /*19ae0*/  ISETP.GT.U32.AND P4, PT, R58, R17, PT ;  /* 0x000000113a00720c */ /* 0x000fd60003f84070 */
[----:B------:R-:W-:Y:S01]  /*19af0*/  @!P5 IMAD.IADD R59, R59, 0x1, -R58 ;  /* 0x000000013b3bd824 */ /* 0x000fe200078e0a3a */
[----:B------:R-:W-:-:S04]  /*19b00*/  ISETP.GT.U32.AND P5, PT, R58, R18, PT ;  /* 0x000000123a00720c */ /* 0x000fc80003fa4070 */
[C---:B------:R-:W-:Y:S02]  /*19b10*/  ISETP.GT.U32.AND P6, PT, R58.reuse, R59, PT ;  /* 0x0000003b3a00720c */ /* 0x040fe40003fc4070 */
[----:B------:R-:W-:Y:S01]  /*19b20*/  ISETP.GT.U32.AND P2, PT, R58, R14, PT ;  /* 0x0000000e3a00720c */ /* 0x000fe20003f44070 */
[----:B------:R-:W-:-:S06]  /*19b30*/  @!P4 IMAD.IADD R17, R17, 0x1, -R58 ;  /* 0x000000011111c824 */ /* 0x000fcc00078e0a3a */
[--C-:B------:R-:W-:Y:S01]  /*19b40*/  @!P5 IMAD.IADD R18, R18, 0x1, -R58.reuse ;  /* 0x000000011212d824 */ /* 0x100fe200078e0a3a */
[C---:B------:R-:W-:Y:S02]  /*19b50*/  ISETP.GT.U32.AND P5, PT, R58.reuse, R9, PT ;  /* 0x000000093a00720c */ /* 0x040fe40003fa4070 */
[C---:B------:R-:W-:Y:S02]  /*19b60*/  ISETP.GT.U32.AND P3, PT, R58.reuse, R13, PT ;  /* 0x0000000d3a00720c */ /* 0x040fe40003f64070 */
        /* <DEDUP_REMOVED lines=8> */
[--C-:B------:R-:W-:Y:S01]  /*19bf0*/  @!P4 IMAD.IADD R11, R11, 0x1, -R58.reuse ;  /* 0x000000010b0bc824 */ /* 0x100fe200078e0a3a */
[----:B------:R-:W-:Y:S01]  /*19c00*/  ISETP.GT.U32.AND P3, PT, R58, R7, PT ;  /* 0x000000073a00720c */ /* 0x000fe20003f64070 */
[--C-:B------:R-:W-:Y:S02]  /*19c10*/  @!P0 IMAD.IADD R12, R12, 0x1, -R58.reuse ;  /* 0x000000010c0c8824 */ /* 0x100fe400078e0a3a */
[----:B------:R-:W-:Y:S01]  /*19c20*/  @!P1 IMAD.IADD R10, R10, 0x1, -R58 ;  /* 0x000000010a0a9824 */ /* 0x000fe200078e0a3a */
[C---:B------:R-:W-:Y:S01]  /*19c30*/  ISETP.GT.U32.AND P0, PT, R58.reuse, R6, PT ;  /* 0x000000063a00720c */ /* 0x040fe20003f04070 */
[----:B------:R-:W-:Y:S01]  /*19c40*/  STL [R1+0x274], R18 ;  /* 0x0002741201007387 */ /* 0x000fe20000100800 */
[----:B------:R-:W-:-:S03]  /*19c50*/  ISETP.GT.U32.AND P1, PT, R58, R19, PT ;  /* 0x000000133a00720c */ /* 0x000fc60003f24070 */
[----:B------:R-:W-:Y:S01]  /*19c60*/  STL [R1+0x250], R17 ;  /* 0x0002501101007387 */ /* 0x000fe20000100800 */
[----:B------:R-:W-:-:S03]  /*19c70*/  @!P2 IMAD.IADD R8, R8, 0x1, -R58 ;  /* 0x000000010808a824 */ /* 0x000fc600078e0a3a */
[----:B------:R-:W-:Y:S04]  /*19c80*/  STL [R1+0x264], R14 ;  /* 0x0002640e01007387 */ /* 0x000fe80000100800 */
[----:B------:R-:W-:Y:S04]  /*19c90*/  STL [R1+0x268], R13 ;  /* 0x0002680d01007387 */ /* 0x000fe80000100800 */
[----:B------:R-:W-:Y:S01]  /*19ca0*/  STL [R1+0x26c], R12 ;  /* 0x00026c0c01007387 */ /* 0x000fe20000100800 */
[----:B------:R-:W-:-:S03]  /*19cb0*/  @!P3 IMAD.IADD R7, R7, 0x1, -R58 ;  /* 0x000000010707b824 */ /* 0x000fc600078e0a3a */
[----:B------:R0:W-:Y:S04]  /*19cc0*/  STL [R1+0x234], R59 ;  /* 0x0002343b01007387 */ /* 0x0001e80000100800 */
[----:B------:R1:W-:Y:S01]  /*19cd0*/  STL [R1+0x254], R10 ;  /* 0x0002540a01007387 */ /* 0x0003e20000100800 */
[----:B------:R-:W-:-:S03]  /*19ce0*/  @!P0 IMAD.IADD R6, R6, 0x1, -R58 ;  /* 0x0000000106068824 */ /* 0x000fc600078e0a3a */
[----:B0-----:R-:W3:Y:S01]  /*19cf0*/  LDL.LU R59, [R1+0x1fc] ;  /* 0x0001fc00013b7983 */ /* 0x001ee20000300800 */
[----:B------:R-:W-:-:S03]  /*19d00*/  @!P1 IMAD.IADD R19, R19, 0x1, -R58 ;  /* 0x0000000113139824 */ /* 0x000fc600078e0a3a */
[----:B------:R-:W3:Y:S04]  /*19d10*/  LDL.LU R14, [R1+0x1d8] ;  /* 0x0001d800010e7983 */ /* 0x000ee80000300800 */
[----:B------:R-:W3:Y:S04]  /*19d20*/  LDL.LU R13, [R1+0x1ec] ;  /* 0x0001ec00010d7983 */ /* 0x000ee80000300800 */
[----:B------:R-:W3:Y:S04]  /*19d30*/  LDL.LU R12, [R1+0x1f0] ;  /* 0x0001f000010c7983 */ /* 0x000ee80000300800 */
[----:B-1----:R-:W3:Y:S01]  /*19d40*/  LDL.LU R10, [R1+0x1f4] ;  /* 0x0001f400010a7983 */ /* 0x002ee20000300800 */
[----:B--2---:R-:W-:-:S02]  /*19d50*/  ISETP.GT.U32.AND P6, PT, R58, R16, PT ;  /* 0x000000103a00720c */ /* 0x004fc40003fc4070 */
[C---:B----4-:R-:W-:Y:S02]  /*19d60*/  ISETP.GT.U32.AND P5, PT, R58.reuse, R15, PT ;  /* 0x0000000f3a00720c */ /* 0x050fe40003fa4070 */
[----:B------:R-:W-:-:S09]  /*19d70*/  ISETP.GT.U32.AND P4, PT, R58, R5, PT ;  /* 0x000000053a00720c */ /* 0x000fd20003f84070 */
[--C-:B------:R-:W-:Y:S01]  /*19d80*/  @!P6 IMAD.IADD R16, R16, 0x1, -R58.reuse ;  /* 0x000000011010e824 */ /* 0x100fe200078e0a3a */
[C---:B------:R-:W-:Y:S01]  /*19d90*/  ISETP.GT.U32.AND P6, PT, R58.reuse, R9, PT ;  /* 0x000000093a00720c */ /* 0x040fe20003fc4070 */
[--C-:B------:R-:W-:Y:S01]  /*19da0*/  @!P5 IMAD.IADD R15, R15, 0x1, -R58.reuse ;  /* 0x000000010f0fd824 */ /* 0x100fe200078e0a3a */
[C---:B------:R-:W-:Y:S02]  /*19db0*/  ISETP.GT.U32.AND P2, PT, R58.reuse, R4, PT ;  /* 0x000000043a00720c */ /* 0x040fe40003f44070 */
[C---:B------:R-:W-:Y:S01]  /*19dc0*/  ISETP.GT.U32.AND P5, PT, R58.reuse, R11, PT ;  /* 0x0000000b3a00720c */ /* 0x040fe20003fa4070 */
[----:B------:R-:W-:Y:S01]  /*19dd0*/  @!P4 IMAD.IADD R5, R5, 0x1, -R58 ;  /* 0x000000010505c824 */ /* 0x000fe200078e0a3a */
[C---:B------:R-:W-:Y:S02]  /*19de0*/  ISETP.GT.U32.AND P4, PT, R58.reuse, R8, PT ;  /* 0x000000083a00720c */ /* 0x040fe40003f84070 */
[----:B---3--:R-:W-:-:S05]  /*19df0*/  ISETP.GT.U32.AND P3, PT, R58, R2, PT ;  /* 0x000000023a00720c */ /* 0x008fca0003f64070 */
[--C-:B------:R-:W-:Y:S01]  /*19e00*/  @!P6 IMAD.IADD R9, R9, 0x1, -R58.reuse ;  /* 0x000000010909e824 */ /* 0x100fe200078e0a3a */
[----:B------:R-:W-:Y:S01]  /*19e10*/  ISETP.GT.U32.AND P0, PT, R58, R3, PT ;  /* 0x000000033a00720c */ /* 0x000fe20003f04070 */
[--C-:B------:R-:W-:Y:S01]  /*19e20*/  @!P2 IMAD.IADD R4, R4, 0x1, -R58.reuse ;  /* 0x000000010404a824 */ /* 0x100fe200078e0a3a */
[C---:B------:R-:W-:Y:S01]  /*19e30*/  ISETP.GT.U32.AND P1, PT, R58.reuse, R60, PT ;  /* 0x0000003c3a00720c */ /* 0x040fe20003f24070 */
[--C-:B------:R-:W-:Y:S01]  /*19e40*/  @!P5 IMAD.IADD R11, R11, 0x1, -R58.reuse ;  /* 0x000000010b0bd824 */ /* 0x100fe200078e0a3a */
[----:B------:R-:W-:Y:S01]  /*19e50*/  ISETP.GT.U32.AND P2, PT, R58, R7, PT ;  /* 0x000000073a00720c */ /* 0x000fe20003f44070 */
[----:B------:R0:W-:Y:S01]  /*19e60*/  STL [R1+0x23c], R9 ;  /* 0x00023c0901007387 */ /* 0x0001e20000100800 */
[--C-:B------:R-:W-:Y:S02]  /*19e70*/  @!P4 IMAD.IADD R8, R8, 0x1, -R58.reuse ;  /* 0x000000010808c824 */ /* 0x100fe400078e0a3a */
[--C-:B------:R-:W-:Y:S01]  /*19e80*/  @!P3 IMAD.IADD R2, R2, 0x1, -R58.reuse ;  /* 0x000000010202b824 */ /* 0x100fe200078e0a3a */
[----:B------:R-:W-:Y:S01]  /*19e90*/  ISETP.GT.U32.AND P3, PT, R58, R6, PT ;  /* 0x000000063a00720c */ /* 0x000fe20003f64070 */
[----:B0-----:R-:W2:Y:S04]  /*19ea0*/  LDL.LU R9, [R1+0x1dc] ;  /* 0x0001dc0001097983 */ /* 0x001ea80000300800 */
[----:B------:R-:W3:Y:S04]  /*19eb0*/  LDL.LU R18, [R1+0x1bc] ;  /* 0x0001bc0001127983 */ /* 0x000ee80000300800 */
[----:B------:R0:W-:Y:S01]  /*19ec0*/  STL [R1+0x240], R11 ;  /* 0x0002400b01007387 */ /* 0x0001e20000100800 */
[----:B------:R-:W-:-:S03]  /*19ed0*/  @!P0 IMAD.IADD R3, R3, 0x1, -R58 ;  /* 0x0000000103038824 */ /* 0x000fc600078e0a3a */
[----:B------:R-:W4:Y:S01]  /*19ee0*/  LDL.LU R17, [R1+0x1c4] ;  /* 0x0001c40001117983 */ /* 0x000f220000300800 */
[----:B------:R-:W-:Y:S01]  /*19ef0*/  ISETP.GT.U32.AND P0, PT, R58, R19, PT ;  /* 0x000000133a00720c */ /* 0x000fe20003f04070 */
[----:B------:R-:W-:Y:S01]  /*19f00*/  @!P1 IMAD.IADD R60, R60, 0x1, -R58 ;  /* 0x000000013c3c9824 */ /* 0x000fe200078e0a3a */
[C---:B------:R-:W-:Y:S01]  /*19f10*/  ISETP.GT.U32.AND P1, PT, R58.reuse, R16, PT ;  /* 0x000000103a00720c */ /* 0x040fe20003f24070 */
[----:B0-----:R-:W2:Y:S01]  /*19f20*/  LDL.LU R11, [R1+0x1c8] ;  /* 0x0001c800010b7983 */ /* 0x001ea20000300800 */
[----:B------:R-:W-:-:S03]  /*19f30*/  ISETP.GT.U32.AND P6, PT, R58, R15, PT ;  /* 0x0000000f3a00720c */ /* 0x000fc60003fc4070 */
[----:B------:R0:W-:Y:S01]  /*19f40*/  STL [R1+0x24c], R8 ;  /* 0x00024c0801007387 */ /* 0x0001e20000100800 */
[C---:B------:R-:W-:Y:S01]  /*19f50*/  ISETP.GT.U32.AND P5, PT, R58.reuse, R5, PT ;  /* 0x000000053a00720c */ /* 0x040fe20003fa4070 */
[--C-:B------:R-:W-:Y:S01]  /*19f60*/  @!P2 IMAD.IADD R7, R7, 0x1, -R58.reuse ;  /* 0x000000010707a824 */ /* 0x100fe200078e0a3a */
[C---:B------:R-:W-:Y:S02]  /*19f70*/  ISETP.GT.U32.AND P4, PT, R58.reuse, R2, PT ;  /* 0x000000023a00720c */ /* 0x040fe40003f84070 */
[----:B------:R-:W-:Y:S01]  /*19f80*/  ISETP.GT.U32.AND P2, PT, R58, R4, PT ;  /* 0x000000043a00720c */ /* 0x000fe20003f44070 */
[----:B0-----:R-:W2:Y:S01]  /*19f90*/  LDL.LU R8, [R1+0x1d4] ;  /* 0x0001d40001087983 */ /* 0x001ea20000300800 */
[--C-:B------:R-:W-:Y:S02]  /*19fa0*/  @!P3 IMAD.IADD R6, R6, 0x1, -R58.reuse ;  /* 0x000000010606b824 */ /* 0x100fe400078e0a3a */
[--C-:B------:R-:W-:Y:S01]  /*19fb0*/  @!P0 IMAD.IADD R19, R19, 0x1, -R58.reuse ;  /* 0x0000000113138824 */ /* 0x100fe200078e0a3a */
[----:B------:R0:W-:Y:S01]  /*19fc0*/  STL [R1+0x238], R7 ;  /* 0x0002380701007387 */ /* 0x0001e20000100800 */
[----:B------:R-:W-:-:S02]  /*19fd0*/  @!P1 IMAD.IADD R16, R16, 0x1, -R58 ;  /* 0x0000000110109824 */ /* 0x000fc400078e0a3a */
[--C-:B------:R-:W-:Y:S02]  /*19fe0*/  @!P6 IMAD.IADD R15, R15, 0x1, -R58.reuse ;  /* 0x000000010f0fe824 */ /* 0x100fe400078e0a3a */
[--C-:B------:R-:W-:Y:S02]  /*19ff0*/  @!P5 IMAD.IADD R5, R5, 0x1, -R58.reuse ;  /* 0x000000010505d824 */ /* 0x100fe400078e0a3a */
[--C-:B------:R-:W-:Y:S01]  /*1a000*/  @!P4 IMAD.IADD R2, R2, 0x1, -R58.reuse ;  /* 0x000000010202c824 */ /* 0x100fe200078e0a3a */
[----:B0-----:R-:W2:Y:S01]  /*1a010*/  LDL.LU R7, [R1+0x1c0] ;  /* 0x0001c00001077983 */ /* 0x001ea20000300800 */
[----:B------:R-:W-:-:S03]  /*1a020*/  @!P2 IMAD.IADD R4, R4, 0x1, -R58 ;  /* 0x000000010404a824 */ /* 0x000fc600078e0a3a */
[----:B------:R0:W-:Y:S04]  /*1a030*/  STL [R1+0x214], R6 ;  /* 0x0002140601007387 */ /* 0x0001e80000100800 */
        /* <DEDUP_REMOVED lines=14> */
[--C-:B------:R-:W-:Y:S02]  /*1a120*/  @!P1 IMAD.IADD R59, R59, 0x1, -R58.reuse ;  /* 0x000000013b3b9824 */ /* 0x100fe400078e0a3a */
[--C-:B------:R-:W-:Y:S01]  /*1a130*/  @!P6 IMAD.IADD R14, R14, 0x1, -R58.reuse ;  /* 0x000000010e0ee824 */ /* 0x100fe200078e0a3a */
[----:B------:R-:W-:Y:S01]  /*1a140*/  ISETP.GT.U32.AND P0, PT, R58, R3, PT ;  /* 0x000000033a00720c */ /* 0x000fe20003f04070 */
[--C-:B------:R-:W-:Y:S02]  /*1a150*/  @!P5 IMAD.IADD R13, R13, 0x1, -R58.reuse ;  /* 0x000000010d0dd824 */ /* 0x100fe400078e0a3a */
[----:B------:R-:W-:Y:S01]  /*1a160*/  @!P2 IMAD.IADD R12, R12, 0x1, -R58 ;  /* 0x000000010c0ca824 */ /* 0x000fe200078e0a3a */
[----:B------:R0:W-:Y:S01]  /*1a170*/  STL [R1+0x20c], R60 ;  /* 0x00020c3c01007387 */ /* 0x0001e20000100800 */
[----:B------:R-:W-:-:S08]  /*1a180*/  IMAD.HI.U32 R54, R0, R53, RZ ;  /* 0x0000003500367227 */ /* 0x000fd000078e00ff */
[----:B------:R-:W-:Y:S02]  /*1a190*/  @!P0 IMAD.IADD R3, R3, 0x1, -R58 ;  /* 0x0000000103038824 */ /* 0x000fe400078e0a3a */
[----:B------:R-:W-:-:S03]  /*1a1a0*/  IMAD.MOV R54, RZ, RZ, -R54 ;  /* 0x000000ffff367224 */ /* 0x000fc600078e0a36 */
[----:B------:R1:W-:Y:S04]  /*1a1b0*/  STL [R1+0x204], R3 ;  /* 0x0002040301007387 */ /* 0x0003e80000100800 */
        /* <DEDUP_REMOVED lines=10> */
[C---:B------:R-:W-:Y:S01]  /*1a260*/  ISETP.GT.U32.AND P5, PT, R58.reuse, R8, PT ;  /* 0x000000083a00720c */ /* 0x040fe20003fa4070 */
[--C-:B------:R-:W-:Y:S01]  /*1a270*/  @!P1 IMAD.IADD R17, R17, 0x1, -R58.reuse ;  /* 0x0000000111119824 */ /* 0x100fe200078e0a3a */
[C---:B------:R-:W-:Y:S01]  /*1a280*/  ISETP.GT.U32.AND P1, PT, R58.reuse, R14, PT ;  /* 0x0000000e3a00720c */ /* 0x040fe20003f24070 */
[----:B------:R-:W-:Y:S01]  /*1a290*/  @!P6 IMAD.IADD R11, R11, 0x1, -R58 ;  /* 0x000000010b0be824 */ /* 0x000fe200078e0a3a */
[----:B------:R-:W-:-:S07]  /*1a2a0*/  ISETP.GT.U32.AND P6, PT, R58, R13, PT ;  /* 0x0000000d3a00720c */ /* 0x000fce0003fc4070 */
[--C-:B------:R-:W-:Y:S02]  /*1a2b0*/  @!P3 IMAD.IADD R59, R59, 0x1, -R58.reuse ;  /* 0x000000013b3bb824 */ /* 0x100fe400078e0a3a */
[--C-:B------:R-:W-:Y:S01]  /*1a2c0*/  @!P5 IMAD.IADD R8, R8, 0x1, -R58.reuse ;  /* 0x000000010808d824 */ /* 0x100fe200078e0a3a */
[----:B------:R-:W-:Y:S01]  /*1a2d0*/  ISETP.GT.U32.AND P5, PT, R58, R12, PT ;  /* 0x0000000c3a00720c */ /* 0x000fe20003fa4070 */
[--C-:B------:R-:W-:Y:S02]  /*1a2e0*/  @!P1 IMAD.IADD R14, R14, 0x1, -R58.reuse ;  /* 0x000000010e0e9824 */ /* 0x100fe400078e0a3a */
[----:B------:R-:W-:-:S10]  /*1a2f0*/  @!P6 IMAD.IADD R13, R13, 0x1, -R58 ;  /* 0x000000010d0de824 */ /* 0x000fd400078e0a3a */
        /* <DEDUP_REMOVED lines=8> */
[----:B------:R-:W2:Y:S04]  /*1a380*/  LDL.LU R15, [R1+0x198] ;  /* 0x00019800010f7983 */ /* 0x000ea80000300800 */
[----:B------:R1:W-:Y:S04]  /*1a390*/  STL [R1+0x1f0], R12 ;  /* 0x0001f00c01007387 */ /* 0x0003e80000100800 */
[----:B0-----:R-:W3:Y:S04]  /*1a3a0*/  LDL.LU R14, [R1+0x180] ;  /* 0x00018000010e7983 */ /* 0x001ee80000300800 */
[----:B-1----:R-:W3:Y:S01]  /*1a3b0*/  LDL.LU R13, [R1+0x188] ;  /* 0x00018800010d7983 */ /* 0x002ee20000300800 */
[----:B------:R-:W-:-:S02]  /*1a3c0*/  ISETP.GT.U32.AND P0, PT, R58, R9, PT ;  /* 0x000000093a00720c */ /* 0x000fc40003f04070 */
[C---:B------:R-:W-:Y:S02]  /*1a3d0*/  ISETP.GT.U32.AND P4, PT, R58.reuse, R10, PT ;  /* 0x0000000a3a00720c */ /* 0x040fe40003f84070 */
[----:B------:R-:W-:-:S09]  /*1a3e0*/  ISETP.GT.U32.AND P2, PT, R58, R7, PT ;  /* 0x000000073a00720c */ /* 0x000fd20003f44070 */
[--C-:B------:R-:W-:Y:S01]  /*1a3f0*/  @!P0 IMAD.IADD R9, R9, 0x1, -R58.reuse ;  /* 0x0000000109098824 */ /* 0x100fe200078e0a3a */
[----:B------:R-:W-:Y:S01]  /*1a400*/  ISETP.GT.U32.AND P0, PT, R58, R55, PT ;  /* 0x000000373a00720c */ /* 0x000fe20003f04070 */
[--C-:B------:R-:W-:Y:S01]  /*1a410*/  @!P4 IMAD.IADD R10, R10, 0x1, -R58.reuse ;  /* 0x000000010a0ac824 */ /* 0x100fe200078e0a3a */
[C---:B------:R-:W-:Y:S01]  /*1a420*/  ISETP.GT.U32.AND P4, PT, R58.reuse, R6, PT ;  /* 0x000000063a00720c */ /* 0x040fe20003f84070 */
[----:B------:R-:W-:Y:S01]  /*1a430*/  @!P2 IMAD.IADD R7, R7, 0x1, -R58 ;  /* 0x000000010707a824 */ /* 0x000fe200078e0a3a */
[C---:B------:R-:W-:Y:S02]  /*1a440*/  ISETP.GT.U32.AND P1, PT, R58.reuse, R17, PT ;  /* 0x000000113a00720c */ /* 0x040fe40003f24070 */
[C---:B------:R-:W-:Y:S02]  /*1a450*/  ISETP.GT.U32.AND P2, PT, R58.reuse, R10, PT ;  /* 0x0000000a3a00720c */ /* 0x040fe40003f44070 */
[----:B------:R-:W-:-:S05]  /*1a460*/  ISETP.GT.U32.AND P3, PT, R58, R11, PT ;  /* 0x0000000b3a00720c */ /* 0x000fca0003f64070 */
[--C-:B------:R-:W-:Y:S01]  /*1a470*/  @!P0 IMAD.IADD R55, R55, 0x1, -R58.reuse ;  /* 0x0000000137378824 */ /* 0x100fe200078e0a3a */
[----:B------:R-:W-:Y:S01]  /*1a480*/  ISETP.GT.U32.AND P0, PT, R58, R18, PT ;  /* 0x000000123a00720c */ /* 0x000fe20003f04070 */
[--C-:B------:R-:W-:Y:S01]  /*1a490*/  @!P4 IMAD.IADD R6, R6, 0x1, -R58.reuse ;  /* 0x000000010606c824 */ /* 0x100fe200078e0a3a */
        /* <DEDUP_REMOVED lines=8> */
[C---:B------:R-:W-:Y:S01]  /*1a520*/  ISETP.GT.U32.AND P0, PT, R58.reuse, R60, PT ;  /* 0x0000003c3a00720c */ /* 0x040fe20003f04070 */
[----:B------:R-:W-:Y:S01]  /*1a530*/  @!P4 IMAD.IADD R9, R9, 0x1, -R58 ;  /* 0x000000010909c824 */ /* 0x000fe200078e0a3a */
[----:B------:R0:W-:Y:S01]  /*1a540*/  STL [R1+0x1f4], R10 ;  /* 0x0001f40a01007387 */ /* 0x0001e20000100800 */
[----:B------:R-:W-:-:S03]  /*1a550*/  ISETP.GT.U32.AND P3, PT, R58, R4, PT ;  /* 0x000000043a00720c */ /* 0x000fc60003f64070 */
[----:B------:R-:W3:Y:S01]  /*1a560*/  LDL.LU R12, [R1+0x18c] ;  /* 0x00018c00010c7983 */ /* 0x000ee20000300800 */
[----:B------:R-:W-:-:S03]  /*1a570*/  @!P6 IMAD.IADD R55, R55, 0x1, -R58 ;  /* 0x000000013737e824 */ /* 0x000fc600078e0a3a */
[----:B0-----:R-:W3:Y:S04]  /*1a580*/  LDL.LU R10, [R1+0x190] ;  /* 0x00019000010a7983 */ /* 0x001ee80000300800 */
[----:B------:R0:W-:Y:S01]  /*1a590*/  STL [R1+0x1dc], R9 ;  /* 0x0001dc0901007387 */ /* 0x0001e20000100800 */
[--C-:B------:R-:W-:Y:S01]  /*1a5a0*/  @!P5 IMAD.IADD R8, R8, 0x1, -R58.reuse ;  /* 0x000000010808d824 */ /* 0x100fe200078e0a3a */
[----:B------:R-:W-:Y:S01]  /*1a5b0*/  ISETP.GT.U32.AND P2, PT, R58, R7, PT ;  /* 0x000000073a00720c */ /* 0x000fe20003f44070 */
[--C-:B------:R-:W-:Y:S01]  /*1a5c0*/  @!P0 IMAD.IADD R60, R60, 0x1, -R58.reuse ;  /* 0x000000013c3c8824 */ /* 0x100fe200078e0a3a */
[----:B0-----:R-:W3:Y:S01]  /*1a5d0*/  LDL.LU R9, [R1+0x184] ;  /* 0x0001840001097983 */ /* 0x001ee20000300800 */
[C---:B------:R-:W-:Y:S01]  /*1a5e0*/  ISETP.GT.U32.AND P5, PT, R58.reuse, R3, PT ;  /* 0x000000033a00720c */ /* 0x040fe20003fa4070 */
[--C-:B------:R-:W-:Y:S01]  /*1a5f0*/  @!P1 IMAD.IADD R5, R5, 0x1, -R58.reuse ;  /* 0x0000000105059824 */ /* 0x100fe200078e0a3a */
[----:B------:R-:W-:Y:S01]  /*1a600*/  ISETP.GT.U32.AND P4, PT, R58, R6, PT ;  /* 0x000000063a00720c */ /* 0x000fe20003f84070 */
[--C-:B------:R-:W-:Y:S01]  /*1a610*/  @!P3 IMAD.IADD R4, R4, 0x1, -R58.reuse ;  /* 0x000000010404b824 */ /* 0x100fe200078e0a3a */
[----:B------:R-:W-:Y:S06]  /*1a620*/  STL [R1+0x1bc], R18 ;  /* 0x0001bc1201007387 */ /* 0x000fec0000100800 */
[--C-:B------:R-:W-:Y:S01]  /*1a630*/  @!P2 IMAD.IADD R7, R7, 0x1, -R58.reuse ;  /* 0x000000010707a824 */ /* 0x100fe200078e0a3a */
[----:B------:R-:W-:Y:S02]  /*1a640*/  STL [R1+0x1c4], R17 ;  /* 0x0001c41101007387 */ /* 0x000fe40000100800 */
[----:B------:R-:W-:-:S02]  /*1a650*/  @!P5 IMAD.IADD R3, R3, 0x1, -R58 ;  /* 0x000000010303d824 */ /* 0x000fc400078e0a3a */
[----:B------:R-:W-:Y:S01]  /*1a660*/  STL [R1+0x1c8], R11 ;  /* 0x0001c80b01007387 */ /* 0x000fe20000100800 */
[----:B------:R-:W-:-:S03]  /*1a670*/  @!P4 IMAD.IADD R6, R6, 0x1, -R58 ;  /* 0x000000010606c824 */ /* 0x000fc600078e0a3a */
[----:B------:R0:W-:Y:S04]  /*1a680*/  STL [R1+0x1d4], R8 ;  /* 0x0001d40801007387 */ /* 0x0001e80000100800 */
[----:B------:R1:W-:Y:S04]  /*1a690*/  STL [R1+0x1c0], R7 ;  /* 0x0001c00701007387 */ /* 0x0003e80000100800 */
[----:B0-----:R-:W3:Y:S04]  /*1a6a0*/  LDL.LU R8, [R1+0x16c] ;  /* 0x00016c0001087983 */ /* 0x001ee80000300800 */
[----:B------:R0:W-:Y:S04]  /*1a6b0*/  STL [R1+0x1a8], R6 ;  /* 0x0001a80601007387 */ /* 0x0001e80000100800 */
[----:B-1----:R-:W3:Y:S04]  /*1a6c0*/  LDL.LU R7, [R1+0x174] ;  /* 0x0001740001077983 */ /* 0x002ee80000300800 */
[----:B------:R-:W3:Y:S04]  /*1a6d0*/  LDL.LU R11, [R1+0x178] ;  /* 0x00017800010b7983 */ /* 0x000ee80000300800 */
[----:B------:R-:W-:Y:S04]  /*1a6e0*/  STL [R1+0x1b0], R55 ;  /* 0x0001b03701007387 */ /* 0x000fe80000100800 */
[----:B0-----:R-:W3:Y:S01]  /*1a6f0*/  LDL.LU R6, [R1+0x17c] ;  /* 0x00017c0001067983 */ /* 0x001ee20000300800 */
[----:B----4-:R-:W-:-:S02]  /*1a700*/  ISETP.GT.U32.AND P6, PT, R58, R16, PT ;  /* 0x000000103a00720c */ /* 0x010fc40003fc4070 */
[C---:B--2---:R-:W-:Y:S02]  /*1a710*/  ISETP.GT.U32.AND P0, PT, R58.reuse, R15, PT ;  /* 0x0000000f3a00720c */ /* 0x044fe40003f04070 */
[C---:B---3--:R-:W-:Y:S02]  /*1a720*/  ISETP.GT.U32.AND P1, PT, R58.reuse, R14, PT ;  /* 0x0000000e3a00720c */ /* 0x048fe40003f24070 */
        /* <DEDUP_REMOVED lines=8> */
[----:B------:R-:W-:-:S07]  /*1a7b0*/  ISETP.GT.U32.AND P3, PT, R58, R3, PT ;  /* 0x000000033a00720c */ /* 0x000fce0003f64070 */
[--C-:B------:R-:W-:Y:S02]  /*1a7c0*/  @!P6 IMAD.IADD R60, R60, 0x1, -R58.reuse ;  /* 0x000000013c3ce824 */ /* 0x100fe400078e0a3a */
[----:B------:R-:W-:-:S03]  /*1a7d0*/  @!P0 IMAD.IADD R5, R5, 0x1, -R58 ;  /* 0x0000000105058824 */ /* 0x000fc600078e0a3a */
[----:B------:R0:W-:Y:S01]  /*1a7e0*/  STL [R1+0x1b4], R60 ;  /* 0x0001b43c01007387 */ /* 0x0001e20000100800 */
[--C-:B------:R-:W-:Y:S02]  /*1a7f0*/  @!P1 IMAD.IADD R4, R4, 0x1, -R58.reuse ;  /* 0x0000000104049824 */ /* 0x100fe400078e0a3a */
[----:B------:R-:W-:Y:S01]  /*1a800*/  @!P3 IMAD.IADD R3, R3, 0x1, -R58 ;  /* 0x000000010303b824 */ /* 0x000fe200078e0a3a */
[----:B0-----:R-:W2:Y:S04]  /*1a810*/  LDL.LU R60, [R1+0x158] ;  /* 0x00015800013c7983 */ /* 0x001ea80000300800 */
[----:B------:R-:W3:Y:S04]  /*1a820*/  LDL.LU R19, [R1+0x160] ;  /* 0x0001600001137983 */ /* 0x000ee80000300800 */
[----:B------:R0:W-:Y:S04]  /*1a830*/  STL [R1+0x1b8], R5 ;  /* 0x0001b80501007387 */ /* 0x0001e80000100800 */
[----:B------:R1:W-:Y:S04]  /*1a840*/  STL [R1+0x1ac], R4 ;  /* 0x0001ac0401007387 */ /* 0x0003e80000100800 */
[----:B------:R-:W4:Y:S04]  /*1a850*/  LDL.LU R18, [R1+0x164] ;  /* 0x0001640001127983 */ /* 0x000f280000300800 */
[----:B0-----:R-:W2:Y:S04]  /*1a860*/  LDL.LU R5, [R1+0x168] ;  /* 0x0001680001057983 */ /* 0x001ea80000300800 */
[----:B------:R0:W-:Y:S04]  /*1a870*/  STL [R1+0x194], R3 ;  /* 0x0001940301007387 */ /* 0x0001e80000100800 */
[----:B-1----:R-:W2:Y:S04]  /*1a880*/  LDL.LU R4, [R1+0x15c] ;  /* 0x00015c0001047983 */ /* 0x002ea80000300800 */
[----:B0-----:R-:W2:Y:S01]  /*1a890*/  LDL.LU R3, [R1+0x144] ;  /* 0x0001440001037983 */ /* 0x001ea20000300800 */
[----:B------:R-:W-:-:S02]  /*1a8a0*/  ISETP.GT.U32.AND P4, PT, R58, R59, PT ;  /* 0x0000003b3a00720c */ /* 0x000fc40003f84070 */
[C---:B------:R-:W-:Y:S02]  /*1a8b0*/  ISETP.GT.U32.AND P2, PT, R58.reuse, R2, PT ;  /* 0x000000023a00720c */ /* 0x040fe40003f44070 */
[----:B------:R-:W-:-:S09]  /*1a8c0*/  ISETP.GT.U32.AND P5, PT, R58, R12, PT ;  /* 0x0000000c3a00720c */ /* 0x000fd20003fa4070 */
[--C-:B------:R-:W-:Y:S01]  /*1a8d0*/  @!P4 IMAD.IADD R59, R59, 0x1, -R58.reuse ;  /* 0x000000013b3bc824 */ /* 0x100fe200078e0a3a */
[----:B------:R-:W-:Y:S01]  /*1a8e0*/  ISETP.GT.U32.AND P4, PT, R58, R9, PT ;  /* 0x000000093a00720c */ /* 0x000fe20003f84070 */
[--C-:B------:R-:W-:Y:S01]  /*1a8f0*/  @!P2 IMAD.IADD R2, R2, 0x1, -R58.reuse ;  /* 0x000000010202a824 */ /* 0x100fe200078e0a3a */
[----:B------:R-:W-:Y:S01]  /*1a900*/  ISETP.GT.U32.AND P2, PT, R58, R10, PT ;  /* 0x0000000a3a00720c */ /* 0x000fe20003f44070 */
[----:B------:R-:W-:-:S03]  /*1a910*/  @!P5 IMAD.IADD R12, R12, 0x1, -R58 ;  /* 0x000000010c0cd824 */ /* 0x000fc600078e0a3a */
[C---:B------:R-:W-:Y:S02]  /*1a920*/  ISETP.GT.U32.AND P5, PT, R58.reuse, R2, PT ;  /* 0x000000023a00720c */ /* 0x040fe40003fa4070 */
[----:B------:R-:W-:-:S05]  /*1a930*/  ISETP.GT.U32.AND P0, PT, R58, R15, PT ;  /* 0x0000000f3a00720c */ /* 0x000fca0003f04070 */
[--C-:B------:R-:W-:Y:S01]  /*1a940*/  @!P4 IMAD.IADD R9, R9, 0x1, -R58.reuse ;  /* 0x000000010909c824 */ /* 0x100fe200078e0a3a */
[C---:B------:R-:W-:Y:S02]  /*1a950*/  ISETP.GT.U32.AND P4, PT, R58.reuse, R16, PT ;  /* 0x000000103a00720c */ /* 0x040fe40003f84070 */
[C---:B------:R-:W-:Y:S02]  /*1a960*/  ISETP.GT.U32.AND P3, PT, R58.reuse, R13, PT ;  /* 0x0000000d3a00720c */ /* 0x040fe40003f64070 */
[----:B------:R-:W-:Y:S01]  /*1a970*/  ISETP.GT.U32.AND P1, PT, R58, R14, PT ;  /* 0x0000000e3a00720c */ /* 0x000fe20003f24070 */
[--C-:B------:R-:W-:Y:S01]  /*1a980*/  @!P2 IMAD.IADD R10, R10, 0x1, -R58.reuse ;  /* 0x000000010a0aa824 */ /* 0x100fe200078e0a3a */
[----:B------:R-:W-:Y:S01]  /*1a990*/  ISETP.GT.U32.AND P2, PT, R58, R59, PT ;  /* 0x0000003b3a00720c */ /* 0x000fe20003f44070 */
[--C-:B------:R-:W-:Y:S01]  /*1a9a0*/  @!P5 IMAD.IADD R2, R2, 0x1, -R58.reuse ;  /* 0x000000010202d824 */ /* 0x100fe200078e0a3a */
[C---:B------:R-:W-:Y:S02]  /*1a9b0*/  ISETP.GT.U32.AND P6, PT, R58.reuse, R9, PT ;  /* 0x000000093a00720c */ /* 0x040fe40003fc4070 */
[----:B------:R-:W-:Y:S01]  /*1a9c0*/  ISETP.GT.U32.AND P5, PT, R58, R12, PT ;  /* 0x0000000c3a00720c */ /* 0x000fe20003fa4070 */
[----:B------:R-:W-:-:S02]  /*1a9d0*/  @!P0 IMAD.IADD R15, R15, 0x1, -R58 ;  /* 0x000000010f0f8824 */ /* 0x000fc400078e0a3a */
        /* <DEDUP_REMOVED lines=10> */
[----:B------:R-:W-:Y:S01]  /*1aa80*/  @!P5 IMAD.IADD R12, R12, 0x1, -R58 ;  /* 0x000000010c0cd824 */ /* 0x000fe200078e0a3a */
[----:B------:R-:W-:-:S02]  /*1aa90*/  ISETP.GT.U32.AND P5, PT, R58, R61, PT ;  /* 0x0000003d3a00720c */ /* 0x000fc40003fa4070 */
[--C-:B------:R-:W-:Y:S01]  /*1aaa0*/  @!P4 IMAD.IADD R8, R8, 0x1, -R58.reuse ;  /* 0x000000010808c824 */ /* 0x100fe200078e0a3a */
[----:B0-----:R-:W2:Y:S04]  /*1aab0*/  LDL.LU R2, [R1+0x14c] ;  /* 0x00014c0001027983 */ /* 0x001ea80000300800 */
[----:B------:R0:W-:Y:S01]  /*1aac0*/  STL [R1+0x1a0], R59 ;  /* 0x0001a03b01007387 */ /* 0x0001e20000100800 */
[--C-:B------:R-:W-:Y:S02]  /*1aad0*/  @!P0 IMAD.IADD R7, R7, 0x1, -R58.reuse ;  /* 0x0000000107078824 */ /* 0x100fe400078e0a3a */
[--C-:B------:R-:W-:Y:S02]  /*1aae0*/  @!P3 IMAD.IADD R6, R6, 0x1, -R58.reuse ;  /* 0x000000010606b824 */ /* 0x100fe400078e0a3a */
[--C-:B------:R-:W-:Y:S01]  /*1aaf0*/  @!P1 IMAD.IADD R11, R11, 0x1, -R58.reuse ;  /* 0x000000010b0b9824 */ /* 0x100fe200078e0a3a */
[----:B0-----:R-:W2:Y:S01]  /*1ab00*/  LDL.LU R59, [R1+0x150] ;  /* 0x00015000013b7983 */ /* 0x001ea20000300800 */
[----:B------:R-:W-:Y:S01]  /*1ab10*/  ISETP.GT.U32.AND P2, PT, R58, R10, PT ;  /* 0x0000000a3a00720c */ /* 0x000fe20003f44070 */
[----:B------:R-:W-:-:S02]  /*1ab20*/  @!P5 IMAD.IADD R61, R61, 0x1, -R58 ;  /* 0x000000013d3dd824 */ /* 0x000fc400078e0a3a */
[----:B------:R0:W-:Y:S04]  /*1ab30*/  STL [R1+0x1a4], R16 ;  /* 0x0001a41001007387 */ /* 0x0001e80000100800 */
[----:B------:R-:W-:Y:S04]  /*1ab40*/  STL [R1+0x198], R15 ;  /* 0x0001980f01007387 */ /* 0x000fe80000100800 */
[----:B------:R-:W-:Y:S02]  /*1ab50*/  STL [R1+0x180], R14 ;  /* 0x0001800e01007387 */ /* 0x000fe40000100800 */
[----:B------:R-:W-:-:S02]  /*1ab60*/  @!P2 IMAD.IADD R10, R10, 0x1, -R58 ;  /* 0x000000010a0aa824 */ /* 0x000fc400078e0a3a */
[----:B------:R-:W-:Y:S04]  /*1ab70*/  STL [R1+0x188], R13 ;  /* 0x0001880d01007387 */ /* 0x000fe80000100800 */
[----:B------:R-:W-:Y:S04]  /*1ab80*/  STL [R1+0x18c], R12 ;  /* 0x00018c0c01007387 */ /* 0x000fe80000100800 */
[----:B------:R-:W2:Y:S04]  /*1ab90*/  LDL.LU R17, [R1+0x154] ;  /* 0x0001540001117983 */ /* 0x000ea80000300800 */
[----:B------:R1:W-:Y:S04]  /*1aba0*/  STL [R1+0x190], R10 ;  /* 0x0001900a01007387 */ /* 0x0003e80000100800 */
[----:B0-----:R-:W2:Y:S04]  /*1abb0*/  LDL.LU R16, [R1+0x148] ;  /* 0x0001480001107983 */ /* 0x001ea80000300800 */
[----:B-1----:R-:W2:Y:S04]  /*1abc0*/  LDL.LU R10, [R1+0x130] ;  /* 0x00013000010a7983 */ /* 0x002ea80000300800 */
[----:B------:R0:W-:Y:S04]  /*1abd0*/  STL [R1+0x184], R9 ;  /* 0x0001840901007387 */ /* 0x0001e80000100800 */
[----:B0-----:R-:W2:Y:S01]  /*1abe0*/  LDL.LU R9, [R1+0x138] ;  /* 0x0001380001097983 */ /* 0x001ea20000300800 */
[----:B---3--:R-:W-:-:S02]  /*1abf0*/  ISETP.GT.U32.AND P6, PT, R58, R19, PT ;  /* 0x000000133a00720c */ /* 0x008fc40003fc4070 */
        /* <DEDUP_REMOVED lines=9> */
[----:B------:R-:W-:-:S05]  /*1ac90*/  ISETP.GT.U32.AND P0, PT, R58, R11, PT ;  /* 0x0000000b3a00720c */ /* 0x000fca0003f04070 */
[--C-:B------:R-:W-:Y:S01]  /*1aca0*/  @!P1 IMAD.IADD R4, R4, 0x1, -R58.reuse ;  /* 0x0000000104049824 */ /* 0x100fe200078e0a3a */
[C---:B------:R-:W-:Y:S01]  /*1acb0*/  ISETP.GT.U32.AND P1, PT, R58.reuse, R6, PT ;  /* 0x000000063a00720c */ /* 0x040fe20003f24070 */
[--C-:B------:R-:W-:Y:S01]  /*1acc0*/  @!P3 IMAD.IADD R3, R3, 0x1, -R58.reuse ;  /* 0x000000010303b824 */ /* 0x100fe200078e0a3a */
[----:B------:R-:W-:Y:S01]  /*1acd0*/  ISETP.GT.U32.AND P3, PT, R58, R61, PT ;  /* 0x0000003d3a00720c */ /* 0x000fe20003f64070 */
[--C-:B------:R-:W-:Y:S02]  /*1ace0*/  @!P6 IMAD.IADD R8, R8, 0x1, -R58.reuse ;  /* 0x000000010808e824 */ /* 0x100fe400078e0a3a */
[--C-:B------:R-:W-:Y:S02]  /*1acf0*/  @!P4 IMAD.IADD R7, R7, 0x1, -R58.reuse ;  /* 0x000000010707c824 */ /* 0x100fe400078e0a3a */
[--C-:B------:R-:W-:Y:S01]  /*1ad00*/  @!P0 IMAD.IADD R11, R11, 0x1, -R58.reuse ;  /* 0x000000010b0b8824 */ /* 0x100fe200078e0a3a */
[----:B------:R0:W-:Y:S05]  /*1ad10*/  STL [R1+0x16c], R8 ;  /* 0x00016c0801007387 */ /* 0x0001ea0000100800 */
[----:B------:R-:W-:-:S02]  /*1ad20*/  @!P1 IMAD.IADD R6, R6, 0x1, -R58 ;  /* 0x0000000106069824 */ /* 0x000fc400078e0a3a */
[----:B------:R-:W-:Y:S01]  /*1ad30*/  @!P3 IMAD.IADD R61, R61, 0x1, -R58 ;  /* 0x000000013d3db824 */ /* 0x000fe200078e0a3a */
[----:B0-----:R-:W2:Y:S04]  /*1ad40*/  LDL.LU R8, [R1+0x13c] ;  /* 0x00013c0001087983 */ /* 0x001ea80000300800 */
[----:B------:R0:W-:Y:S04]  /*1ad50*/  STL [R1+0x174], R7 ;  /* 0x0001740701007387 */ /* 0x0001e80000100800 */
[----:B0-----:R-:W3:Y:S04]  /*1ad60*/  LDL.LU R7, [R1+0x140] ;  /* 0x0001400001077983 */ /* 0x001ee80000300800 */
[----:B------:R-:W-:Y:S04]  /*1ad70*/  STL [R1+0x178], R11 ;  /* 0x0001780b01007387 */ /* 0x000fe80000100800 */
[----:B------:R0:W-:Y:S04]  /*1ad80*/  STL [R1+0x170], R61 ;  /* 0x0001703d01007387 */ /* 0x0001e80000100800 */
[----:B------:R1:W-:Y:S04]  /*1ad90*/  STL [R1+0x17c], R6 ;  /* 0x00017c0601007387 */ /* 0x0003e80000100800 */
[----:B0-----:R-:W4:Y:S04]  /*1ada0*/  LDL.LU R61, [R1+0x30c8] ;  /* 0x0030c800013d7983 */ /* 0x001f280000300800 */
[----:B------:R-:W2:Y:S04]  /*1adb0*/  LDL.LU R15, [R1+0x134] ;  /* 0x00013400010f7983 */ /* 0x000ea80000300800 */
[----:B------:R-:W3:Y:S04]  /*1adc0*/  LDL.LU R14, [R1+0x11c] ;  /* 0x00011c00010e7983 */ /* 0x000ee80000300800 */
[----:B------:R-:W4:Y:S01]  /*1add0*/  LDL.LU R13, [R1+0x124] ;  /* 0x00012400010d7983 */ /* 0x000f220000300800 */
[----:B------:R-:W-:-:S02]  /*1ade0*/  ISETP.GT.U32.AND P2, PT, R58, R60, PT ;  /* 0x0000003c3a00720c */ /* 0x000fc40003f44070 */
[C---:B------:R-:W-:Y:S01]  /*1adf0*/  ISETP.GT.U32.AND P5, PT, R58.reuse, R2, PT ;  /* 0x000000023a00720c */ /* 0x040fe20003fa4070 */
[----:B------:R-:W4:Y:S01]  /*1ae00*/  LDL.LU R12, [R1+0x128] ;  /* 0x00012800010c7983 */ /* 0x000f220000300800 */
[C---:B------:R-:W-:Y:S02]  /*1ae10*/  ISETP.GT.U32.AND P4, PT, R58.reuse, R18, PT ;  /* 0x000000123a00720c */ /* 0x040fe40003f84070 */
[----:B------:R-:W-:Y:S01]  /*1ae20*/  ISETP.GT.U32.AND P0, PT, R58, R5, PT ;  /* 0x000000053a00720c */ /* 0x000fe20003f04070 */
[----:B------:R-:W4:Y:S06]  /*1ae30*/  LDL.LU R11, [R1+0x12c] ;  /* 0x00012c00010b7983 */ /* 0x000f2c0000300800 */
[--C-:B------:R-:W-:Y:S01]  /*1ae40*/  @!P2 IMAD.IADD R60, R60, 0x1, -R58.reuse ;  /* 0x000000013c3ca824 */ /* 0x100fe200078e0a3a */
[----:B------:R-:W-:Y:S01]  /*1ae50*/  ISETP.GT.U32.AND P2, PT, R58, R59, PT ;  /* 0x0000003b3a00720c */ /* 0x000fe20003f44070 */
[----:B------:R-:W-:-:S03]  /*1ae60*/  @!P5 IMAD.IADD R2, R2, 0x1, -R58 ;  /* 0x000000010202d824 */ /* 0x000fc600078e0a3a */
[----:B------:R-:W-:-:S09]  /*1ae70*/  ISETP.GT.U32.AND P5, PT, R58, R60, PT ;  /* 0x0000003c3a00720c */ /* 0x000fd20003fa4070 */
[--C-:B------:R-:W-:Y:S01]  /*1ae80*/  @!P2 IMAD.IADD R59, R59, 0x1, -R58.reuse ;  /* 0x000000013b3ba824 */ /* 0x100fe200078e0a3a */
[----:B------:R-:W-:Y:S01]  /*1ae90*/  ISETP.GT.U32.AND P2, PT, R58, R19, PT ;  /* 0x000000133a00720c */ /* 0x000fe20003f44070 */
[--C-:B------:R-:W-:Y:S02]  /*1aea0*/  @!P4 IMAD.IADD R18, R18, 0x1, -R58.reuse ;  /* 0x000000011212c824 */ /* 0x100fe400078e0a3a */
[----:B------:R-:W-:Y:S01]  /*1aeb0*/  @!P5 IMAD.IADD R60, R60, 0x1, -R58 ;  /* 0x000000013c3cd824 */ /* 0x000fe200078e0a3a */
[C---:B------:R-:W-:Y:S02]  /*1aec0*/  ISETP.GT.U32.AND P6, PT, R58.reuse, R59, PT ;  /* 0x0000003b3a00720c */ /* 0x040fe40003fc4070 */
[----:B------:R-:W-:-:S07]  /*1aed0*/  ISETP.GT.U32.AND P4, PT, R58, R16, PT ;  /* 0x000000103a00720c */ /* 0x000fce0003f84070 */
[--C-:B------:R-:W-:Y:S01]  /*1aee0*/  @!P2 IMAD.IADD R19, R19, 0x1, -R58.reuse ;  /* 0x000000011313a824 */ /* 0x100fe200078e0a3a */
[----:B------:R-:W-:Y:S01]  /*1aef0*/  ISETP.GT.U32.AND P2, PT, R58, R17, PT ;  /* 0x000000113a00720c */ /* 0x000fe20003f44070 */
[----:B------:R0:W-:Y:S04]  /*1af00*/  STL [R1+0x158], R60 ;  /* 0x0001583c01007387 */ /* 0x0001e80000100800 */
[----:B-1----:R-:W4:Y:S01]  /*1af10*/  LDL.LU R6, [R1+0x120] ;  /* 0x0001200001067983 */ /* 0x002f220000300800 */
[----:B------:R-:W-:-:S03]  /*1af20*/  @!P0 IMAD.IADD R5, R5, 0x1, -R58 ;  /* 0x0000000105058824 */ /* 0x000fc600078e0a3a */
[----:B0-----:R-:W4:Y:S01]  /*1af30*/  LDL.LU R60, [R1+0x108] ;  /* 0x00010800013c7983 */ /* 0x001f220000300800 */
[C---:B------:R-:W-:Y:S01]  /*1af40*/  ISETP.GT.U32.AND P0, PT, R58.reuse, R10, PT ;  /* 0x0000000a3a00720c */ /* 0x040fe20003f04070 */
[--C-:B------:R-:W-:Y:S01]  /*1af50*/  @!P6 IMAD.IADD R59, R59, 0x1, -R58.reuse ;  /* 0x000000013b3be824 */ /* 0x100fe200078e0a3a */
[C---:B------:R-:W-:Y:S01]  /*1af60*/  ISETP.GT.U32.AND P1, PT, R58.reuse, R4, PT ;  /* 0x000000043a00720c */ /* 0x040fe20003f24070 */
[--C-:B------:R-:W-:Y:S01]  /*1af70*/  @!P2 IMAD.IADD R17, R17, 0x1, -R58.reuse ;  /* 0x000000011111a824 */ /* 0x100fe200078e0a3a */
[----:B------:R-:W-:Y:S01]  /*1af80*/  ISETP.GT.U32.AND P3, PT, R58, R3, PT ;  /* 0x000000033a00720c */ /* 0x000fe20003f64070 */
[----:B------:R-:W-:Y:S01]  /*1af90*/  @!P4 IMAD.IADD R16, R16, 0x1, -R58 ;  /* 0x000000011010c824 */ /* 0x000fe200078e0a3a */
[----:B------:R-:W-:-:S07]  /*1afa0*/  ISETP.GT.U32.AND P5, PT, R58, R2, PT ;  /* 0x000000023a00720c */ /* 0x000fce0003fa4070 */
[--C-:B------:R-:W-:Y:S02]  /*1afb0*/  @!P0 IMAD.IADD R10, R10, 0x1, -R58.reuse ;  /* 0x000000010a0a8824 */ /* 0x100fe400078e0a3a */
[--C-:B------:R-:W-:Y:S02]  /*1afc0*/  @!P1 IMAD.IADD R4, R4, 0x1, -R58.reuse ;  /* 0x0000000104049824 */ /* 0x100fe400078e0a3a */
[--C-:B------:R-:W-:Y:S02]  /*1afd0*/  @!P3 IMAD.IADD R3, R3, 0x1, -R58.reuse ;  /* 0x000000010303b824 */ /* 0x100fe400078e0a3a */
[--C-:B------:R-:W-:Y:S01]  /*1afe0*/  @!P5 IMAD.IADD R2, R2, 0x1, -R58.reuse ;  /* 0x000000010202d824 */ /* 0x100fe200078e0a3a */
[C---:B--2---:R-:W-:Y:S02]  /*1aff0*/  ISETP.GT.U32.AND P6, PT, R58.reuse, R15, PT ;  /* 0x0000000f3a00720c */ /* 0x044fe40003fc4070 */
[C---:B---3--:R-:W-:Y:S02]  /*1b000*/  ISETP.GT.U32.AND P2, PT, R58.reuse, R14, PT ;  /* 0x0000000e3a00720c */ /* 0x048fe40003f44070 */
[C---:B----4-:R-:W-:Y:S01]  /*1b010*/  ISETP.GT.U32.AND P4, PT, R58.reuse, R13, PT ;  /* 0x0000000d3a00720c */ /* 0x050fe20003f84070 */
[----:B------:R-:W-:Y:S08]  /*1b020*/  STL [R1+0x3048], R61 ;  /* 0x0030483d01007387 */ /* 0x000ff00000100800 */
[--C-:B------:R-:W-:Y:S01]  /*1b030*/  @!P6 IMAD.IADD R15, R15, 0x1, -R58.reuse ;  /* 0x000000010f0fe824 */ /* 0x100fe200078e0a3a */
[----:B------:R-:W-:Y:S01]  /*1b040*/  ISETP.GT.U32.AND P6, PT, R58, R17, PT ;  /* 0x000000113a00720c */ /* 0x000fe20003fc4070 */
[----:B------:R-:W-:Y:S01]  /*1b050*/  STL [R1+0x160], R19 ;  /* 0x0001601301007387 */ /* 0x000fe20000100800 */
[----:B------:R-:W-:Y:S01]  /*1b060*/  @!P2 IMAD.IADD R14, R14, 0x1, -R58 ;  /* 0x000000010e0ea824 */ /* 0x000fe200078e0a3a */
[----:B------:R-:W-:-:S02]  /*1b070*/  ISETP.GT.U32.AND P2, PT, R58, R16, PT ;  /* 0x000000103a00720c */ /* 0x000fc40003f44070 */
[----:B------:R-:W-:Y:S01]  /*1b080*/  STL [R1+0x164], R18 ;  /* 0x0001641201007387 */ /* 0x000fe20000100800 */
[--C-:B------:R-:W-:Y:S01]  /*1b090*/  @!P4 IMAD.IADD R13, R13, 0x1, -R58.reuse ;  /* 0x000000010d0dc824 */ /* 0x100fe200078e0a3a */
[----:B------:R-:W-:Y:S02]  /*1b0a0*/  ISETP.GT.U32.AND P4, PT, R58, R10, PT ;  /* 0x0000000a3a00720c */ /* 0x000fe40003f84070 */
[----:B------:R0:W-:Y:S04]  /*1b0b0*/  STL [R1+0x168], R5 ;  /* 0x0001680501007387 */ /* 0x0001e80000100800 */
[----:B------:R1:W-:Y:S04]  /*1b0c0*/  STL [R1+0x15c], R4 ;  /* 0x00015c0401007387 */ /* 0x0003e80000100800 */
[----:B------:R2:W-:Y:S04]  /*1b0d0*/  STL [R1+0x144], R3 ;  /* 0x0001440301007387 */ /* 0x0005e80000100800 */
[----:B0-----:R-:W3:Y:S01]  /*1b0e0*/  LDL.LU R5, [R1+0x110] ;  /* 0x0001100001057983 */ /* 0x001ee20000300800 */
[----:B------:R-:W-:-:S03]  /*1b0f0*/  @!P6 IMAD.IADD R17, R17, 0x1, -R58 ;  /* 0x000000011111e824 */ /* 0x000fc600078e0a3a */
[----:B------:R0:W-:Y:S01]  /*1b100*/  STL [R1+0x14c], R2 ;  /* 0x00014c0201007387 */ /* 0x0001e20000100800 */
[----:B------:R-:W-:-:S03]  /*1b110*/  @!P2 IMAD.IADD R16, R16, 0x1, -R58 ;  /* 0x000000011010a824 */ /* 0x000fc600078e0a3a */
[----:B-1----:R-:W4:Y:S01]  /*1b120*/  LDL.LU R4, [R1+0x114] ;  /* 0x0001140001047983 */ /* 0x002f220000300800 */
[----:B------:R-:W-:-:S03]  /*1b130*/  @!P4 IMAD.IADD R10, R10, 0x1, -R58 ;  /* 0x000000010a0ac824 */ /* 0x000fc600078e0a3a */
[----:B--2---:R-:W2:Y:S04]  /*1b140*/  LDL.LU R3, [R1+0x118] ;  /* 0x0001180001037983 */ /* 0x004ea80000300800 */
[----:B------:R1:W-:Y:S04]  /*1b150*/  STL [R1+0x150], R59 ;  /* 0x0001503b01007387 */ /* 0x0003e80000100800 */
[----:B0-----:R-:W2:Y:S04]  /*1b160*/  LDL.LU R2, [R1+0x10c] ;  /* 0x00010c0001027983 */ /* 0x001ea80000300800 */
[----:B-1----:R-:W2:Y:S04]  /*1b170*/  LDL.LU R59, [R1+0xf8] ;  /* 0x0000f800013b7983 */ /* 0x002ea80000300800 */
[----:B------:R-:W2:Y:S04]  /*1b180*/  LDL.LU R18, [R1+0x100] ;  /* 0x0001000001127983 */ /* 0x000ea80000300800 */
[----:B------:R0:W-:Y:S04]  /*1b190*/  STL [R1+0x154], R17 ;  /* 0x0001541101007387 */ /* 0x0001e80000100800 */
[----:B0-----:R-:W2:Y:S04]  /*1b1a0*/  LDL.LU R17, [R1+0x104] ;  /* 0x0001040001117983 */ /* 0x001ea80000300800 */
[----:B------:R0:W-:Y:S04]  /*1b1b0*/  STL [R1+0x148], R16 ;  /* 0x0001481001007387 */ /* 0x0001e80000100800 */
[----:B------:R1:W-:Y:S04]  /*1b1c0*/  STL [R1+0x130], R10 ;  /* 0x0001300a01007387 */ /* 0x0003e80000100800 */
[----:B0-----:R-:W2:Y:S04]  /*1b1d0*/  LDL.LU R16, [R1+0x460] ;  /* 0x0004600001107983 */ /* 0x001ea80000300800 */
[----:B-1----:R-:W2:Y:S01]  /*1b1e0*/  LDL.LU R10, [R1+0xfc] ;  /* 0x0000fc00010a7983 */ /* 0x002ea20000300800 */
[----:B------:R-:W-:-:S02]  /*1b1f0*/  ISETP.GT.U32.AND P1, PT, R58, R9, PT ;  /* 0x000000093a00720c */ /* 0x000fc40003f24070 */
[C---:B------:R-:W-:Y:S02]  /*1b200*/  ISETP.GT.U32.AND P3, PT, R58.reuse, R8, PT ;  /* 0x000000083a00720c */ /* 0x040fe40003f64070 */
        /* <DEDUP_REMOVED lines=9> */
[----:B------:R-:W-:-:S07]  /*1b2a0*/  ISETP.GT.U32.AND P0, PT, R58, R9, PT ;  /* 0x000000093a00720c */ /* 0x000fce0003f04070 */
[--C-:B------:R-:W-:Y:S01]  /*1b2b0*/  @!P1 IMAD.IADD R11, R11, 0x1, -R58.reuse ;  /* 0x000000010b0b9824 */ /* 0x100fe200078e0a3a */
[----:B------:R-:W-:Y:S01]  /*1b2c0*/  ISETP.GT.U32.AND P1, PT, R58, R8, PT ;  /* 0x000000083a00720c */ /* 0x000fe20003f24070 */
[--C-:B------:R-:W-:Y:S01]  /*1b2d0*/  @!P3 IMAD.IADD R6, R6, 0x1, -R58.reuse ;  /* 0x000000010606b824 */ /* 0x100fe200078e0a3a */
[----:B------:R-:W-:Y:S01]  /*1b2e0*/  ISETP.GT.U32.AND P3, PT, R58, R7, PT ;  /* 0x000000073a00720c */ /* 0x000fe20003f64070 */
[--C-:B------:R-:W-:Y:S01]  /*1b2f0*/  @!P5 IMAD.IADD R60, R60, 0x1, -R58.reuse ;  /* 0x000000013c3cd824 */ /* 0x100fe200078e0a3a */
[C---:B------:R-:W-:Y:S02]  /*1b300*/  ISETP.GT.U32.AND P5, PT, R58.reuse, R15, PT ;  /* 0x0000000f3a00720c */ /* 0x040fe40003fa4070 */
[C---:B------:R-:W-:Y:S01]  /*1b310*/  ISETP.GT.U32.AND P2, PT, R58.reuse, R14, PT ;  /* 0x0000000e3a00720c */ /* 0x040fe20003f44070 */
[----:B------:R-:W-:Y:S01]  /*1b320*/  @!P0 IMAD.IADD R9, R9, 0x1, -R58 ;  /* 0x0000000109098824 */ /* 0x000fe200078e0a3a */
[C---:B------:R-:W-:Y:S02]  /*1b330*/  ISETP.GT.U32.AND P6, PT, R58.reuse, R60, PT ;  /* 0x0000003c3a00720c */ /* 0x040fe40003fc4070 */
[----:B------:R-:W-:-:S03]  /*1b340*/  ISETP.GT.U32.AND P4, PT, R58, R13, PT ;  /* 0x0000000d3a00720c */ /* 0x000fc60003f84070 */
[--C-:B------:R-:W-:Y:S01]  /*1b350*/  @!P1 IMAD.IADD R8, R8, 0x1, -R58.reuse ;  /* 0x0000000108089824 */ /* 0x100fe200078e0a3a */
[----:B------:R0:W-:Y:S01]  /*1b360*/  STL [R1+0x138], R9 ;  /* 0x0001380901007387 */ /* 0x0001e20000100800 */
[--C-:B------:R-:W-:Y:S02]  /*1b370*/  @!P3 IMAD.IADD R7, R7, 0x1, -R58.reuse ;  /* 0x000000010707b824 */ /* 0x100fe400078e0a3a */
[--C-:B------:R-:W-:Y:S02]  /*1b380*/  @!P5 IMAD.IADD R15, R15, 0x1, -R58.reuse ;  /* 0x000000010f0fd824 */ /* 0x100fe400078e0a3a */
[--C-:B------:R-:W-:Y:S01]  /*1b390*/  @!P2 IMAD.IADD R14, R14, 0x1, -R58.reuse ;  /* 0x000000010e0ea824 */ /* 0x100fe200078e0a3a */
[----:B0-----:R-:W2:Y:S04]  /*1b3a0*/  LDL.LU R9, [R1+0xe8] ;  /* 0x0000e80001097983 */ /* 0x001ea80000300800 */
[----:B------:R0:W-:Y:S01]  /*1b3b0*/  STL [R1+0x13c], R8 ;  /* 0x00013c0801007387 */ /* 0x0001e20000100800 */
[----:B------:R-:W-:-:S03]  /*1b3c0*/  @!P6 IMAD.IADD R60, R60, 0x1, -R58 ;  /* 0x000000013c3ce824 */ /* 0x000fc600078e0a3a */
[----:B0-----:R-:W2:Y:S04]  /*1b3d0*/  LDL.LU R8, [R1+0xf4] ;  /* 0x0000f40001087983 */ /* 0x001ea80000300800 */
[----:B------:R0:W-:Y:S01]  /*1b3e0*/  STL [R1+0x140], R7 ;  /* 0x0001400701007387 */ /* 0x0001e20000100800 */
[C---:B------:R-:W-:Y:S01]  /*1b3f0*/  ISETP.GT.U32.AND P0, PT, R58.reuse, R12, PT ;  /* 0x0000000c3a00720c */ /* 0x040fe20003f04070 */
[----:B------:R-:W-:Y:S02]  /*1b400*/  @!P4 IMAD.IADD R13, R13, 0x1, -R58 ;  /* 0x000000010d0dc824 */ /* 0x000fe400078e0a3a */
[----:B0-----:R-:W2:Y:S01]  /*1b410*/  LDL.LU R7, [R1+0x430] ;  /* 0x0004300001077983 */ /* 0x001ea20000300800 */
[C---:B------:R-:W-:Y:S02]  /*1b420*/  ISETP.GT.U32.AND P1, PT, R58.reuse, R11, PT ;  /* 0x0000000b3a00720c */ /* 0x040fe40003f24070 */
[----:B------:R-:W-:-:S07]  /*1b430*/  ISETP.GT.U32.AND P3, PT, R58, R6, PT ;  /* 0x000000063a00720c */ /* 0x000fce0003f64070 */
[--C-:B------:R-:W-:Y:S01]  /*1b440*/  @!P0 IMAD.IADD R12, R12, 0x1, -R58.reuse ;  /* 0x000000010c0c8824 */ /* 0x100fe200078e0a3a */
[----:B------:R-:W-:Y:S04]  /*1b450*/  STL [R1+0x134], R15 ;  /* 0x0001340f01007387 */ /* 0x000fe80000100800 */
[----:B------:R-:W-:Y:S01]  /*1b460*/  STL [R1+0x11c], R14 ;  /* 0x00011c0e01007387 */ /* 0x000fe20000100800 */
[--C-:B------:R-:W-:Y:S02]  /*1b470*/  @!P1 IMAD.IADD R11, R11, 0x1, -R58.reuse ;  /* 0x000000010b0b9824 */ /* 0x100fe400078e0a3a */
[----:B------:R-:W-:Y:S01]  /*1b480*/  @!P3 IMAD.IADD R6, R6, 0x1, -R58 ;  /* 0x000000010606b824 */ /* 0x000fe200078e0a3a */
[----:B------:R-:W-:Y:S04]  /*1b490*/  STL [R1+0x124], R13 ;  /* 0x0001240d01007387 */ /* 0x000fe80000100800 */
[----:B------:R-:W-:Y:S04]  /*1b4a0*/  STL [R1+0x128], R12 ;  /* 0x0001280c01007387 */ /* 0x000fe80000100800 */
[----:B------:R-:W-:Y:S04]  /*1b4b0*/  STL [R1+0x12c], R11 ;  /* 0x00012c0b01007387 */ /* 0x000fe80000100800 */
[----:B------:R0:W-:Y:S04]  /*1b4c0*/  STL [R1+0x120], R6 ;  /* 0x0001200601007387 */ /* 0x0001e80000100800 */
[----:B0-----:R-:W2:Y:S04]  /*1b4d0*/  LDL.LU R6, [R1+0xec] ;  /* 0x0000ec0001067983 */ /* 0x001ea80000300800 */
[----:B------:R0:W-:Y:S04]  /*1b4e0*/  STL [R1+0x108], R60 ;  /* 0x0001083c01007387 */ /* 0x0001e80000100800 */
[----:B0-----:R-:W2:Y:S04]  /*1b4f0*/  LDL.LU R60, [R1+0xe4] ;  /* 0x0000e400013c7983 */ /* 0x001ea80000300800 */
[----:B------:R-:W2:Y:S04]  /*1b500*/  LDL.LU R15, [R1+0x3f8] ;  /* 0x0003f800010f7983 */ /* 0x000ea80000300800 */
[----:B------:R-:W2:Y:S04]  /*1b510*/  LDL.LU R14, [R1+0x400] ;  /* 0x00040000010e7983 */ /* 0x000ea80000300800 */
[----:B------:R-:W2:Y:S01]  /*1b520*/  LDL.LU R12, [R1+0x408] ;  /* 0x00040800010c7983 */ /* 0x000ea20000300800 */
[----:B---3--:R-:W-:-:S02]  /*1b530*/  ISETP.GT.U32.AND P5, PT, R58, R5, PT ;  /* 0x000000053a00720c */ /* 0x008fc40003fa4070 */
[C---:B----4-:R-:W-:Y:S02]  /*1b540*/  ISETP.GT.U32.AND P2, PT, R58.reuse, R4, PT ;  /* 0x000000043a00720c */ /* 0x050fe40003f44070 */
[----:B--2---:R-:W-:-:S09]  /*1b550*/  ISETP.GT.U32.AND P4, PT, R58, R3, PT ;  /* 0x000000033a00720c */ /* 0x004fd20003f84070 */
[--C-:B------:R-:W-:Y:S02]  /*1b560*/  @!P5 IMAD.IADD R5, R5, 0x1, -R58.reuse ;  /* 0x000000010505d824 */ /* 0x100fe400078e0a3a */
[--C-:B------:R-:W-:Y:S02]  /*1b570*/  @!P2 IMAD.IADD R4, R4, 0x1, -R58.reuse ;  /* 0x000000010404a824 */ /* 0x100fe400078e0a3a */
[----:B------:R-:W-:Y:S01]  /*1b580*/  @!P4 IMAD.IADD R3, R3, 0x1, -R58 ;  /* 0x000000010303c824 */ /* 0x000fe200078e0a3a */
[C---:B------:R-:W-:Y:S02]  /*1b590*/  ISETP.GT.U32.AND P6, PT, R58.reuse, R17, PT ;  /* 0x000000113a00720c */ /* 0x040fe40003fc4070 */
[C---:B------:R-:W-:Y:S02]  /*1b5a0*/  ISETP.GT.U32.AND P5, PT, R58.reuse, R16, PT ;  /* 0x000000103a00720c */ /* 0x040fe40003fa4070 */
[----:B------:R-:W-:-:S09]  /*1b5b0*/  ISETP.GT.U32.AND P2, PT, R58, R10, PT ;  /* 0x0000000a3a00720c */ /* 0x000fd20003f44070 */
[--C-:B------:R-:W-:Y:S01]  /*1b5c0*/  @!P6 IMAD.IADD R17, R17, 0x1, -R58.reuse ;  /* 0x000000011111e824 */ /* 0x100fe200078e0a3a */
[----:B------:R-:W-:Y:S01]  /*1b5d0*/  ISETP.GT.U32.AND P6, PT, R58, R5, PT ;  /* 0x000000053a00720c */ /* 0x000fe20003fc4070 */
[--C-:B------:R-:W-:Y:S01]  /*1b5e0*/  @!P5 IMAD.IADD R16, R16, 0x1, -R58.reuse ;  /* 0x000000011010d824 */ /* 0x100fe200078e0a3a */
[----:B------:R-:W-:Y:S01]  /*1b5f0*/  ISETP.GT.U32.AND P5, PT, R58, R4, PT ;  /* 0x000000043a00720c */ /* 0x000fe20003fa4070 */
[----:B------:R-:W-:Y:S01]  /*1b600*/  @!P2 IMAD.IADD R10, R10, 0x1, -R58 ;  /* 0x000000010a0aa824 */ /* 0x000fe200078e0a3a */
[----:B------:R-:W-:-:S09]  /*1b610*/  ISETP.GT.U32.AND P2, PT, R58, R3, PT ;  /* 0x000000033a00720c */ /* 0x000fd20003f44070 */
[----:B------:R-:W-:-:S05]  /*1b620*/  @!P6 IMAD.IADD R5, R5, 0x1, -R58 ;  /* 0x000000010505e824 */ /* 0x000fca00078e0a3a */
[----:B------:R0:W-:Y:S01]  /*1b630*/  STL [R1+0x110], R5 ;  /* 0x0001100501007387 */ /* 0x0001e20000100800 */
[--C-:B------:R-:W-:Y:S02]  /*1b640*/  @!P5 IMAD.IADD R4, R4, 0x1, -R58.reuse ;  /* 0x000000010404d824 */ /* 0x100fe400078e0a3a */
[----:B------:R-:W-:Y:S01]  /*1b650*/  @!P2 IMAD.IADD R3, R3, 0x1, -R58 ;  /* 0x000000010303a824 */ /* 0x000fe200078e0a3a */
[----:B0-----:R-:W2:Y:S04]  /*1b660*/  LDL.LU R5, [R1+0x3f0] ;  /* 0x0003f00001057983 */ /* 0x001ea80000300800 */
[----:B------:R-:W3:Y:S04]  /*1b670*/  LDL.LU R19, [R1+0x3b0] ;  /* 0x0003b00001137983 */ /* 0x000ee80000300800 */
[----:B------:R0:W-:Y:S04]  /*1b680*/  STL [R1+0x114], R4 ;  /* 0x0001140401007387 */ /* 0x0001e80000100800 */
[----:B------:R-:W4:Y:S04]  /*1b690*/  LDL.LU R13, [R1+0x3c4] ;  /* 0x0003c400010d7983 */ /* 0x000f280000300800 */
[----:B------:R-:W2:Y:S04]  /*1b6a0*/  LDL.LU R11, [R1+0x3c8] ;  /* 0x0003c800010b7983 */ /* 0x000ea80000300800 */
[----:B------:R1:W-:Y:S04]  /*1b6b0*/  STL [R1+0x118], R3 ;  /* 0x0001180301007387 */ /* 0x0003e80000100800 */
[----:B0-----:R-:W2:Y:S04]  /*1b6c0*/  LDL.LU R4, [R1+0x3cc] ;  /* 0x0003cc0001047983 */ /* 0x001ea80000300800 */
[----:B-1----:R-:W2:Y:S01]  /*1b6d0*/  LDL.LU R3, [R1+0x3b4] ;  /* 0x0003b40001037983 */ /* 0x002ea20000300800 */
[----:B------:R-:W-:-:S02]  /*1b6e0*/  ISETP.GT.U32.AND P3, PT, R58, R18, PT ;  /* 0x000000123a00720c */ /* 0x000fc40003f64070 */
[C---:B------:R-:W-:Y:S02]  /*1b6f0*/  ISETP.GT.U32.AND P0, PT, R58.reuse, R2, PT ;  /* 0x000000023a00720c */ /* 0x040fe40003f04070 */
[C---:B------:R-:W-:Y:S02]  /*1b700*/  ISETP.GT.U32.AND P4, PT, R58.reuse, R9, PT ;  /* 0x000000093a00720c */ /* 0x040fe40003f84070 */
[----:B------:R-:W-:-:S07]  /*1b710*/  ISETP.GT.U32.AND P1, PT, R58, R59, PT ;  /* 0x0000003b3a00720c */ /* 0x000fce0003f24070 */
[--C-:B------:R-:W-:Y:S02]  /*1b720*/  @!P3 IMAD.IADD R18, R18, 0x1, -R58.reuse ;  /* 0x000000011212b824 */ /* 0x100fe400078e0a3a */
[--C-:B------:R-:W-:Y:S01]  /*1b730*/  @!P0 IMAD.IADD R2, R2, 0x1, -R58.reuse ;  /* 0x0000000102028824 */ /* 0x100fe200078e0a3a */
[C---:B------:R-:W-:Y:S02]  /*1b740*/  ISETP.GT.U32.AND P0, PT, R58.reuse, R56, PT ;  /* 0x000000383a00720c */ /* 0x040fe40003f04070 */
[C---:B------:R-:W-:Y:S01]  /*1b750*/  ISETP.GT.U32.AND P3, PT, R58.reuse, R7, PT ;  /* 0x000000073a00720c */ /* 0x040fe20003f64070 */
[--C-:B------:R-:W-:Y:S01]  /*1b760*/  @!P4 IMAD.IADD R9, R9, 0x1, -R58.reuse ;  /* 0x000000010909c824 */ /* 0x100fe200078e0a3a */
[C---:B------:R-:W-:Y:S01]  /*1b770*/  ISETP.GT.U32.AND P4, PT, R58.reuse, R2, PT ;  /* 0x000000023a00720c */ /* 0x040fe20003f84070 */
[----:B------:R-:W-:Y:S01]  /*1b780*/  @!P1 IMAD.IADD R59, R59, 0x1, -R58 ;  /* 0x000000013b3b9824 */ /* 0x000fe200078e0a3a */
[C---:B------:R-:W-:Y:S02]  /*1b790*/  ISETP.GT.U32.AND P5, PT, R58.reuse, R16, PT ;  /* 0x000000103a00720c */ /* 0x040fe40003fa4070 */
[----:B------:R-:W-:-:S05]  /*1b7a0*/  ISETP.GT.U32.AND P2, PT, R58, R10, PT ;  /* 0x0000000a3a00720c */ /* 0x000fca0003f44070 */
[--C-:B------:R-:W-:Y:S02]  /*1b7b0*/  @!P0 IMAD.IADD R56, R56, 0x1, -R58.reuse ;  /* 0x0000000138388824 */ /* 0x100fe400078e0a3a */
[--C-:B------:R-:W-:Y:S01]  /*1b7c0*/  @!P3 IMAD.IADD R7, R7, 0x1, -R58.reuse ;  /* 0x000000010707b824 */ /* 0x100fe200078e0a3a */
[C---:B------:R-:W-:Y:S02]  /*1b7d0*/  ISETP.GT.U32.AND P3, PT, R58.reuse, R17, PT ;  /* 0x000000113a00720c */ /* 0x040fe40003f64070 */
[C---:B------:R-:W-:Y:S02]  /*1b7e0*/  ISETP.GT.U32.AND P0, PT, R58.reuse, R59, PT ;  /* 0x0000003b3a00720c */ /* 0x040fe40003f04070 */
[----:B------:R-:W-:Y:S01]  /*1b7f0*/  ISETP.GT.U32.AND P1, PT, R58, R8, PT ;  /* 0x000000083a00720c */ /* 0x000fe20003f24070 */
[--C-:B------:R-:W-:Y:S01]  /*1b800*/  @!P4 IMAD.IADD R2, R2, 0x1, -R58.reuse ;  /* 0x000000010202c824 */ /* 0x100fe200078e0a3a */
[C---:B------:R-:W-:Y:S02]  /*1b810*/  ISETP.GT.U32.AND P4, PT, R58.reuse, R9, PT ;  /* 0x000000093a00720c */ /* 0x040fe40003f84070 */
[----:B------:R-:W-:Y:S01]  /*1b820*/  ISETP.GT.U32.AND P6, PT, R58, R7, PT ;  /* 0x000000073a00720c */ /* 0x000fe20003fc4070 */
[----:B------:R-:W-:-:S04]  /*1b830*/  @!P5 IMAD.IADD R16, R16, 0x1, -R58 ;  /* 0x000000011010d824 */ /* 0x000fc800078e0a3a */
[--C-:B------:R-:W-:Y:S02]  /*1b840*/  @!P3 IMAD.IADD R17, R17, 0x1, -R58.reuse ;  /* 0x000000011111b824 */ /* 0x100fe400078e0a3a */
[--C-:B------:R-:W-:Y:S02]  /*1b850*/  @!P0 IMAD.IADD R59, R59, 0x1, -R58.reuse ;  /* 0x000000013b3b8824 */ /* 0x100fe400078e0a3a */
[--C-:B------:R-:W-:Y:S01]  /*1b860*/  @!P2 IMAD.IADD R10, R10, 0x1, -R58.reuse ;  /* 0x000000010a0aa824 */ /* 0x100fe200078e0a3a */
[----:B------:R0:W-:Y:S01]  /*1b870*/  STL [R1+0x10c], R2 ;  /* 0x00010c0201007387 */ /* 0x0001e20000100800 */
[--C-:B------:R-:W-:Y:S01]  /*1b880*/  @!P1 IMAD.IADD R8, R8, 0x1, -R58.reuse ;  /* 0x0000000108089824 */ /* 0x100fe200078e0a3a */
[C---:B------:R-:W-:Y:S02]  /*1b890*/  ISETP.GT.U32.AND P3, PT, R58.reuse, R6, PT ;  /* 0x000000063a00720c */ /* 0x040fe40003f64070 */
[C---:B------:R-:W-:Y:S01]  /*1b8a0*/  ISETP.GT.U32.AND P1, PT, R58.reuse, R18, PT ;  /* 0x000000123a00720c */ /* 0x040fe20003f24070 */
[----:B0-----:R-:W2:Y:S01]  /*1b8b0*/  LDL.LU R2, [R1+0x374] ;  /* 0x0003740001027983 */ /* 0x001ea20000300800 */
[----:B------:R-:W-:Y:S01]  /*1b8c0*/  ISETP.GT.U32.AND P0, PT, R58, R56, PT ;  /* 0x000000383a00720c */ /* 0x000fe20003f04070 */
[----:B------:R-:W-:-:S02]  /*1b8d0*/  @!P4 IMAD.IADD R9, R9, 0x1, -R58 ;  /* 0x000000010909c824 */ /* 0x000fc400078e0a3a */
[----:B------:R0:W-:Y:S01]  /*1b8e0*/  STL [R1+0xf8], R59 ;  /* 0x0000f83b01007387 */ /* 0x0001e20000100800 */
[C---:B------:R-:W-:Y:S01]  /*1b8f0*/  ISETP.GT.U32.AND P5, PT, R58.reuse, R60, PT ;  /* 0x0000003c3a00720c */ /* 0x040fe20003fa4070 */
[--C-:B------:R-:W-:Y:S02]  /*1b900*/  @!P6 IMAD.IADD R7, R7, 0x1, -R58.reuse ;  /* 0x000000010707e824 */ /* 0x100fe400078e0a3a */
[----:B0-----:R-:W2:Y:S01]  /*1b910*/  LDL.LU R59, [R1+0x384] ;  /* 0x00038400013b7983 */ /* 0x001ea20000300800 */
[----:B------:R-:W-:Y:S01]  /*1b920*/  ISETP.GT.U32.AND P2, PT, R58, R15, PT ;  /* 0x0000000f3a00720c */ /* 0x000fe20003f44070 */
[--C-:B------:R-:W-:Y:S01]  /*1b930*/  @!P3 IMAD.IADD R6, R6, 0x1, -R58.reuse ;  /* 0x000000010606b824 */ /* 0x100fe200078e0a3a */
[----:B------:R-:W-:Y:S01]  /*1b940*/  ISETP.GT.U32.AND P4, PT, R58, R14, PT ;  /* 0x0000000e3a00720c */ /* 0x000fe20003f84070 */
[----:B------:R-:W-:-:S06]  /*1b950*/  @!P1 IMAD.IADD R18, R18, 0x1, -R58 ;  /* 0x0000000112129824 */ /* 0x000fcc00078e0a3a */
[--C-:B------:R-:W-:Y:S01]  /*1b960*/  @!P5 IMAD.IADD R60, R60, 0x1, -R58.reuse ;  /* 0x000000013c3cd824 */ /* 0x100fe200078e0a3a */
[----:B------:R-:W-:Y:S01]  /*1b970*/  ISETP.GT.U32.AND P1, PT, R58, R8, PT ;  /* 0x000000083a00720c */ /* 0x000fe20003f24070 */
[--C-:B------:R-:W-:Y:S02]  /*1b980*/  @!P0 IMAD.IADD R56, R56, 0x1, -R58.reuse ;  /* 0x0000000138388824 */ /* 0x100fe400078e0a3a */
[--C-:B------:R-:W-:Y:S01]  /*1b990*/  @!P2 IMAD.IADD R15, R15, 0x1, -R58.reuse ;  /* 0x000000010f0fa824 */ /* 0x100fe200078e0a3a */
[----:B------:R-:W-:Y:S01]  /*1b9a0*/  ISETP.GT.U32.AND P0, PT, R58, R12, PT ;  /* 0x0000000c3a00720c */ /* 0x000fe20003f04070 */
[----:B------:R-:W-:Y:S01]  /*1b9b0*/  @!P4 IMAD.IADD R14, R14, 0x1, -R58 ;  /* 0x000000010e0ec824 */ /* 0x000fe200078e0a3a */
[----:B------:R-:W-:Y:S01]  /*1b9c0*/  STL [R1+0x100], R18 ;  /* 0x0001001201007387 */ /* 0x000fe20000100800 */
[----:B------:R-:W-:-:S03]  /*1b9d0*/  IMAD.HI.U32 R55, R0, R54, RZ ;  /* 0x0000003600377227 */ /* 0x000fc600078e00ff */
[----:B------:R-:W-:Y:S03]  /*1b9e0*/  STL [R1+0x104], R17 ;  /* 0x0001041101007387 */ /* 0x000fe60000100800 */
[--C-:B------:R-:W-:Y:S01]  /*1b9f0*/  @!P1 IMAD.IADD R8, R8, 0x1, -R58.reuse ;  /* 0x0000000108089824 */ /* 0x100fe200078e0a3a */
[----:B------:R-:W-:Y:S03]  /*1ba00*/  STL [R1+0x460], R16 ;  /* 0x0004601001007387 */ /* 0x000fe60000100800 */
[----:B------:R-:W-:Y:S01]  /*1ba10*/  @!P0 IMAD.IADD R12, R12, 0x1, -R58 ;  /* 0x000000010c0c8824 */ /* 0x000fe200078e0a3a */
[----:B------:R-:W-:Y:S01]  /*1ba20*/  STL [R1+0xfc], R10 ;  /* 0x0000fc0a01007387 */ /* 0x000fe20000100800 */
[----:B------:R-:W-:-:S03]  /*1ba30*/  IMAD.MOV R55, RZ, RZ, -R55 ;  /* 0x000000ffff377224 */ /* 0x000fc600078e0a37 */
[----:B------:R0:W-:Y:S04]  /*1ba40*/  STL [R1+0xf0], R56 ;  /* 0x0000f03801007387 */ /* 0x0001e80000100800 */
[----:B------:R1:W-:Y:S01]  /*1ba50*/  STL [R1+0xe8], R9 ;  /* 0x0000e80901007387 */ /* 0x0003e20000100800 */
[----:B------:R-:W-:-:S03]  /*1ba60*/  IMAD R54, R58, R55, R54 ;  /* 0x000000373a367224 */ /* 0x000fc600078e0236 */
[----:B0-----:R-:W2:Y:S04]  /*1ba70*/  LDL R56, [R1+0x340] ;  /* 0x0003400001387983 */ /* 0x001ea80000100800 */
[----:B------:R-:W2:Y:S01]  /*1ba80*/  LDL.LU R10, [R1+0x38c] ;  /* 0x00038c00010a7983 */ /* 0x000ea20000300800 */
[----:B------:R-:W-:-:S03]  /*1ba90*/  IABS R55, R61 ;  /* 0x0000003d00377213 */ /* 0x000fc60000000000 */
[----:B------:R0:W-:Y:S04]  /*1baa0*/  STL [R1+0xf4], R8 ;  /* 0x0000f40801007387 */ /* 0x0001e80000100800 */
[----:B------:R0:W-:Y:S04]  /*1bab0*/  STL [R1+0x430], R7 ;  /* 0x0004300701007387 */ /* 0x0001e80000100800 */
[----:B-1----:R-:W2:Y:S04]  /*1bac0*/  LDL.LU R9, [R1+0x394] ;  /* 0x0003940001097983 */ /* 0x002ea80000300800 */
[----:B0-----:R-:W2:Y:S04]  /*1bad0*/  LDL.LU R8, [R1+0x37c] ;  /* 0x00037c0001087983 */ /* 0x001ea80000300800 */
[----:B------:R-:W2:Y:S04]  /*1bae0*/  LDL.LU R61, [R1+0x20] ;  /* 0x00002000013d7983 */ /* 0x000ea80000300800 */
[----:B------:R-:W2:Y:S01]  /*1baf0*/  LDL.LU R7, [R1+0x334] ;  /* 0x0003340001077983 */ /* 0x000ea20000300800 */
[----:B---3--:R-:W-:-:S02]  /*1bb00*/  ISETP.GT.U32.AND P6, PT, R58, R19, PT ;  /* 0x000000133a00720c */ /* 0x008fc40003fc4070 */
[C---:B----4-:R-:W-:Y:S02]  /*1bb10*/  ISETP.GT.U32.AND P3, PT, R58.reuse, R13, PT ;  /* 0x0000000d3a00720c */ /* 0x050fe40003f64070 */
[----:B--2---:R-:W-:-:S09]  /*1bb20*/  ISETP.GT.U32.AND P5, PT, R58, R11, PT ;  /* 0x0000000b3a00720c */ /* 0x004fd20003fa4070 */
[--C-:B------:R-:W-:Y:S01]  /*1bb30*/  @!P6 IMAD.IADD R19, R19, 0x1, -R58.reuse ;  /* 0x000000011313e824 */ /* 0x100fe200078e0a3a */
[C---:B------:R-:W-:Y:S01]  /*1bb40*/  ISETP.GT.U32.AND P2, PT, R58.reuse, R4, PT ;  /* 0x000000043a00720c */ /* 0x040fe20003f44070 */
[--C-:B------:R-:W-:Y:S01]  /*1bb50*/  @!P3 IMAD.IADD R13, R13, 0x1, -R58.reuse ;  /* 0x000000010d0db824 */ /* 0x100fe200078e0a3a */
[C---:B------:R-:W-:Y:S02]  /*1bb60*/  ISETP.GT.U32.AND P6, PT, R58.reuse, R6, PT ;  /* 0x000000063a00720c */ /* 0x040fe40003fc4070 */
[C---:B------:R-:W-:Y:S02]  /*1bb70*/  ISETP.GT.U32.AND P4, PT, R58.reuse, R3, PT ;  /* 0x000000033a00720c */ /* 0x040fe40003f84070 */
[C---:B------:R-:W-:Y:S01]  /*1bb80*/  ISETP.GT.U32.AND P3, PT, R58.reuse, R60, PT ;  /* 0x0000003c3a00720c */ /* 0x040fe20003f64070 */
[----:B------:R-:W-:Y:S01]  /*1bb90*/  @!P5 IMAD.IADD R11, R11, 0x1, -R58 ;  /* 0x000000010b0bd824 */ /* 0x000fe200078e0a3a */
[----:B------:R-:W-:-:S05]  /*1bba0*/  ISETP.GT.U32.AND P5, PT, R58, R15, PT ;  /* 0x0000000f3a00720c */ /* 0x000fca0003fa4070 */
[--C-:B------:R-:W-:Y:S01]  /*1bbb0*/  @!P2 IMAD.IADD R4, R4, 0x1, -R58.reuse ;  /* 0x000000010404a824 */ /* 0x100fe200078e0a3a */
[----:B------:R-:W-:Y:S01]  /*1bbc0*/  ISETP.GT.U32.AND P2, PT, R58, R14, PT ;  /* 0x0000000e3a00720c */ /* 0x000fe20003f44070 */
[--C-:B------:R-:W-:Y:S02]  /*1bbd0*/  @!P6 IMAD.IADD R6, R6, 0x1, -R58.reuse ;  /* 0x000000010606e824 */ /* 0x100fe400078e0a3a */
[--C-:B------:R-:W-:Y:S01]  /*1bbe0*/  @!P4 IMAD.IADD R3, R3, 0x1, -R58.reuse ;  /* 0x000000010303c824 */ /* 0x100fe200078e0a3a */
[----:B------:R-:W-:Y:S01]  /*1bbf0*/  ISETP.GT.U32.AND P4, PT, R58, R12, PT ;  /* 0x0000000c3a00720c */ /* 0x000fe20003f84070 */
[--C-:B------:R-:W-:Y:S01]  /*1bc00*/  @!P3 IMAD.IADD R60, R60, 0x1, -R58.reuse ;  /* 0x000000013c3cb824 */ /* 0x100fe200078e0a3a */
[----:B------:R0:W-:Y:S01]  /*1bc10*/  STL [R1+0xec], R6 ;  /* 0x0000ec0601007387 */ /* 0x0001e20000100800 */
[----:B------:R-:W-:-:S06]  /*1bc20*/  @!P5 IMAD.IADD R15, R15, 0x1, -R58 ;  /* 0x000000010f0fd824 */ /* 0x000fcc00078e0a3a */
[--C-:B------:R-:W-:Y:S01]  /*1bc30*/  @!P2 IMAD.IADD R14, R14, 0x1, -R58.reuse ;  /* 0x000000010e0ea824 */ /* 0x100fe200078e0a3a */
[----:B0-----:R-:W2:Y:S04]  /*1bc40*/  LDL.LU R6, [R1+0x34c] ;  /* 0x00034c0001067983 */ /* 0x001ea80000300800 */
[----:B------:R0:W-:Y:S01]  /*1bc50*/  STL [R1+0xe4], R60 ;  /* 0x0000e43c01007387 */ /* 0x0001e20000100800 */
[----:B------:R-:W-:-:S03]  /*1bc60*/  @!P4 IMAD.IADD R12, R12, 0x1, -R58 ;  /* 0x000000010c0cc824 */ /* 0x000fc600078e0a3a */
[----:B0-----:R-:W3:Y:S04]  /*1bc70*/  LDL.LU R60, [R1+0x350] ;  /* 0x00035000013c7983 */ /* 0x001ee80000300800 */
[----:B------:R-:W4:Y:S04]  /*1bc80*/  LDL.LU R18, [R1+0x354] ;  /* 0x0003540001127983 */ /* 0x000f280000300800 */
[----:B------:R0:W-:Y:S04]  /*1bc90*/  STL [R1+0x3f8], R15 ;  /* 0x0003f80f01007387 */ /* 0x0001e80000100800 */
[----:B------:R1:W-:Y:S04]  /*1bca0*/  STL [R1+0x400], R14 ;  /* 0x0004000e01007387 */ /* 0x0003e80000100800 */
[----:B------:R-:W3:Y:S04]  /*1bcb0*/  LDL.LU R17, [R1+0x338] ;  /* 0x0003380001117983 */ /* 0x000ee80000300800 */
[----:B------:R-:W3:Y:S04]  /*1bcc0*/  LDL.LU R16, [R1+0x2f8] ;  /* 0x0002f80001107983 */ /* 0x000ee80000300800 */
[----:B------:R1:W-:Y:S04]  /*1bcd0*/  STL [R1+0x408], R12 ;  /* 0x0004080c01007387 */ /* 0x0003e80000100800 */
[----:B0-----:R-:W3:Y:S04]  /*1bce0*/  LDL.LU R15, [R1+0x308] ;  /* 0x00030800010f7983 */ /* 0x001ee80000300800 */
[----:B-1----:R-:W3:Y:S04]  /*1bcf0*/  LDL.LU R14, [R1+0x310] ;  /* 0x00031000010e7983 */ /* 0x002ee80000300800 */
[----:B------:R-:W3:Y:S01]  /*1bd00*/  LDL.LU R12, [R1+0x318] ;  /* 0x00031800010c7983 */ /* 0x000ee20000300800 */
[----:B------:R-:W-:-:S02]  /*1bd10*/  ISETP.GT.U32.AND P1, PT, R58, R5, PT ;  /* 0x000000053a00720c */ /* 0x000fc40003f24070 */
[----:B------:R-:W-:-:S11]  /*1bd20*/  ISETP.GT.U32.AND P0, PT, R58, R2, PT ;  /* 0x000000023a00720c */ /* 0x000fd60003f04070 */
[--C-:B------:R-:W-:Y:S01]  /*1bd30*/  @!P1 IMAD.IADD R5, R5, 0x1, -R58.reuse ;  /* 0x0000000105059824 */ /* 0x100fe200078e0a3a */
[C---:B------:R-:W-:Y:S02]  /*1bd40*/  ISETP.GT.U32.AND P1, PT, R58.reuse, R59, PT ;  /* 0x0000003b3a00720c */ /* 0x040fe40003f24070 */
[----:B------:R-:W-:Y:S01]  /*1bd50*/  ISETP.GT.U32.AND P3, PT, R58, R13, PT ;  /* 0x0000000d3a00720c */ /* 0x000fe20003f64070 */
[----:B------:R-:W-:Y:S01]  /*1bd60*/  @!P0 IMAD.IADD R2, R2, 0x1, -R58 ;  /* 0x0000000102028824 */ /* 0x000fe200078e0a3a */
[C---:B------:R-:W-:Y:S02]  /*1bd70*/  ISETP.GT.U32.AND P0, PT, R58.reuse, R5, PT ;  /* 0x000000053a00720c */ /* 0x040fe40003f04070 */
[----:B------:R-:W-:-:S07]  /*1bd80*/  ISETP.GT.U32.AND P5, PT, R58, R11, PT ;  /* 0x0000000b3a00720c */ /* 0x000fce0003fa4070 */
[--C-:B------:R-:W-:Y:S01]  /*1bd90*/  @!P1 IMAD.IADD R59, R59, 0x1, -R58.reuse ;  /* 0x000000013b3b9824 */ /* 0x100fe200078e0a3a */
[C---:B------:R-:W-:Y:S02]  /*1bda0*/  ISETP.GT.U32.AND P1, PT, R58.reuse, R19, PT ;  /* 0x000000133a00720c */ /* 0x040fe40003f24070 */
[C---:B------:R-:W-:Y:S02]  /*1bdb0*/  ISETP.GT.U32.AND P2, PT, R58.reuse, R4, PT ;  /* 0x000000043a00720c */ /* 0x040fe40003f44070 */
[C---:B------:R-:W-:Y:S02]  /*1bdc0*/  ISETP.GT.U32.AND P4, PT, R58.reuse, R3, PT ;  /* 0x000000033a00720c */ /* 0x040fe40003f84070 */
[----:B------:R-:W-:Y:S01]  /*1bdd0*/  ISETP.GT.U32.AND P6, PT, R58, R59, PT ;  /* 0x0000003b3a00720c */ /* 0x000fe20003fc4070 */
[----:B------:R-:W-:-:S06]  /*1bde0*/  @!P3 IMAD.IADD R13, R13, 0x1, -R58 ;  /* 0x000000010d0db824 */ /* 0x000fcc00078e0a3a */
[--C-:B------:R-:W-:Y:S02]  /*1bdf0*/  @!P1 IMAD.IADD R19, R19, 0x1, -R58.reuse ;  /* 0x0000000113139824 */ /* 0x100fe400078e0a3a */
[--C-:B------:R-:W-:Y:S01]  /*1be00*/  @!P0 IMAD.IADD R5, R5, 0x1, -R58.reuse ;  /* 0x0000000105058824 */ /* 0x100fe200078e0a3a */
[C---:B------:R-:W-:Y:S01]  /*1be10*/  ISETP.GT.U32.AND P1, PT, R58.reuse, R10, PT ;  /* 0x0000000a3a00720c */ /* 0x040fe20003f24070 */
[--C-:B------:R-:W-:Y:S01]  /*1be20*/  @!P5 IMAD.IADD R11, R11, 0x1, -R58.reuse ;  /* 0x000000010b0bd824 */ /* 0x100fe200078e0a3a */
[----:B------:R-:W-:Y:S01]  /*1be30*/  ISETP.GT.U32.AND P0, PT, R58, R2, PT ;  /* 0x000000023a00720c */ /* 0x000fe20003f04070 */
[--C-:B------:R-:W-:Y:S02]  /*1be40*/  @!P2 IMAD.IADD R4, R4, 0x1, -R58.reuse ;  /* 0x000000010404a824 */ /* 0x100fe400078e0a3a */
[--C-:B------:R-:W-:Y:S01]  /*1be50*/  @!P4 IMAD.IADD R3, R3, 0x1, -R58.reuse ;  /* 0x000000010303c824 */ /* 0x100fe200078e0a3a */
[C---:B------:R-:W-:Y:S02]  /*1be60*/  ISETP.GT.U32.AND P3, PT, R58.reuse, R9, PT ;  /* 0x000000093a00720c */ /* 0x040fe40003f64070 */
[----:B------:R-:W-:Y:S01]  /*1be70*/  ISETP.GT.U32.AND P5, PT, R58, R8, PT ;  /* 0x000000083a00720c */ /* 0x000fe20003fa4070 */
[----:B------:R-:W-:-:S04]  /*1be80*/  @!P6 IMAD.IADD R59, R59, 0x1, -R58 ;  /* 0x000000013b3be824 */ /* 0x000fc800078e0a3a */
[----:B------:R-:W-:Y:S01]  /*1be90*/  @!P1 IMAD.IADD R10, R10, 0x1, -R58 ;  /* 0x000000010a0a9824 */ /* 0x000fe200078e0a3a */
[----:B------:R-:W-:-:S05]  /*1bea0*/  ISETP.GT.U32.AND P2, PT, R58, R7, PT ;  /* 0x000000073a00720c */ /* 0x000fca0003f44070 */
[--C-:B------:R-:W-:Y:S01]  /*1beb0*/  @!P3 IMAD.IADD R9, R9, 0x1, -R58.reuse ;  /* 0x000000010909b824 */ /* 0x100fe200078e0a3a */
[----:B------:R0:W-:Y:S01]  /*1bec0*/  STL [R1+0x3f0], R5 ;  /* 0x0003f00501007387 */ /* 0x0001e20000100800 */
[--C-:B------:R-:W-:Y:S02]  /*1bed0*/  @!P0 IMAD.IADD R2, R2, 0x1, -R58.reuse ;  /* 0x0000000102028824 */ /* 0x100fe400078e0a3a */
[--C-:B------:R-:W-:Y:S01]  /*1bee0*/  @!P5 IMAD.IADD R8, R8, 0x1, -R58.reuse ;  /* 0x000000010808d824 */ /* 0x100fe200078e0a3a */
[----:B0-----:R-:W3:Y:S03]  /*1bef0*/  LDL.LU R5, [R1+0x300] ;  /* 0x0003000001057983 */ /* 0x001ee60000300800 */
[----:B------:R-:W-:Y:S01]  /*1bf00*/  @!P2 IMAD.IADD R7, R7, 0x1, -R58 ;  /* 0x000000010707a824 */ /* 0x000fe200078e0a3a */
[----:B------:R-:W-:Y:S04]  /*1bf10*/  STL [R1+0x3b0], R19 ;  /* 0x0003b01301007387 */ /* 0x000fe80000100800 */
[----:B------:R0:W-:Y:S04]  /*1bf20*/  STL [R1+0x3c4], R13 ;  /* 0x0003c40d01007387 */ /* 0x0001e80000100800 */
[----:B0-----:R-:W3:Y:S04]  /*1bf30*/  LDL.LU R13, [R1+0x728] ;  /* 0x00072800010d7983 */ /* 0x001ee80000300800 */
[----:B------:R-:W-:Y:S04]  /*1bf40*/  STL [R1+0x3c8], R11 ;  /* 0x0003c80b01007387 */ /* 0x000fe80000100800 */
[----:B------:R0:W-:Y:S04]  /*1bf50*/  STL [R1+0x3cc], R4 ;  /* 0x0003cc0401007387 */ /* 0x0001e80000100800 */
[----:B------:R1:W-:Y:S04]  /*1bf60*/  STL [R1+0x3b4], R3 ;  /* 0x0003b40301007387 */ /* 0x0003e80000100800 */
[----:B0-----:R-:W3:Y:S04]  /*1bf70*/  LDL.LU R4, [R1+0x2bc] ;  /* 0x0002bc0001047983 */ /* 0x001ee80000300800 */
[----:B------:R0:W-:Y:S04]  /*1bf80*/  STL [R1+0x374], R2 ;  /* 0x0003740201007387 */ /* 0x0001e80000100800 */
[----:B-1----:R-:W3:Y:S04]  /*1bf90*/  LDL.LU R3, [R1+0x2d0] ;  /* 0x0002d00001037983 */ /* 0x002ee80000300800 */
[----:B0-----:R-:W3:Y:S04]  /*1bfa0*/  LDL.LU R2, [R1+0x2d4] ;  /* 0x0002d40001027983 */ /* 0x001ee80000300800 */
[----:B------:R0:W-:Y:S04]  /*1bfb0*/  STL [R1+0x384], R59 ;  /* 0x0003843b01007387 */ /* 0x0001e80000100800 */
[----:B0-----:R-:W3:Y:S04]  /*1bfc0*/  LDL.LU R59, [R1+0x2d8] ;  /* 0x0002d800013b7983 */ /* 0x001ee80000300800 */
[----:B------:R-:W3:Y:S01]  /*1bfd0*/  LDL.LU R19, [R1+0x290] ;  /* 0x0002900001137983 */ /* 0x000ee20000300800 */
[----:B--2---:R-:W-:-:S02]  /*1bfe0*/  ISETP.GT.U32.AND P4, PT, R58, R6, PT ;  /* 0x000000063a00720c */ /* 0x004fc40003f84070 */
[C---:B----4-:R-:W-:Y:S02]  /*1bff0*/  ISETP.GT.U32.AND P6, PT, R58.reuse, R18, PT ;  /* 0x000000123a00720c */ /* 0x050fe40003fc4070 */
[----:B---3--:R-:W-:-:S09]  /*1c000*/  ISETP.GT.U32.AND P0, PT, R58, R60, PT ;  /* 0x0000003c3a00720c */ /* 0x008fd20003f04070 */
        /* <DEDUP_REMOVED lines=9> */
[----:B------:R-:W-:Y:S01]  /*1c0a0*/  ISETP.GT.U32.AND P1, PT, R58, R9, PT ;  /* 0x000000093a00720c */ /* 0x000fe20003f24070 */
[--C-:B------:R-:W-:Y:S01]  /*1c0b0*/  @!P3 IMAD.IADD R16, R16, 0x1, -R58.reuse ;  /* 0x000000011010b824 */ /* 0x100fe200078e0a3a */
[----:B------:R-:W-:Y:S01]  /*1c0c0*/  ISETP.GT.U32.AND P3, PT, R58, R8, PT ;  /* 0x000000083a00720c */ /* 0x000fe20003f64070 */
[--C-:B------:R-:W-:Y:S02]  /*1c0d0*/  @!P0 IMAD.IADD R60, R60, 0x1, -R58.reuse ;  /* 0x000000013c3c8824 */ /* 0x100fe400078e0a3a */
[--C-:B------:R-:W-:Y:S01]  /*1c0e0*/  @!P5 IMAD.IADD R15, R15, 0x1, -R58.reuse ;  /* 0x000000010f0fd824 */ /* 0x100fe200078e0a3a */
[----:B------:R-:W-:Y:S01]  /*1c0f0*/  ISETP.GT.U32.AND P5, PT, R58, R7, PT ;  /* 0x000000073a00720c */ /* 0x000fe20003fa4070 */
[--C-:B------:R-:W-:Y:S01]  /*1c100*/  @!P2 IMAD.IADD R14, R14, 0x1, -R58.reuse ;  /* 0x000000010e0ea824 */ /* 0x100fe200078e0a3a */
[----:B------:R-:W-:Y:S01]  /*1c110*/  ISETP.GT.U32.AND P2, PT, R58, R6, PT ;  /* 0x000000063a00720c */ /* 0x000fe20003f44070 */
[--C-:B------:R-:W-:Y:S01]  /*1c120*/  @!P4 IMAD.IADD R12, R12, 0x1, -R58.reuse ;  /* 0x000000010c0cc824 */ /* 0x100fe200078e0a3a */
[----:B------:R-:W-:Y:S01]  /*1c130*/  ISETP.GT.U32.AND P4, PT, R58, R60, PT ;  /* 0x0000003c3a00720c */ /* 0x000fe20003f84070 */
[----:B------:R-:W-:-:S02]  /*1c140*/  @!P6 IMAD.IADD R10, R10, 0x1, -R58 ;  /* 0x000000010a0ae824 */ /* 0x000fc400078e0a3a */
[--C-:B------:R-:W-:Y:S02]  /*1c150*/  @!P1 IMAD.IADD R9, R9, 0x1, -R58.reuse ;  /* 0x0000000109099824 */ /* 0x100fe400078e0a3a */
[--C-:B------:R-:W-:Y:S01]  /*1c160*/  @!P3 IMAD.IADD R8, R8, 0x1, -R58.reuse ;  /* 0x000000010808b824 */ /* 0x100fe200078e0a3a */
[----:B------:R0:W-:Y:S03]  /*1c170*/  STL [R1+0x38c], R10 ;  /* 0x00038c0a01007387 */ /* 0x0001e60000100800 */
[--C-:B------:R-:W-:Y:S01]  /*1c180*/  @!P5 IMAD.IADD R7, R7, 0x1, -R58.reuse ;  /* 0x000000010707d824 */ /* 0x100fe200078e0a3a */
[----:B------:R1:W-:Y:S01]  /*1c190*/  STL [R1+0x394], R9 ;  /* 0x0003940901007387 */ /* 0x0003e20000100800 */
[----:B------:R-:W-:-:S03]  /*1c1a0*/  @!P2 IMAD.IADD R6, R6, 0x1, -R58 ;  /* 0x000000010606a824 */ /* 0x000fc600078e0a3a */
[----:B------:R-:W2:Y:S01]  /*1c1b0*/  LDL.LU R11, [R1+0x298] ;  /* 0x00029800010b7983 */ /* 0x000ea20000300800 */
[----:B------:R-:W-:-:S03]  /*1c1c0*/  @!P4 IMAD.IADD R60, R60, 0x1, -R58 ;  /* 0x000000013c3cc824 */ /* 0x000fc600078e0a3a */
[----:B0-----:R-:W3:Y:S04]  /*1c1d0*/  LDL.LU R10, [R1+0x2a0] ;  /* 0x0002a000010a7983 */ /* 0x001ee80000300800 */
[----:B------:R0:W-:Y:S04]  /*1c1e0*/  STL [R1+0x37c], R8 ;  /* 0x00037c0801007387 */ /* 0x0001e80000100800 */
[----:B-1----:R-:W3:Y:S04]  /*1c1f0*/  LDL.LU R9, [R1+0x288] ;  /* 0x0002880001097983 */ /* 0x002ee80000300800 */
[----:B0-----:R-:W3:Y:S04]  /*1c200*/  LDL.LU R8, [R1+0x244] ;  /* 0x0002440001087983 */ /* 0x001ee80000300800 */
[----:B------:R0:W-:Y:S04]  /*1c210*/  STL [R1+0x334], R7 ;  /* 0x0003340701007387 */ /* 0x0001e80000100800 */
[----:B0-----:R-:W3:Y:S04]  /*1c220*/  LDL.LU R7, [R1+0x258] ;  /* 0x0002580001077983 */ /* 0x001ee80000300800 */
[----:B------:R0:W-:Y:S04]  /*1c230*/  STL [R1+0x34c], R6 ;  /* 0x00034c0601007387 */ /* 0x0001e80000100800 */
[----:B0-----:R-:W3:Y:S04]  /*1c240*/  LDL.LU R6, [R1+0x25c] ;  /* 0x00025c0001067983 */ /* 0x001ee80000300800 */
[----:B------:R0:W-:Y:S04]  /*1c250*/  STL [R1+0x350], R60 ;  /* 0x0003503c01007387 */ /* 0x0001e80000100800 */
[----:B0-----:R-:W3:Y:S01]  /*1c260*/  LDL.LU R60, [R1+0x30c4] ;  /* 0x0030c400013c7983 */ /* 0x001ee20000300800 */
[----:B------:R-:W-:-:S02]  /*1c270*/  ISETP.GT.U32.AND P0, PT, R58, R5, PT ;  /* 0x000000053a00720c */ /* 0x000fc40003f04070 */
[C---:B------:R-:W-:Y:S02]  /*1c280*/  ISETP.GT.U32.AND P1, PT, R58.reuse, R17, PT ;  /* 0x000000113a00720c */ /* 0x040fe40003f24070 */
[C---:B------:R-:W-:Y:S02]  /*1c290*/  ISETP.GT.U32.AND P5, PT, R58.reuse, R15, PT ;  /* 0x0000000f3a00720c */ /* 0x040fe40003fa4070 */
[----:B------:R-:W-:-:S07]  /*1c2a0*/  ISETP.GT.U32.AND P3, PT, R58, R16, PT ;  /* 0x000000103a00720c */ /* 0x000fce0003f64070 */
[--C-:B------:R-:W-:Y:S01]  /*1c2b0*/  @!P0 IMAD.IADD R5, R5, 0x1, -R58.reuse ;  /* 0x0000000105058824 */ /* 0x100fe200078e0a3a */
[C---:B------:R-:W-:Y:S02]  /*1c2c0*/  ISETP.GT.U32.AND P0, PT, R58.reuse, R18, PT ;  /* 0x000000123a00720c */ /* 0x040fe40003f04070 */
[C---:B------:R-:W-:Y:S02]  /*1c2d0*/  ISETP.GT.U32.AND P2, PT, R58.reuse, R14, PT ;  /* 0x0000000e3a00720c */ /* 0x040fe40003f44070 */
[----:B------:R-:W-:Y:S01]  /*1c2e0*/  ISETP.GT.U32.AND P6, PT, R58, R5, PT ;  /* 0x000000053a00720c */ /* 0x000fe20003fc4070 */
[--C-:B------:R-:W-:Y:S02]  /*1c2f0*/  @!P1 IMAD.IADD R17, R17, 0x1, -R58.reuse ;  /* 0x0000000111119824 */ /* 0x100fe400078e0a3a */
[--C-:B------:R-:W-:Y:S02]  /*1c300*/  @!P5 IMAD.IADD R15, R15, 0x1, -R58.reuse ;  /* 0x000000010f0fd824 */ /* 0x100fe400078e0a3a */
[----:B------:R-:W-:-:S04]  /*1c310*/  @!P3 IMAD.IADD R16, R16, 0x1, -R58 ;  /* 0x000000011010b824 */ /* 0x000fc800078e0a3a */
[--C-:B------:R-:W-:Y:S01]  /*1c320*/  @!P0 IMAD.IADD R18, R18, 0x1, -R58.reuse ;  /* 0x0000000112128824 */ /* 0x100fe200078e0a3a */
[C---:B------:R-:W-:Y:S02]  /*1c330*/  ISETP.GT.U32.AND P0, PT, R58.reuse, R4, PT ;  /* 0x000000043a00720c */ /* 0x040fe40003f04070 */
[C---:B------:R-:W-:Y:S02]  /*1c340*/  ISETP.GT.U32.AND P4, PT, R58.reuse, R12, PT ;  /* 0x0000000c3a00720c */ /* 0x040fe40003f84070 */
[C---:B------:R-:W-:Y:S02]  /*1c350*/  ISETP.GT.U32.AND P1, PT, R58.reuse, R3, PT ;  /* 0x000000033a00720c */ /* 0x040fe40003f24070 */
[----:B------:R-:W-:Y:S01]  /*1c360*/  ISETP.GT.U32.AND P3, PT, R58, R2, PT ;  /* 0x000000023a00720c */ /* 0x000fe20003f64070 */
[--C-:B------:R-:W-:Y:S02]  /*1c370*/  @!P2 IMAD.IADD R14, R14, 0x1, -R58.reuse ;  /* 0x000000010e0ea824 */ /* 0x100fe400078e0a3a */
[----:B------:R-:W-:Y:S01]  /*1c380*/  @!P6 IMAD.IADD R5, R5, 0x1, -R58 ;  /* 0x000000010505e824 */ /* 0x000fe200078e0a3a */
[----:B------:R-:W-:-:S03]  /*1c390*/  ISETP.GT.U32.AND P5, PT, R58, R59, PT ;  /* 0x0000003b3a00720c */ /* 0x000fc60003fa4070 */
[----:B------:R-:W-:Y:S01]  /*1c3a0*/  @!P0 IMAD.IADD R4, R4, 0x1, -R58 ;  /* 0x0000000104048824 */ /* 0x000fe200078e0a3a */
[----:B------:R-:W-:-:S03]  /*1c3b0*/  ISETP.GT.U32.AND P6, PT, R58, R19, PT ;  /* 0x000000133a00720c */ /* 0x000fc60003fc4070 */
[--C-:B------:R-:W-:Y:S02]  /*1c3c0*/  @!P1 IMAD.IADD R3, R3, 0x1, -R58.reuse ;  /* 0x0000000103039824 */ /* 0x100fe400078e0a3a */
[----:B------:R-:W-:-:S04]  /*1c3d0*/  @!P3 IMAD.IADD R2, R2, 0x1, -R58 ;  /* 0x000000010202b824 */ /* 0x000fc800078e0a3a */
[--C-:B------:R-:W-:Y:S02]  /*1c3e0*/  @!P5 IMAD.IADD R59, R59, 0x1, -R58.reuse ;  /* 0x000000013b3bd824 */ /* 0x100fe400078e0a3a */
[--C-:B------:R-:W-:Y:S01]  /*1c3f0*/  @!P4 IMAD.IADD R12, R12, 0x1, -R58.reuse ;  /* 0x000000010c0cc824 */ /* 0x100fe200078e0a3a */
[C---:B------:R-:W-:Y:S01]  /*1c400*/  ISETP.GT.U32.AND P4, PT, R58.reuse, R57, PT ;  /* 0x000000393a00720c */ /* 0x040fe20003f84070 */
[----:B------:R-:W-:Y:S01]  /*1c410*/  @!P6 IMAD.IADD R19, R19, 0x1, -R58 ;  /* 0x000000011313e824 */ /* 0x000fe200078e0a3a */
[----:B------:R-:W-:Y:S01]  /*1c420*/  ISETP.GT.U32.AND P6, PT, R58, R4, PT ;  /* 0x000000043a00720c */ /* 0x000fe20003fc4070 */
[----:B------:R-:W-:Y:S01]  /*1c430*/  IMAD.HI.U32 R0, R0, R55, RZ ;  /* 0x0000003700007227 */ /* 0x000fe200078e00ff */
[----:B------:R-:W-:Y:S01]  /*1c440*/  IABS R56, R56 ;  /* 0x0000003800387213 */ /* 0x000fe20000000000 */
[----:B------:R0:W-:Y:S02]  /*1c450*/  STL [R1+0x354], R18 ;  /* 0x0003541201007387 */ /* 0x0001e40000100800 */
[----:B------:R-:W-:-:S02]  /*1c460*/  IMAD.MOV R0, RZ, RZ, -R0 ;  /* 0x000000ffff007224 */ /* 0x000fc400078e0a00 */
[----:B------:R1:W-:Y:S02]  /*1c470*/  STL [R1+0x338], R17 ;  /* 0x0003381101007387 */ /* 0x0003e40000100800 */
[----:B------:R-:W-:Y:S02]  /*1c480*/  IMAD R55, R58, R0, R55 ;  /* 0x000000003a377224 */ /* 0x000fe400078e0237 */
[----:B------:R0:W-:Y:S01]  /*1c490*/  STL [R1+0x2f8], R16 ;  /* 0x0002f81001007387 */ /* 0x0001e20000100800 */
[----:B------:R-:W-:Y:S02]  /*1c4a0*/  @!P4 IMAD.IADD R57, R57, 0x1, -R58 ;  /* 0x000000013939c824 */ /* 0x000fe400078e0a3a */
[----:B------:R-:W-:Y:S01]  /*1c4b0*/  IMAD.HI.U32 R0, R13, R56, RZ ;  /* 0x000000380d007227 */ /* 0x000fe200078e00ff */
[----:B------:R-:W-:Y:S04]  /*1c4c0*/  STL [R1+0x308], R15 ;  /* 0x0003080f01007387 */ /* 0x000fe80000100800 */
[----:B------:R-:W-:Y:S01]  /*1c4d0*/  STL [R1+0x310], R14 ;  /* 0x0003100e01007387 */ /* 0x000fe20000100800 */
[----:B------:R-:W-:-:S03]  /*1c4e0*/  IMAD.MOV R0, RZ, RZ, -R0 ;  /* 0x000000ffff007224 */ /* 0x000fc600078e0a00 */
[----:B0-----:R-:W4:Y:S01]  /*1c4f0*/  LDL.LU R18, [R1+0x260] ;  /* 0x0002600001127983 */ /* 0x001f220000300800 */
[----:B------:R-:W-:-:S03]  /*1c500*/  @!P6 IMAD.IADD R4, R4, 0x1, -R58 ;  /* 0x000000010404e824 */ /* 0x000fc600078e0a3a */
[----:B------:R-:W-:Y:S04]  /*1c510*/  STL [R1+0x318], R12 ;  /* 0x0003180c01007387 */ /* 0x000fe80000100800 */
[----:B------:R0:W-:Y:S04]  /*1c520*/  STL [R1+0x300], R5 ;  /* 0x0003000501007387 */ /* 0x0001e80000100800 */
[----:B-1----:R-:W4:Y:S04]  /*1c530*/  LDL.LU R17, [R1+0x248] ;  /* 0x0002480001117983 */ /* 0x002f280000300800 */
[----:B------:R-:W4:Y:S01]  /*1c540*/  LDL.LU R16, [R1+0x208] ;  /* 0x0002080001107983 */ /* 0x000f220000300800 */
[----:B0-----:R-:W-:-:S03]  /*1c550*/  IABS R5, c[0x0][0x178] ;  /* 0x00005e0000057a13 */ /* 0x001fc60000000000 */
[----:B------:R-:W4:Y:S02]  /*1c560*/  LDL.LU R15, [R1+0x218] ;  /* 0x00021800010f7983 */ /* 0x000f240000300800 */
[----:B------:R-:W-:Y:S02]  /*1c570*/  IMAD R56, R5, R0, R56 ;  /* 0x0000000005387224 */ /* 0x000fe400078e0238 */
[----:B------:R-:W4:Y:S04]  /*1c580*/  LDL.LU R14, [R1+0x220] ;  /* 0x00022000010e7983 */ /* 0x000f280000300800 */
[----:B------:R-:W-:Y:S04]  /*1c590*/  STL [R1+0x2bc], R4 ;  /* 0x0002bc0401007387 */ /* 0x000fe80000100800 */
[----:B------:R-:W4:Y:S01]  /*1c5a0*/  LDL.LU R0, [R1+0x228] ;  /* 0x0002280001007983 */ /* 0x000f220000300800 */
[----:B--2---:R-:W-:-:S02]  /*1c5b0*/  ISETP.GT.U32.AND P0, PT, R58, R11, PT ;  /* 0x0000000b3a00720c */ /* 0x004fc40003f04070 */
        /* <DEDUP_REMOVED lines=10> */
[----:B------:R-:W-:-:S13]  /*1c660*/  ISETP.GT.U32.AND P2, PT, R58, R60, PT ;  /* 0x0000003c3a00720c */ /* 0x000fda0003f44070 */
[----:B------:R-:W-:Y:S01]  /*1c670*/  @!P2 IMAD.IADD R60, R60, 0x1, -R58 ;  /* 0x000000013c3ca824 */ /* 0x000fe200078e0a3a */
[----:B------:R-:W-:-:S04]  /*1c680*/  ISETP.GT.U32.AND P2, PT, R58, R7, PT ;  /* 0x000000073a00720c */ /* 0x000fc80003f44070 */
[----:B------:R-:W-:Y:S01]  /*1c690*/  ISETP.GT.U32.AND P5, PT, R58, R60, PT ;  /* 0x0000003c3a00720c */ /* 0x000fe20003fa4070 */
[--C-:B------:R-:W-:Y:S02]  /*1c6a0*/  @!P0 IMAD.IADD R3, R3, 0x1, -R58.reuse ;  /* 0x0000000103038824 */ /* 0x100fe400078e0a3a */
[----:B------:R-:W-:-:S06]  /*1c6b0*/  @!P1 IMAD.IADD R2, R2, 0x1, -R58 ;  /* 0x0000000102029824 */ /* 0x000fcc00078e0a3a */
[--C-:B------:R-:W-:Y:S01]  /*1c6c0*/  @!P2 IMAD.IADD R7, R7, 0x1, -R58.reuse ;  /* 0x000000010707a824 */ /* 0x100fe200078e0a3a */
[----:B------:R-:W-:Y:S01]  /*1c6d0*/  ISETP.GT.U32.AND P2, PT, R58, R57, PT ;  /* 0x000000393a00720c */ /* 0x000fe20003f44070 */
[--C-:B------:R-:W-:Y:S02]  /*1c6e0*/  @!P3 IMAD.IADD R59, R59, 0x1, -R58.reuse ;  /* 0x000000013b3bb824 */ /* 0x100fe400078e0a3a */
[--C-:B------:R-:W-:Y:S01]  /*1c6f0*/  @!P5 IMAD.IADD R60, R60, 0x1, -R58.reuse ;  /* 0x000000013c3cd824 */ /* 0x100fe200078e0a3a */
[----:B------:R-:W-:Y:S04]  /*1c700*/  STL [R1+0x2d0], R3 ;  /* 0x0002d00301007387 */ /* 0x000fe80000100800 */
[----:B------:R-:W-:Y:S04]  /*1c710*/  STL [R1+0x2d4], R2 ;  /* 0x0002d40201007387 */ /* 0x000fe80000100800 */
[----:B------:R0:W-:Y:S01]  /*1c720*/  STL [R1+0x2c0], R60 ;  /* 0x0002c03c01007387 */ /* 0x0001e20000100800 */
[----:B------:R-:W-:-:S03]  /*1c730*/  @!P2 IMAD.IADD R57, R57, 0x1, -R58 ;  /* 0x000000013939a824 */ /* 0x000fc600078e0a3a */
[----:B------:R1:W-:Y:S04]  /*1c740*/  STL [R1+0x2d8], R59 ;  /* 0x0002d83b01007387 */ /* 0x0003e80000100800 */
[----:B0-----:R-:W2:Y:S04]  /*1c750*/  LDL.LU R60, [R1+0x30c0] ;  /* 0x0030c000013c7983 */ /* 0x001ea80000300800 */
[----:B------:R-:W3:Y:S04]  /*1c760*/  LDL.LU R12, [R1+0x210] ;  /* 0x00021000010c7983 */ /* 0x000ee80000300800 */
[----:B------:R-:W2:Y:S04]  /*1c770*/  LDL.LU R5, [R1+0x1cc] ;  /* 0x0001cc0001057983 */ /* 0x000ea80000300800 */
[----:B------:R-:W2:Y:S04]  /*1c780*/  LDL.LU R4, [R1+0x1e0] ;  /* 0x0001e00001047983 */ /* 0x000ea80000300800 */
[----:B------:R-:W2:Y:S04]  /*1c790*/  LDL.LU R3, [R1+0x1e4] ;  /* 0x0001e40001037983 */ /* 0x000ea80000300800 */
[----:B------:R0:W-:Y:S04]  /*1c7a0*/  STL [R1+0x280], R57 ;  /* 0x0002803901007387 */ /* 0x0001e80000100800 */
[----:B------:R-:W2:Y:S04]  /*1c7b0*/  LDL.LU R2, [R1+0x1e8] ;  /* 0x0001e80001027983 */ /* 0x000ea80000300800 */
[----:B-1----:R-:W2:Y:S01]  /*1c7c0*/  LDL.LU R59, [R1+0x1d0] ;  /* 0x0001d000013b7983 */ /* 0x002ea20000300800 */
[----:B------:R-:W-:-:S02]  /*1c7d0*/  ISETP.GT.U32.AND P4, PT, R58, R6, PT ;  /* 0x000000063a00720c */ /* 0x000fc40003f84070 */
[C---:B------:R-:W-:Y:S02]  /*1c7e0*/  ISETP.GT.U32.AND P0, PT, R58.reuse, R11, PT ;  /* 0x0000000b3a00720c */ /* 0x040fe40003f04070 */
[C---:B------:R-:W-:Y:S02]  /*1c7f0*/  ISETP.GT.U32.AND P1, PT, R58.reuse, R10, PT ;  /* 0x0000000a3a00720c */ /* 0x040fe40003f24070 */
[----:B------:R-:W-:-:S07]  /*1c800*/  ISETP.GT.U32.AND P3, PT, R58, R9, PT ;  /* 0x000000093a00720c */ /* 0x000fce0003f64070 */
[--C-:B------:R-:W-:Y:S01]  /*1c810*/  @!P4 IMAD.IADD R6, R6, 0x1, -R58.reuse ;  /* 0x000000010606c824 */ /* 0x100fe200078e0a3a */
[C---:B------:R-:W-:Y:S02]  /*1c820*/  ISETP.GT.U32.AND P4, PT, R58.reuse, R19, PT ;  /* 0x000000133a00720c */ /* 0x040fe40003f84070 */
[C---:B------:R-:W-:Y:S02]  /*1c830*/  ISETP.GT.U32.AND P5, PT, R58.reuse, R8, PT ;  /* 0x000000083a00720c */ /* 0x040fe40003fa4070 */
[C---:B------:R-:W-:Y:S02]  /*1c840*/  ISETP.GT.U32.AND P2, PT, R58.reuse, R7, PT ;  /* 0x000000073a00720c */ /* 0x040fe40003f44070 */
[----:B------:R-:W-:Y:S01]  /*1c850*/  ISETP.GT.U32.AND P6, PT, R58, R6, PT ;  /* 0x000000063a00720c */ /* 0x000fe20003fc4070 */
[--C-:B------:R-:W-:Y:S02]  /*1c860*/  @!P0 IMAD.IADD R11, R11, 0x1, -R58.reuse ;  /* 0x000000010b0b8824 */ /* 0x100fe400078e0a3a */
[----:B------:R-:W-:-:S04]  /*1c870*/  @!P1 IMAD.IADD R10, R10, 0x1, -R58 ;  /* 0x000000010a0a9824 */ /* 0x000fc800078e0a3a */
[--C-:B------:R-:W-:Y:S01]  /*1c880*/  @!P4 IMAD.IADD R19, R19, 0x1, -R58.reuse ;  /* 0x000000011313c824 */ /* 0x100fe200078e0a3a */
[----:B----4-:R-:W-:Y:S01]  /*1c890*/  ISETP.GT.U32.AND P4, PT, R58, R18, PT ;  /* 0x000000123a00720c */ /* 0x010fe20003f84070 */
[--C-:B------:R-:W-:Y:S02]  /*1c8a0*/  @!P3 IMAD.IADD R9, R9, 0x1, -R58.reuse ;  /* 0x000000010909b824 */ /* 0x100fe400078e0a3a */
[--C-:B------:R-:W-:Y:S01]  /*1c8b0*/  @!P5 IMAD.IADD R8, R8, 0x1, -R58.reuse ;  /* 0x000000010808d824 */ /* 0x100fe200078e0a3a */
[C---:B------:R-:W-:Y:S02]  /*1c8c0*/  ISETP.GT.U32.AND P0, PT, R58.reuse, R17, PT ;  /* 0x000000113a00720c */ /* 0x040fe40003f04070 */
[C---:B------:R-:W-:Y:S02]  /*1c8d0*/  ISETP.GT.U32.AND P1, PT, R58.reuse, R16, PT ;  /* 0x000000103a00720c */ /* 0x040fe40003f24070 */
[C---:B------:R-:W-:Y:S01]  /*1c8e0*/  ISETP.GT.U32.AND P3, PT, R58.reuse, R15, PT ;  /* 0x0000000f3a00720c */ /* 0x040fe20003f64070 */
[--C-:B------:R-:W-:Y:S01]  /*1c8f0*/  @!P2 IMAD.IADD R7, R7, 0x1, -R58.reuse ;  /* 0x000000010707a824 */ /* 0x100fe200078e0a3a */
[----:B------:R-:W-:Y:S01]  /*1c900*/  ISETP.GT.U32.AND P5, PT, R58, R14, PT ;  /* 0x0000000e3a00720c */ /* 0x000fe20003fa4070 */
[----:B------:R-:W-:-:S02]  /*1c910*/  @!P6 IMAD.IADD R6, R6, 0x1, -R58 ;  /* 0x000000010606e824 */ /* 0x000fc400078e0a3a */
[----:B------:R-:W-:-:S04]  /*1c920*/  @!P4 IMAD.IADD R18, R18, 0x1, -R58 ;  /* 0x000000011212c824 */ /* 0x000fc800078e0a3a */
[--C-:B------:R-:W-:Y:S01]  /*1c930*/  @!P0 IMAD.IADD R17, R17, 0x1, -R58.reuse ;  /* 0x0000000111118824 */ /* 0x100fe200078e0a3a */
[----:B------:R-:W-:Y:S01]  /*1c940*/  ISETP.GT.U32.AND P2, PT, R58, R0, PT ;  /* 0x000000003a00720c */ /* 0x000fe20003f44070 */
[--C-:B------:R-:W-:Y:S02]  /*1c950*/  @!P1 IMAD.IADD R16, R16, 0x1, -R58.reuse ;  /* 0x0000000110109824 */ /* 0x100fe400078e0a3a */
[--C-:B------:R-:W-:Y:S02]  /*1c960*/  @!P3 IMAD.IADD R15, R15, 0x1, -R58.reuse ;  /* 0x000000010f0fb824 */ /* 0x100fe400078e0a3a */
[----:B------:R-:W-:-:S08]  /*1c970*/  @!P5 IMAD.IADD R14, R14, 0x1, -R58 ;  /* 0x000000010e0ed824 */ /* 0x000fd000078e0a3a */
[----:B------:R-:W-:Y:S01]  /*1c980*/  @!P2 IMAD.IADD R0, R0, 0x1, -R58 ;  /* 0x000000010000a824 */ /* 0x000fe200078e0a3a */
[----:B------:R-:W-:-:S13]  /*1c990*/  ISETP.GT.U32.AND P2, PT, R58, R61, PT ;  /* 0x0000003d3a00720c */ /* 0x000fda0003f44070 */
[----:B------:R-:W-:Y:S01]  /*1c9a0*/  @!P2 IMAD.IADD R61, R61, 0x1, -R58 ;  /* 0x000000013d3da824 */ /* 0x000fe200078e0a3a */
[C---:B---3--:R-:W-:Y:S02]  /*1c9b0*/  ISETP.GT.U32.AND P6, PT, R58.reuse, R12, PT ;  /* 0x0000000c3a00720c */ /* 0x048fe40003fc4070 */
[C---:B--2---:R-:W-:Y:S02]  /*1c9c0*/  ISETP.GT.U32.AND P4, PT, R58.reuse, R5, PT ;  /* 0x000000053a00720c */ /* 0x044fe40003f84070 */
[C---:B------:R-:W-:Y:S02]  /*1c9d0*/  ISETP.GT.U32.AND P0, PT, R58.reuse, R4, PT ;  /* 0x000000043a00720c */ /* 0x040fe40003f04070 */
[----:B------:R-:W-:-:S07]  /*1c9e0*/  ISETP.GT.U32.AND P1, PT, R58, R3, PT ;  /* 0x000000033a00720c */ /* 0x000fce0003f24070 */
[--C-:B------:R-:W-:Y:S01]  /*1c9f0*/  @!P6 IMAD.IADD R12, R12, 0x1, -R58.reuse ;  /* 0x000000010c0ce824 */ /* 0x100fe200078e0a3a */
[C---:B------:R-:W-:Y:S02]  /*1ca00*/  ISETP.GT.U32.AND P3, PT, R58.reuse, R2, PT ;  /* 0x000000023a00720c */ /* 0x040fe40003f64070 */
[C---:B------:R-:W-:Y:S01]  /*1ca10*/  ISETP.GT.U32.AND P5, PT, R58.reuse, R59, PT ;  /* 0x0000003b3a00720c */ /* 0x040fe20003fa4070 */
[--C-:B------:R-:W-:Y:S01]  /*1ca20*/  @!P4 IMAD.IADD R5, R5, 0x1, -R58.reuse ;  /* 0x000000010505c824 */ /* 0x100fe200078e0a3a */
[C---:B------:R-:W-:Y:S01]  /*1ca30*/  ISETP.GT.U32.AND P6, PT, R58.reuse, R18, PT ;  /* 0x000000123a00720c */ /* 0x040fe20003fc4070 */
[----:B------:R1:W-:Y:S01]  /*1ca40*/  STL [R1+0x304c], R60 ;  /* 0x00304c3c01007387 */ /* 0x0003e20000100800 */
[----:B------:R-:W-:Y:S01]  /*1ca50*/  ISETP.GT.U32.AND P4, PT, R58, R17, PT ;  /* 0x000000113a00720c */ /* 0x000fe20003f84070 */
[--C-:B------:R-:W-:Y:S01]  /*1ca60*/  @!P0 IMAD.IADD R4, R4, 0x1, -R58.reuse ;  /* 0x0000000104048824 */ /* 0x100fe200078e0a3a */
[----:B0-----:R-:W-:Y:S01]  /*1ca70*/  IABS R57, R60 ;  /* 0x0000003c00397213 */ /* 0x001fe20000000000 */
[----:B------:R-:W-:Y:S01]  /*1ca80*/  @!P1 IMAD.IADD R3, R3, 0x1, -R58 ;  /* 0x0000000103039824 */ /* 0x000fe200078e0a3a */
[----:B------:R-:W-:-:S03]  /*1ca90*/  ISETP.GT.U32.AND P0, PT, R58, R16, PT ;  /* 0x000000103a00720c */ /* 0x000fc60003f04070 */
[----:B------:R-:W-:Y:S01]  /*1caa0*/  @!P3 IMAD.IADD R2, R2, 0x1, -R58 ;  /* 0x000000010202b824 */ /* 0x000fe200078e0a3a */
[C---:B------:R-:W-:Y:S01]  /*1cab0*/  ISETP.GT.U32.AND P1, PT, R58.reuse, R15, PT ;  /* 0x0000000f3a00720c */ /* 0x040fe20003f24070 */
[----:B-1----:R-:W2:Y:S01]  /*1cac0*/  LDL.LU R60, [R1] ;  /* 0x00000000013c7983 */ /* 0x002ea20000300800 */
[----:B------:R-:W-:-:S03]  /*1cad0*/  ISETP.GT.U32.AND P3, PT, R58, R14, PT ;  /* 0x0000000e3a00720c */ /* 0x000fc60003f64070 */
[----:B------:R0:W-:Y:S01]  /*1cae0*/  STL [R1+0x290], R19 ;  /* 0x0002901301007387 */ /* 0x0001e20000100800 */
[--C-:B------:R-:W-:Y:S01]  /*1caf0*/  @!P5 IMAD.IADD R59, R59, 0x1, -R58.reuse ;  /* 0x000000013b3bd824 */ /* 0x100fe200078e0a3a */
[----:B------:R-:W-:Y:S02]  /*1cb00*/  ISETP.GT.U32.AND P5, PT, R58, R0, PT ;  /* 0x000000003a00720c */ /* 0x000fe40003fa4070 */
[----:B0-----:R-:W3:Y:S04]  /*1cb10*/  LDL.LU R19, [R1+0x30bc] ;  /* 0x0030bc0001137983 */ /* 0x001ee80000300800 */
[----:B------:R0:W-:Y:S04]  /*1cb20*/  STL [R1+0x298], R11 ;  /* 0x0002980b01007387 */ /* 0x0001e80000100800 */
[----:B------:R1:W-:Y:S04]  /*1cb30*/  STL [R1+0x2a0], R10 ;  /* 0x0002a00a01007387 */ /* 0x0003e80000100800 */
[----:B------:R4:W-:Y:S04]  /*1cb40*/  STL [R1+0x288], R9 ;  /* 0x0002880901007387 */ /* 0x0009e80000100800 */
[----:B------:R1:W-:Y:S01]  /*1cb50*/  STL [R1+0x244], R8 ;  /* 0x0002440801007387 */ /* 0x0003e20000100800 */
[----:B------:R-:W-:-:S03]  /*1cb60*/  @!P6 IMAD.IADD R18, R18, 0x1, -R58 ;  /* 0x000000011212e824 */ /* 0x000fc600078e0a3a */
[----:B0-----:R-:W2:Y:S01]  /*1cb70*/  LDL.LU R11, [R1+0x1c] ;  /* 0x00001c00010b7983 */ /* 0x001ea20000300800 */
[----:B------:R-:W-:-:S03]  /*1cb80*/  ISETP.GT.U32.AND P2, PT, R58, R12, PT ;  /* 0x0000000c3a00720c */ /* 0x000fc60003f44070 */
[----:B------:R0:W-:Y:S01]  /*1cb90*/  STL [R1+0x258], R7 ;  /* 0x0002580701007387 */ /* 0x0001e20000100800 */
[----:B------:R-:W-:-:S03]  /*1cba0*/  @!P4 IMAD.IADD R17, R17, 0x1, -R58 ;  /* 0x000000011111c824 */ /* 0x000fc600078e0a3a */
[----:B-1----:R-:W3:Y:S01]  /*1cbb0*/  LDL.LU R10, [R1+0x18] ;  /* 0x00001800010a7983 */ /* 0x002ee20000300800 */
[----:B------:R-:W-:-:S03]  /*1cbc0*/  ISETP.GT.U32.AND P4, PT, R58, R5, PT ;  /* 0x000000053a00720c */ /* 0x000fc60003f84070 */
[----:B----4-:R-:W4:Y:S01]  /*1cbd0*/  LDL.LU R9, [R1+0x14] ;  /* 0x0000140001097983 */ /* 0x010f220000300800 */
[----:B------:R-:W-:-:S03]  /*1cbe0*/  @!P0 IMAD.IADD R16, R16, 0x1, -R58 ;  /* 0x0000000110108824 */ /* 0x000fc600078e0a3a */
[----:B------:R1:W-:Y:S01]  /*1cbf0*/  STL [R1+0x25c], R6 ;  /* 0x00025c0601007387 */ /* 0x0003e20000100800 */
[----:B------:R-:W-:-:S03]  /*1cc00*/  ISETP.GT.U32.AND P0, PT, R58, R4, PT ;  /* 0x000000043a00720c */ /* 0x000fc60003f04070 */
[----:B------:R-:W4:Y:S01]  /*1cc10*/  LDL.LU R8, [R1+0x10] ;  /* 0x0000100001087983 */ /* 0x000f220000300800 */
[----:B------:R-:W-:-:S03]  /*1cc20*/  @!P1 IMAD.IADD R15, R15, 0x1, -R58 ;  /* 0x000000010f0f9824 */ /* 0x000fc600078e0a3a */
[----:B0-----:R-:W4:Y:S01]  /*1cc30*/  LDL.LU R7, [R1+0xc] ;  /* 0x00000c0001077983 */ /* 0x001f220000300800 */
[----:B------:R-:W-:-:S03]  /*1cc40*/  ISETP.GT.U32.AND P1, PT, R58, R3, PT ;  /* 0x000000033a00720c */ /* 0x000fc60003f24070 */
[----:B-1----:R-:W4:Y:S01]  /*1cc50*/  LDL.LU R6, [R1+0x8] ;  /* 0x0000080001067983 */ /* 0x002f220000300800 */
[----:B------:R-:W-:-:S03]  /*1cc60*/  @!P3 IMAD.IADD R14, R14, 0x1, -R58 ;  /* 0x000000010e0eb824 */ /* 0x000fc600078e0a3a */
[----:B------:R0:W-:Y:S01]  /*1cc70*/  STL [R1+0x260], R18 ;  /* 0x0002601201007387 */ /* 0x0001e20000100800 */
[----:B------:R-:W-:Y:S01]  /*1cc80*/  ISETP.GT.U32.AND P3, PT, R58, R2, PT ;  /* 0x000000023a00720c */ /* 0x000fe20003f64070 */
[--C-:B------:R-:W-:Y:S01]  /*1cc90*/  @!P5 IMAD.IADD R0, R0, 0x1, -R58.reuse ;  /* 0x000000010000d824 */ /* 0x100fe200078e0a3a */
[C---:B------:R-:W-:Y:S01]  /*1cca0*/  ISETP.GT.U32.AND P5, PT, R58.reuse, R59, PT ;  /* 0x0000003b3a00720c */ /* 0x040fe20003fa4070 */
[----:B0-----:R-:W4:Y:S04]  /*1ccb0*/  LDL.LU R18, [R1+0x30b8] ;  /* 0x0030b80001127983 */ /* 0x001f280000300800 */
[----:B------:R0:W-:Y:S01]  /*1ccc0*/  STL [R1+0x248], R17 ;  /* 0x0002481101007387 */ /* 0x0001e20000100800 */
[----:B------:R-:W-:Y:S01]  /*1ccd0*/  ISETP.GT.U32.AND P6, PT, R58, R61, PT ;  /* 0x0000003d3a00720c */ /* 0x000fe20003fc4070 */
[----:B------:R-:W-:-:S02]  /*1cce0*/  @!P2 IMAD.IADD R12, R12, 0x1, -R58 ;  /* 0x000000010c0ca824 */ /* 0x000fc400078e0a3a */
[----:B0-----:R-:W4:Y:S04]  /*1ccf0*/  LDL.LU R17, [R1+0x30b4] ;  /* 0x0030b40001117983 */ /* 0x001f280000300800 */
[----:B------:R0:W-:Y:S01]  /*1cd00*/  STL [R1+0x208], R16 ;  /* 0x0002081001007387 */ /* 0x0001e20000100800 */
[--C-:B------:R-:W-:Y:S02]  /*1cd10*/  @!P4 IMAD.IADD R5, R5, 0x1, -R58.reuse ;  /* 0x000000010505c824 */ /* 0x100fe400078e0a3a */
[--C-:B------:R-:W-:Y:S01]  /*1cd20*/  @!P0 IMAD.IADD R4, R4, 0x1, -R58.reuse ;  /* 0x0000000104048824 */ /* 0x100fe200078e0a3a */
[----:B0-----:R-:W4:Y:S04]  /*1cd30*/  LDL.LU R16, [R1+0x30b0] ;  /* 0x0030b00001107983 */ /* 0x001f280000300800 */
[----:B------:R0:W-:Y:S01]  /*1cd40*/  STL [R1+0x218], R15 ;  /* 0x0002180f01007387 */ /* 0x0001e20000100800 */
[----:B------:R-:W-:-:S03]  /*1cd50*/  @!P1 IMAD.IADD R3, R3, 0x1, -R58 ;  /* 0x0000000103039824 */ /* 0x000fc600078e0a3a */
[----:B0-----:R-:W4:Y:S04]  /*1cd60*/  LDL.LU R15, [R1+0x30ac] ;  /* 0x0030ac00010f7983 */ /* 0x001f280000300800 */
[----:B------:R0:W-:Y:S01]  /*1cd70*/  STL [R1+0x220], R14 ;  /* 0x0002200e01007387 */ /* 0x0001e20000100800 */
[----:B------:R-:W-:-:S03]  /*1cd80*/  @!P3 IMAD.IADD R2, R2, 0x1, -R58 ;  /* 0x000000010202b824 */ /* 0x000fc600078e0a3a */
[----:B0-----:R-:W4:Y:S04]  /*1cd90*/  LDL.LU R14, [R1+0x30a8] ;  /* 0x0030a800010e7983 */ /* 0x001f280000300800 */
[----:B------:R0:W-:Y:S01]  /*1cda0*/  STL [R1+0x228], R0 ;  /* 0x0002280001007387 */ /* 0x0001e20000100800 */
[--C-:B------:R-:W-:Y:S02]  /*1cdb0*/  @!P5 IMAD.IADD R59, R59, 0x1, -R58.reuse ;  /* 0x000000013b3bd824 */ /* 0x100fe400078e0a3a */
[----:B0-----:R-:W-:Y:S02]  /*1cdc0*/  IMAD.HI.U32 R0, R13, R57, RZ ;  /* 0x000000390d007227 */ /* 0x001fe400078e00ff */
[----:B------:R-:W4:Y:S04]  /*1cdd0*/  LDL.LU R13, [R1+0x30a4] ;  /* 0x0030a400010d7983 */ /* 0x000f280000300800 */
[----:B------:R0:W-:Y:S01]  /*1cde0*/  STL [R1+0x210], R12 ;  /* 0x0002100c01007387 */ /* 0x0001e20000100800 */
[----:B------:R-:W-:-:S03]  /*1cdf0*/  @!P6 IMAD.IADD R61, R61, 0x1, -R58 ;  /* 0x000000013d3de824 */ /* 0x000fc600078e0a3a */
[----:B0-----:R-:W4:Y:S04]  /*1ce00*/  LDL.LU R12, [R1+0x30a0] ;  /* 0x0030a000010c7983 */ /* 0x001f280000300800 */
[----:B------:R0:W-:Y:S04]  /*1ce10*/  STL [R1+0x1cc], R5 ;  /* 0x0001cc0501007387 */ /* 0x0001e80000100800 */
        /* <DEDUP_REMOVED lines=10> */
[----:B0-----:R-:W4:Y:S01]  /*1cec0*/  LDL.LU R61, [R1+0x4] ;  /* 0x00000400013d7983 */ /* 0x001f220000300800 */
[----:B--2---:R-:W-:-:S02]  /*1ced0*/  ISETP.GT.U32.AND P2, PT, R58, R11, PT ;  /* 0x0000000b3a00720c */ /* 0x004fc40003f44070 */
[C---:B---3--:R-:W-:Y:S02]  /*1cee0*/  ISETP.GT.U32.AND P4, PT, R58.reuse, R10, PT ;  /* 0x0000000a3a00720c */ /* 0x048fe40003f84070 */
[----:B----4-:R-:W-:-:S09]  /*1cef0*/  ISETP.GT.U32.AND P0, PT, R58, R9, PT ;  /* 0x000000093a00720c */ /* 0x010fd20003f04070 */
[--C-:B------:R-:W-:Y:S01]  /*1cf00*/  @!P2 IMAD.IADD R11, R11, 0x1, -R58.reuse ;  /* 0x000000010b0ba824 */ /* 0x100fe200078e0a3a */
[C---:B------:R-:W-:Y:S02]  /*1cf10*/  ISETP.GT.U32.AND P1, PT, R58.reuse, R8, PT ;  /* 0x000000083a00720c */ /* 0x040fe40003f24070 */
[----:B------:R-:W-:Y:S01]  /*1cf20*/  ISETP.GT.U32.AND P3, PT, R58, R7, PT ;  /* 0x000000073a00720c */ /* 0x000fe20003f64070 */
[--C-:B------:R-:W-:Y:S01]  /*1cf30*/  @!P4 IMAD.IADD R10, R10, 0x1, -R58.reuse ;  /* 0x000000010a0ac824 */ /* 0x100fe200078e0a3a */
[C---:B------:R-:W-:Y:S01]  /*1cf40*/  ISETP.GT.U32.AND P2, PT, R58.reuse, R60, PT ;  /* 0x0000003c3a00720c */ /* 0x040fe20003f44070 */
[----:B------:R-:W-:Y:S01]  /*1cf50*/  @!P0 IMAD.IADD R9, R9, 0x1, -R58 ;  /* 0x0000000109098824 */ /* 0x000fe200078e0a3a */
[----:B------:R-:W-:-:S07]  /*1cf60*/  ISETP.GT.U32.AND P5, PT, R58, R6, PT ;  /* 0x000000063a00720c */ /* 0x000fce0003fa4070 */
[--C-:B------:R-:W-:Y:S02]  /*1cf70*/  @!P1 IMAD.IADD R8, R8, 0x1, -R58.reuse ;  /* 0x0000000108089824 */ /* 0x100fe400078e0a3a */
[--C-:B------:R-:W-:Y:S02]  /*1cf80*/  @!P3 IMAD.IADD R7, R7, 0x1, -R58.reuse ;  /* 0x000000010707b824 */ /* 0x100fe400078e0a3a */
[--C-:B------:R-:W-:Y:S01]  /*1cf90*/  @!P2 IMAD.IADD R60, R60, 0x1, -R58.reuse ;  /* 0x000000013c3ca824 */ /* 0x100fe200078e0a3a */
[----:B------:R-:W-:Y:S01]  /*1cfa0*/  ISETP.GT.U32.AND P2, PT, R58, R10, PT ;  /* 0x0000000a3a00720c */ /* 0x000fe20003f44070 */
[----:B------:R-:W-:-:S12]  /*1cfb0*/  @!P5 IMAD.IADD R6, R6, 0x1, -R58 ;  /* 0x000000010606d824 */ /* 0x000fd800078e0a3a */
[----:B------:R-:W-:Y:S01]  /*1cfc0*/  @!P2 IMAD.IADD R10, R10, 0x1, -R58 ;  /* 0x000000010a0aa824 */ /* 0x000fe200078e0a3a */
[C---:B------:R-:W-:Y:S02]  /*1cfd0*/  ISETP.GT.U32.AND P3, PT, R58.reuse, R4, PT ;  /* 0x000000043a00720c */ /* 0x040fe40003f64070 */
[C---:B------:R-:W-:Y:S02]  /*1cfe0*/  ISETP.GT.U32.AND P1, PT, R58.reuse, R3, PT ;  /* 0x000000033a00720c */ /* 0x040fe40003f24070 */
[C---:B------:R-:W-:Y:S02]  /*1cff0*/  ISETP.GT.U32.AND P0, PT, R58.reuse, R2, PT ;  /* 0x000000023a00720c */ /* 0x040fe40003f04070 */
[C---:B------:R-:W-:Y:S02]  /*1d000*/  ISETP.GT.U32.AND P4, PT, R58.reuse, R59, PT ;  /* 0x0000003b3a00720c */ /* 0x040fe40003f84070 */
[----:B------:R-:W-:-:S11]  /*1d010*/  ISETP.GT.U32.AND P6, PT, R58, R61, PT ;  /* 0x0000003d3a00720c */ /* 0x000fd60003fc4070 */
[--C-:B------:R-:W-:Y:S01]  /*1d020*/  @!P4 IMAD.IADD R59, R59, 0x1, -R58.reuse ;  /* 0x000000013b3bc824 */ /* 0x100fe200078e0a3a */
[----:B------:R-:W-:Y:S01]  /*1d030*/  ISETP.GT.U32.AND P4, PT, R58, R9, PT ;  /* 0x000000093a00720c */ /* 0x000fe20003f84070 */
[--C-:B------:R-:W-:Y:S01]  /*1d040*/  @!P0 IMAD.IADD R2, R2, 0x1, -R58.reuse ;  /* 0x0000000102028824 */ /* 0x100fe200078e0a3a */
[C---:B------:R-:W-:Y:S01]  /*1d050*/  ISETP.GT.U32.AND P0, PT, R58.reuse, R8, PT ;  /* 0x000000083a00720c */ /* 0x040fe20003f04070 */
[--C-:B------:R-:W-:Y:S02]  /*1d060*/  @!P1 IMAD.IADD R3, R3, 0x1, -R58.reuse ;  /* 0x0000000103039824 */ /* 0x100fe400078e0a3a */
[--C-:B------:R-:W-:Y:S01]  /*1d070*/  @!P6 IMAD.IADD R61, R61, 0x1, -R58.reuse ;  /* 0x000000013d3de824 */ /* 0x100fe200078e0a3a */
[----:B------:R-:W-:Y:S01]  /*1d080*/  ISETP.GT.U32.AND P6, PT, R58, R11, PT ;  /* 0x0000000b3a00720c */ /* 0x000fe20003fc4070 */
[----:B------:R-:W-:Y:S01]  /*1d090*/  @!P3 IMAD.IADD R4, R4, 0x1, -R58 ;  /* 0x000000010404b824 */ /* 0x000fe200078e0a3a */
[C---:B------:R-:W-:Y:S02]  /*1d0a0*/  ISETP.GT.U32.AND P1, PT, R58.reuse, R7, PT ;  /* 0x000000073a00720c */ /* 0x040fe40003f24070 */
[----:B------:R-:W-:-:S03]  /*1d0b0*/  ISETP.GT.U32.AND P3, PT, R58, R6, PT ;  /* 0x000000063a00720c */ /* 0x000fc60003f64070 */
[--C-:B------:R-:W-:Y:S02]  /*1d0c0*/  @!P4 IMAD.IADD R9, R9, 0x1, -R58.reuse ;  /* 0x000000010909c824 */ /* 0x100fe400078e0a3a */
[----:B------:R-:W-:-:S04]  /*1d0d0*/  @!P0 IMAD.IADD R8, R8, 0x1, -R58 ;  /* 0x0000000108088824 */ /* 0x000fc800078e0a3a */
[--C-:B------:R-:W-:Y:S02]  /*1d0e0*/  @!P6 IMAD.IADD R11, R11, 0x1, -R58.reuse ;  /* 0x000000010b0be824 */ /* 0x100fe400078e0a3a */
[----:B------:R-:W-:-:S03]  /*1d0f0*/  @!P1 IMAD.IADD R7, R7, 0x1, -R58 ;  /* 0x0000000107079824 */ /* 0x000fc600078e0a3a */
[----:B------:R0:W-:Y:S01]  /*1d100*/  STL [R1+0x1c], R11 ;  /* 0x00001c0b01007387 */ /* 0x0001e20000100800 */
[----:B------:R-:W-:-:S03]  /*1d110*/  @!P3 IMAD.IADD R6, R6, 0x1, -R58 ;  /* 0x000000010606b824 */ /* 0x000fc600078e0a3a */
[----:B0-----:R-:W2:Y:S04]  /*1d120*/  LDL.LU R11, [R1+0x3088] ;  /* 0x00308800010b7983 */ /* 0x001ea80000300800 */
[----:B------:R0:W-:Y:S04]  /*1d130*/  STL [R1+0x18], R10 ;  /* 0x0000180a01007387 */ /* 0x0001e80000100800 */
[----:B0-----:R-:W3:Y:S04]  /*1d140*/  LDL.LU R10, [R1+0x3084] ;  /* 0x00308400010a7983 */ /* 0x001ee80000300800 */
        /* <DEDUP_REMOVED lines=8> */
[----:B------:R-:W-:-:S02]  /*1d1d0*/  ISETP.GT.U32.AND P5, PT, R58, R5, PT ;  /* 0x000000053a00720c */ /* 0x000fc40003fa4070 */
[C---:B------:R-:W-:Y:S02]  /*1d1e0*/  ISETP.GT.U32.AND P2, PT, R58.reuse, R60, PT ;  /* 0x0000003c3a00720c */ /* 0x040fe40003f44070 */
[C---:B------:R-:W-:Y:S02]  /*1d1f0*/  ISETP.GT.U32.AND P4, PT, R58.reuse, R59, PT ;  /* 0x0000003b3a00720c */ /* 0x040fe40003f84070 */
[C---:B------:R-:W-:Y:S02]  /*1d200*/  ISETP.GT.U32.AND P0, PT, R58.reuse, R2, PT ;  /* 0x000000023a00720c */ /* 0x040fe40003f04070 */
[C---:B------:R-:W-:Y:S02]  /*1d210*/  ISETP.GT.U32.AND P1, PT, R58.reuse, R3, PT ;  /* 0x000000033a00720c */ /* 0x040fe40003f24070 */
[----:B------:R-:W-:-:S03]  /*1d220*/  ISETP.GT.U32.AND P3, PT, R58, R4, PT ;  /* 0x000000043a00720c */ /* 0x000fc60003f64070 */
[----:B------:R-:W-:Y:S01]  /*1d230*/  @!P5 IMAD.IADD R5, R5, 0x1, -R58 ;  /* 0x000000010505d824 */ /* 0x000fe200078e0a3a */
[----:B------:R-:W-:Y:S01]  /*1d240*/  ISETP.GT.U32.AND P5, PT, R58, R61, PT ;  /* 0x0000003d3a00720c */ /* 0x000fe20003fa4070 */
[----:B------:R-:W-:Y:S01]  /*1d250*/  IMAD.MOV R0, RZ, RZ, -R0 ;  /* 0x000000ffff007224 */ /* 0x000fe200078e0a00 */
[----:B------:R-:W-:-:S05]  /*1d260*/  IABS R58, c[0x0][0x178] ;  /* 0x00005e00003a7a13 */ /* 0x000fca0000000000 */
[----:B------:R-:W-:Y:S01]  /*1d270*/  IMAD R57, R58, R0, R57 ;  /* 0x000000003a397224 */ /* 0x000fe200078e0239 */
[----:B------:R-:W-:-:S05]  /*1d280*/  IABS R58, c[0x0][0x17c] ;  /* 0x00005f00003a7a13 */ /* 0x000fca0000000000 */
[--C-:B------:R-:W-:Y:S02]  /*1d290*/  @!P5 IMAD.IADD R61, R61, 0x1, -R58.reuse ;  /* 0x000000013d3dd824 */ /* 0x100fe400078e0a3a */
[--C-:B------:R-:W-:Y:S01]  /*1d2a0*/  @!P2 IMAD.IADD R60, R60, 0x1, -R58.reuse ;  /* 0x000000013c3ca824 */ /* 0x100fe200078e0a3a */
[----:B------:R-:W-:Y:S01]  /*1d2b0*/  ISETP.GT.U32.AND P6, PT, R58, R5, PT ;  /* 0x000000053a00720c */ /* 0x000fe20003fc4070 */
[--C-:B------:R-:W-:Y:S02]  /*1d2c0*/  @!P4 IMAD.IADD R59, R59, 0x1, -R58.reuse ;  /* 0x000000013b3bc824 */ /* 0x100fe400078e0a3a */
[--C-:B------:R-:W-:Y:S02]  /*1d2d0*/  @!P0 IMAD.IADD R2, R2, 0x1, -R58.reuse ;  /* 0x0000000102028824 */ /* 0x100fe400078e0a3a */
[--C-:B------:R-:W-:Y:S02]  /*1d2e0*/  @!P1 IMAD.IADD R3, R3, 0x1, -R58.reuse ;  /* 0x0000000103039824 */ /* 0x100fe400078e0a3a */
[----:B------:R-:W-:-:S06]  /*1d2f0*/  @!P3 IMAD.IADD R4, R4, 0x1, -R58 ;  /* 0x000000010404b824 */ /* 0x000fcc00078e0a3a */
[----:B------:R-:W-:Y:S01]  /*1d300*/  @!P6 IMAD.IADD R5, R5, 0x1, -R58 ;  /* 0x000000010505e824 */ /* 0x000fe200078e0a3a */
[----:B------:R-:W-:-:S13]  /*1d310*/  ISETP.GT.U32.AND P6, PT, R58, R12, PT ;  /* 0x0000000c3a00720c */ /* 0x000fda0003fc4070 */
[----:B------:R-:W-:Y:S01]  /*1d320*/  @!P6 IMAD.IADD R12, R12, 0x1, -R58 ;  /* 0x000000010c0ce824 */ /* 0x000fe200078e0a3a */
[----:B------:R-:W-:Y:S04]  /*1d330*/  STL [R1+0x3050], R60 ;  /* 0x0030503c01007387 */ /* 0x000fe80000100800 */
[----:B------:R0:W-:Y:S04]  /*1d340*/  STL [R1+0x4], R61 ;  /* 0x0000043d01007387 */ /* 0x0001e80000100800 */
[----:B------:R-:W-:Y:S04]  /*1d350*/  STL [R1+0x3054], R59 ;  /* 0x0030543b01007387 */ /* 0x000fe80000100800 */
[----:B0-----:R-:W0:Y:S01]  /*1d360*/  S2R R61, SR_TID.X ;  /* 0x00000000003d7919 */ /* 0x001e220000002100 */
[----:B--2---:R-:W-:-:S02]  /*1d370*/  ISETP.GT.U32.AND P3, PT, R58, R11, PT ;  /* 0x0000000b3a00720c */ /* 0x004fc40003f64070 */
[----:B---3--:R-:W-:-:S11]  /*1d380*/  ISETP.GT.U32.AND P1, PT, R58, R10, PT ;  /* 0x0000000a3a00720c */ /* 0x008fd60003f24070 */
[----:B------:R-:W-:Y:S01]  /*1d390*/  @!P3 IMAD.IADD R11, R11, 0x1, -R58 ;  /* 0x000000010b0bb824 */ /* 0x000fe200078e0a3a */
[C---:B----4-:R-:W-:Y:S02]  /*1d3a0*/  ISETP.GT.U32.AND P0, PT, R58.reuse, R9, PT ;  /* 0x000000093a00720c */ /* 0x050fe40003f04070 */
[C---:B------:R-:W-:Y:S02]  /*1d3b0*/  ISETP.GT.U32.AND P4, PT, R58.reuse, R8, PT ;  /* 0x000000083a00720c */ /* 0x040fe40003f84070 */
[C---:B------:R-:W-:Y:S02]  /*1d3c0*/  ISETP.GT.U32.AND P2, PT, R58.reuse, R7, PT ;  /* 0x000000073a00720c */ /* 0x040fe40003f44070 */
[----:B------:R-:W-:-:S11]  /*1d3d0*/  ISETP.GT.U32.AND P5, PT, R58, R6, PT ;  /* 0x000000063a00720c */ /* 0x000fd60003fa4070 */
[--C-:B------:R-:W-:Y:S01]  /*1d3e0*/  @!P2 IMAD.IADD R7, R7, 0x1, -R58.reuse ;  /* 0x000000010707a824 */ /* 0x100fe200078e0a3a */
[----:B------:R-:W-:Y:S01]  /*1d3f0*/  ISETP.GT.U32.AND P2, PT, R58, R14, PT ;  /* 0x0000000e3a00720c */ /* 0x000fe20003f44070 */
[--C-:B------:R-:W-:Y:S01]  /*1d400*/  @!P5 IMAD.IADD R6, R6, 0x1, -R58.reuse ;  /* 0x000000010606d824 */ /* 0x100fe200078e0a3a */
[----:B------:R-:W-:Y:S01]  /*1d410*/  ISETP.GT.U32.AND P5, PT, R58, R13, PT ;  /* 0x0000000d3a00720c */ /* 0x000fe20003fa4070 */
[--C-:B------:R-:W-:Y:S01]  /*1d420*/  @!P4 IMAD.IADD R8, R8, 0x1, -R58.reuse ;  /* 0x000000010808c824 */ /* 0x100fe200078e0a3a */
[C---:B------:R-:W-:Y:S01]  /*1d430*/  ISETP.GT.U32.AND P4, PT, R58.reuse, R15, PT ;  /* 0x0000000f3a00720c */ /* 0x040fe20003f84070 */
[--C-:B------:R-:W-:Y:S01]  /*1d440*/  @!P0 IMAD.IADD R9, R9, 0x1, -R58.reuse ;  /* 0x0000000109098824 */ /* 0x100fe200078e0a3a */
[----:B------:R-:W-:Y:S01]  /*1d450*/  ISETP.GT.U32.AND P0, PT, R58, R16, PT ;  /* 0x000000103a00720c */ /* 0x000fe20003f04070 */
[----:B------:R-:W-:Y:S01]  /*1d460*/  @!P1 IMAD.IADD R10, R10, 0x1, -R58 ;  /* 0x000000010a0a9824 */ /* 0x000fe200078e0a3a */
[----:B------:R-:W-:-:S05]  /*1d470*/  ISETP.GT.U32.AND P1, PT, R58, R17, PT ;  /* 0x000000113a00720c */ /* 0x000fca0003f24070 */
[--C-:B------:R-:W-:Y:S01]  /*1d480*/  @!P2 IMAD.IADD R14, R14, 0x1, -R58.reuse ;  /* 0x000000010e0ea824 */ /* 0x100fe200078e0a3a */
[C---:B------:R-:W-:Y:S02]  /*1d490*/  ISETP.GT.U32.AND P3, PT, R58.reuse, R18, PT ;  /* 0x000000123a00720c */ /* 0x040fe40003f64070 */
[C---:B------:R-:W-:Y:S01]  /*1d4a0*/  ISETP.GT.U32.AND P2, PT, R58.reuse, R8, PT ;  /* 0x000000083a00720c */ /* 0x040fe20003f44070 */
[--C-:B------:R-:W-:Y:S01]  /*1d4b0*/  @!P5 IMAD.IADD R13, R13, 0x1, -R58.reuse ;  /* 0x000000010d0dd824 */ /* 0x100fe200078e0a3a */
[C---:B------:R-:W-:Y:S01]  /*1d4c0*/  ISETP.GT.U32.AND P5, PT, R58.reuse, R7, PT ;  /* 0x000000073a00720c */ /* 0x040fe20003fa4070 */
[--C-:B------:R-:W-:Y:S01]  /*1d4d0*/  @!P4 IMAD.IADD R15, R15, 0x1, -R58.reuse ;  /* 0x000000010f0fc824 */ /* 0x100fe200078e0a3a */
[----:B------:R-:W-:Y:S01]  /*1d4e0*/  ISETP.GT.U32.AND P4, PT, R58, R9, PT ;  /* 0x000000093a00720c */ /* 0x000fe20003f84070 */
[--C-:B------:R-:W-:Y:S01]  /*1d4f0*/  @!P0 IMAD.IADD R16, R16, 0x1, -R58.reuse ;  /* 0x0000000110108824 */ /* 0x100fe200078e0a3a */
[C---:B------:R-:W-:Y:S01]  /*1d500*/  ISETP.GT.U32.AND P0, PT, R58.reuse, R10, PT ;  /* 0x0000000a3a00720c */ /* 0x040fe20003f04070 */
[----:B------:R-:W-:Y:S01]  /*1d510*/  @!P1 IMAD.IADD R17, R17, 0x1, -R58 ;  /* 0x0000000111119824 */ /* 0x000fe200078e0a3a */
[----:B------:R-:W-:-:S03]  /*1d520*/  ISETP.GT.U32.AND P1, PT, R58, R11, PT ;  /* 0x0000000b3a00720c */ /* 0x000fc60003f24070 */
[--C-:B------:R-:W-:Y:S01]  /*1d530*/  @!P3 IMAD.IADD R18, R18, 0x1, -R58.reuse ;  /* 0x000000011212b824 */ /* 0x100fe200078e0a3a */
[----:B------:R-:W-:Y:S01]  /*1d540*/  ISETP.GT.U32.AND P3, PT, R58, R12, PT ;  /* 0x0000000c3a00720c */ /* 0x000fe20003f64070 */
[--C-:B------:R-:W-:Y:S01]  /*1d550*/  @!P2 IMAD.IADD R8, R8, 0x1, -R58.reuse ;  /* 0x000000010808a824 */ /* 0x100fe200078e0a3a */
[C---:B------:R-:W-:Y:S01]  /*1d560*/  ISETP.GT.U32.AND P2, PT, R58.reuse, R14, PT ;  /* 0x0000000e3a00720c */ /* 0x040fe20003f44070 */
[--C-:B------:R-:W-:Y:S01]  /*1d570*/  @!P5 IMAD.IADD R7, R7, 0x1, -R58.reuse ;  /* 0x000000010707d824 */ /* 0x100fe200078e0a3a */
[C---:B------:R-:W-:Y:S01]  /*1d580*/  ISETP.GT.U32.AND P5, PT, R58.reuse, R13, PT ;  /* 0x0000000d3a00720c */ /* 0x040fe20003fa4070 */
[--C-:B------:R-:W-:Y:S01]  /*1d590*/  @!P4 IMAD.IADD R9, R9, 0x1, -R58.reuse ;  /* 0x000000010909c824 */ /* 0x100fe200078e0a3a */
[C---:B------:R-:W-:Y:S02]  /*1d5a0*/  ISETP.GT.U32.AND P6, PT, R58.reuse, R6, PT ;  /* 0x000000063a00720c */ /* 0x040fe40003fc4070 */
[----:B------:R-:W-:Y:S01]  /*1d5b0*/  ISETP.GT.U32.AND P4, PT, R58, R15, PT ;  /* 0x0000000f3a00720c */ /* 0x000fe20003f84070 */
[--C-:B------:R-:W-:Y:S01]  /*1d5c0*/  @!P0 IMAD.IADD R10, R10, 0x1, -R58.reuse ;  /* 0x000000010a0a8824 */ /* 0x100fe200078e0a3a */
[C---:B------:R-:W-:Y:S01]  /*1d5d0*/  ISETP.GT.U32.AND P0, PT, R58.reuse, R16, PT ;  /* 0x000000103a00720c */ /* 0x040fe20003f04070 */
[--C-:B------:R-:W-:Y:S01]  /*1d5e0*/  @!P1 IMAD.IADD R11, R11, 0x1, -R58.reuse ;  /* 0x000000010b0b9824 */ /* 0x100fe200078e0a3a */
[----:B------:R-:W-:Y:S01]  /*1d5f0*/  ISETP.GT.U32.AND P1, PT, R58, R17, PT ;  /* 0x000000113a00720c */ /* 0x000fe20003f24070 */
[--C-:B------:R-:W-:Y:S01]  /*1d600*/  @!P3 IMAD.IADD R12, R12, 0x1, -R58.reuse ;  /* 0x000000010c0cb824 */ /* 0x100fe200078e0a3a */
[----:B------:R-:W-:Y:S01]  /*1d610*/  ISETP.GT.U32.AND P3, PT, R58, R19, PT ;  /* 0x000000133a00720c */ /* 0x000fe20003f64070 */
[----:B------:R-:W-:-:S02]  /*1d620*/  @!P2 IMAD.IADD R14, R14, 0x1, -R58 ;  /* 0x000000010e0ea824 */ /* 0x000fc400078e0a3a */
        /* <DEDUP_REMOVED lines=8> */
[C---:B------:R-:W-:Y:S01]  /*1d6b0*/  ISETP.GT.U32.AND P0, PT, R58.reuse, R23, PT ;  /* 0x000000173a00720c */ /* 0x040fe20003f04070 */
        /* <DEDUP_REMOVED lines=33> */
[----:B------:R-:W-:Y:S01]  /*1d8d0*/  @!P2 IMAD.IADD R22, R22, 0x1, -R58 ;  /* 0x000000011616a824 */ /* 0x000fe200078e0a3a */
[----:B------:R-:W-:-:S02]  /*1d8e0*/  ISETP.GT.U32.AND P2, PT, R58, R28, PT ;  /* 0x0000001c3a00720c */ /* 0x000fc40003f44070 */
        /* <DEDUP_REMOVED lines=68> */
[----:B------:R-:W-:Y:S01]  /*1dd30*/  ISETP.GT.U32.AND P2, PT, R58, R49, PT ;  /* 0x000000313a00720c */ /* 0x000fe20003f44070 */
[----:B------:R-:W-:Y:S01]  /*1dd40*/  STL [R1+0x3058], R2 ;  /* 0x0030580201007387 */ /* 0x000fe20000100800 */
[----:B------:R-:W-:-:S03]  /*1dd50*/  @!P4 IMAD.IADD R43, R43, 0x1, -R58 ;  /* 0x000000012b2bc824 */ /* 0x000fc600078e0a3a */
[----:B------:R-:W-:Y:S01]  /*1dd60*/  STL [R1+0x305c], R3 ;  /* 0x00305c0301007387 */ /* 0x000fe20000100800 */
[----:B------:R-:W-:-:S03]  /*1dd70*/  ISETP.GT.U32.AND P4, PT, R58, R50, PT ;  /* 0x000000323a00720c */ /* 0x000fc60003f84070 */
[----:B------:R-:W-:Y:S04]  /*1dd80*/  STL [R1+0x3060], R4 ;  /* 0x0030600401007387 */ /* 0x000fe80000100800 */
[----:B------:R-:W-:Y:S01]  /*1dd90*/  STL [R1+0x3064], R5 ;  /* 0x0030640501007387 */ /* 0x000fe20000100800 */
[----:B------:R-:W-:-:S03]  /*1dda0*/  @!P0 IMAD.IADD R45, R45, 0x1, -R58 ;  /* 0x000000012d2d8824 */ /* 0x000fc600078e0a3a */
[----:B------:R1:W-:Y:S01]  /*1ddb0*/  STL [R1+0x306c], R6 ;  /* 0x00306c0601007387 */ /* 0x0003e20000100800 */
[--C-:B------:R-:W-:Y:S01]  /*1ddc0*/  @!P1 IMAD.IADD R46, R46, 0x1, -R58.reuse ;  /* 0x000000012e2e9824 */ /* 0x100fe200078e0a3a */
[C---:B------:R-:W-:Y:S01]  /*1ddd0*/  ISETP.GT.U32.AND P0, PT, R58.reuse, R52, PT ;  /* 0x000000343a00720c */ /* 0x040fe20003f04070 */
[--C-:B------:R-:W-:Y:S01]  /*1dde0*/  @!P3 IMAD.IADD R47, R47, 0x1, -R58.reuse ;  /* 0x000000012f2fb824 */ /* 0x100fe200078e0a3a */
[----:B------:R-:W-:Y:S01]  /*1ddf0*/  ISETP.GT.U32.AND P1, PT, R58, R53, PT ;  /* 0x000000353a00720c */ /* 0x000fe20003f24070 */
[--C-:B------:R-:W-:Y:S01]  /*1de00*/  @!P5 IMAD.IADD R48, R48, 0x1, -R58.reuse ;  /* 0x000000013030d824 */ /* 0x100fe200078e0a3a */
[----:B------:R-:W-:Y:S01]  /*1de10*/  ISETP.GT.U32.AND P3, PT, R58, R54, PT ;  /* 0x000000363a00720c */ /* 0x000fe20003f64070 */
[--C-:B------:R-:W-:Y:S01]  /*1de20*/  @!P6 IMAD.IADD R44, R44, 0x1, -R58.reuse ;  /* 0x000000012c2ce824 */ /* 0x100fe200078e0a3a */
[----:B-1----:R-:W-:Y:S01]  /*1de30*/  IABS R6, c[0x0][0x178] ;  /* 0x00005e0000067a13 */ /* 0x002fe20000000000 */
[----:B------:R-:W-:Y:S01]  /*1de40*/  @!P2 IMAD.IADD R49, R49, 0x1, -R58 ;  /* 0x000000013131a824 */ /* 0x000fe200078e0a3a */
[----:B------:R-:W-:-:S02]  /*1de50*/  ISETP.GT.U32.AND P5, PT, R58, R55, PT ;  /* 0x000000373a00720c */ /* 0x000fc40003fa4070 */
[----:B------:R-:W-:Y:S02]  /*1de60*/  ISETP.GT.U32.AND P6, PT, R58, R51, PT ;  /* 0x000000333a00720c */ /* 0x000fe40003fc4070 */
[----:B------:R-:W-:Y:S01]  /*1de70*/  ISETP.GT.U32.AND P2, PT, R6, R56, PT ;  /* 0x000000380600720c */ /* 0x000fe20003f44070 */
[--C-:B------:R-:W-:Y:S01]  /*1de80*/  @!P4 IMAD.IADD R50, R50, 0x1, -R58.reuse ;  /* 0x000000013232c824 */ /* 0x100fe200078e0a3a */
[----:B------:R-:W-:Y:S01]  /*1de90*/  ISETP.GT.U32.AND P4, PT, R6, R57, PT ;  /* 0x000000390600720c */ /* 0x000fe20003f84070 */
[----:B0-----:R-:W-:Y:S02]  /*1dea0*/  IMAD.SHL.U32 R0, R61, 0x8, RZ ;  /* 0x000000083d007824 */ /* 0x001fe400078e00ff */
        /* <DEDUP_REMOVED lines=8> */
[----:B------:R-:W-:Y:S01]  /*1df30*/  @!P6 IMAD.IADD R51, R51, 0x1, -R58 ;  /* 0x000000013333e824 */ /* 0x000fe200078e0a3a */
[----:B------:R-:W-:Y:S01]  /*1df40*/  ISETP.GT.U32.AND P6, PT, R58, R45, PT ;  /* 0x0000002d3a00720c */ /* 0x000fe20003fc4070 */
[----:B------:R-:W-:Y:S01]  /*1df50*/  @!P2 IMAD.IADD R56, R56, 0x1, -R6 ;  /* 0x000000013838a824 */ /* 0x000fe200078e0a06 */
[----:B------:R-:W-:-:S02]  /*1df60*/  ISETP.GT.U32.AND P2, PT, R58, R50, PT ;  /* 0x000000323a00720c */ /* 0x000fc40003f44070 */
[C---:B------:R-:W-:Y:S02]  /*1df70*/  LOP3.LUT R59, R61.reuse, 0x7, RZ, 0xc0, !PT ;  /* 0x000000073d3b7812 */ /* 0x040fe400078ec0ff */
[----:B------:R-:W-:Y:S01]  /*1df80*/  LOP3.LUT R0, R0, 0x30, RZ, 0xc0, !PT ;  /* 0x0000003000007812 */ /* 0x000fe200078ec0ff */
[----:B------:R-:W-:Y:S01]  /*1df90*/  IMAD.MOV.U32 R2, RZ, RZ, 0x1f ;  /* 0x0000001fff027424 */ /* 0x000fe200078e00ff */
[----:B------:R0:W-:Y:S01]  /*1dfa0*/  STL [R1+0x3070], R7 ;  /* 0x0030700701007387 */ /* 0x0001e20000100800 */
[----:B------:R-:W-:Y:S02]  /*1dfb0*/  IMAD.SHL.U32 R60, R61, 0x2, RZ ;  /* 0x000000023d3c7824 */ /* 0x000fe400078e00ff */
[C---:B------:R-:W-:Y:S01]  /*1dfc0*/  IMAD R0, R59.reuse, 0x40, R0 ;  /* 0x000000403b007824 */ /* 0x040fe200078e0200 */
[----:B------:R-:W2:Y:S01]  /*1dfd0*/  LDL R61, [R1+0x2ec8] ;  /* 0x002ec800013d7983 */ /* 0x000ea20000100800 */
[----:B------:R-:W-:Y:S02]  /*1dfe0*/  IMAD R59, R59, 0x90, RZ ;  /* 0x000000903b3b7824 */ /* 0x000fe400078e02ff */
[----:B------:R-:W-:Y:S01]  /*1dff0*/  @!P4 IMAD.IADD R57, R57, 0x1, -R6 ;  /* 0x000000013939c824 */ /* 0x000fe200078e0a06 */
[----:B0-----:R-:W-:Y:S01]  /*1e000*/  IADD3 R7, R2, c[0x0][0x180], RZ ;  /* 0x0000600002077a10 */ /* 0x001fe20007ffe0ff */
        /* <DEDUP_REMOVED lines=10> */
[----:B------:R-:W-:Y:S01]  /*1e0b0*/  @!P2 IMAD.IADD R50, R50, 0x1, -R58 ;  /* 0x000000013232a824 */ /* 0x000fe200078e0a3a */
[----:B------:R-:W-:Y:S01]  /*1e0c0*/  SHF.R.S32.HI R58, RZ, 0x1f, R7 ;  /* 0x0000001fff3a7819 */ /* 0x000fe20000011407 */
[----:B------:R-:W3:Y:S01]  /*1e0d0*/  LDL R5, [R1+0x2edc] ;  /* 0x002edc0001057983 */ /* 0x000ee20000100800 */
[----:B------:R-:W-:-:S02]  /*1e0e0*/  LOP3.LUT R59, R59, 0x10, R60, 0x78, !PT ;  /* 0x000000103b3b7812 */ /* 0x000fc400078e783c */
[----:B------:R-:W-:Y:S01]  /*1e0f0*/  LOP3.LUT R0, R0, 0x30, R60, 0x78, !PT ;  /* 0x0000003000007812 */ /* 0x000fe200078e783c */
[----:B------:R-:W4:Y:S01]  /*1e100*/  LDL R4, [R1+0x2ee0] ;  /* 0x002ee00001047983 */ /* 0x000f220000100800 */
[----:B------:R-:W-:-:S03]  /*1e110*/  LEA.HI R58, R58, R7, RZ, 0x5 ;  /* 0x000000073a3a7211 */ /* 0x000fc600078f28ff */
[----:B------:R-:W4:Y:S04]  /*1e120*/  LDL R2, [R1+0x2ee8] ;  /* 0x002ee80001027983 */ /* 0x000f280000100800 */
[----:B------:R-:W4:Y:S04]  /*1e130*/  LDL R3, [R1+0x2efc] ;  /* 0x002efc0001037983 */ /* 0x000f280000100800 */
[----:B------:R-:W4:Y:S04]  /*1e140*/  LDL.LU R7, [R1+0x3070] ;  /* 0x0030700001077983 */ /* 0x000f280000300800 */
[----:B------:R-:W4:Y:S04]  /*1e150*/  LDL R59, [R1+0x2f08] ;  /* 0x002f0800013b7983 */ /* 0x000f280000100800 */
[----:B------:R-:W4:Y:S04]  /*1e160*/  LDL R60, [R1+0x2f0c] ;  /* 0x002f0c00013c7983 */ /* 0x000f280000100800 */
[----:B------:R0:W-:Y:S04]  /*1e170*/  STL [R1+0x2f38], R0 ;  /* 0x002f380001007387 */ /* 0x0001e80000100800 */
[----:B0-----:R-:W4:Y:S01]  /*1e180*/  LDL R0, [R1+0x2ebc] ;  /* 0x002ebc0001007983 */ /* 0x001f220000100800 */
[----:B------:R-:W-:-:S02]  /*1e190*/  ISETP.GT.U32.AND P2, PT, R6, R56, PT ;  /* 0x000000380600720c */ /* 0x000fc40003f44070 */
[----:B------:R-:W-:Y:S02]  /*1e1a0*/  IABS R58, c[0x0][0x17c] ;  /* 0x00005f00003a7a13 */ /* 0x000fe40000000000 */
[----:B------:R-:W-:-:S03]  /*1e1b0*/  ISETP.GT.U32.AND P6, PT, R6, R57, PT ;  /* 0x000000390600720c */ /* 0x000fc60003fc4070 */
[--C-:B------:R-:W-:Y:S02]  /*1e1c0*/  @!P4 IMAD.IADD R51, R51, 0x1, -R58.reuse ;  /* 0x000000013333c824 */ /* 0x100fe400078e0a3a */
[--C-:B------:R-:W-:Y:S02]  /*1e1d0*/  @!P0 IMAD.IADD R52, R52, 0x1, -R58.reuse ;  /* 0x0000000134348824 */ /* 0x100fe400078e0a3a */
[----:B------:R-:W-:Y:S02]  /*1e1e0*/  @!P1 IMAD.IADD R53, R53, 0x1, -R58 ;  /* 0x0000000135359824 */ /* 0x000fe400078e0a3a */
[----:B------:R-:W-:Y:S02]  /*1e1f0*/  @!P2 IMAD.IADD R56, R56, 0x1, -R6 ;  /* 0x000000013838a824 */ /* 0x000fe400078e0a06 */
[--C-:B------:R-:W-:Y:S02]  /*1e200*/  @!P3 IMAD.IADD R54, R54, 0x1, -R58.reuse ;  /* 0x000000013636b824 */ /* 0x100fe400078e0a3a */
[----:B------:R-:W-:-:S02]  /*1e210*/  @!P5 IMAD.IADD R55, R55, 0x1, -R58 ;  /* 0x000000013737d824 */ /* 0x000fc400078e0a3a */
[----:B------:R-:W4:Y:S01]  /*1e220*/  LDL R58, [R1+0x2ee4] ;  /* 0x002ee400013a7983 */ /* 0x000f220000100800 */
[----:B--2---:R-:W-:-:S03]  /*1e230*/  ISETP.GE.AND P0, PT, R61, RZ, PT ;  /* 0x000000ff3d00720c */ /* 0x004fc60003f06270 */
[----:B------:R-:W2:Y:S01]  /*1e240*/  LDL R61, [R1+0x2f1c] ;  /* 0x002f1c00013d7983 */ /* 0x000ea20000100800 */
[----:B---3--:R-:W-:-:S03]  /*1e250*/  ISETP.GE.AND P1, PT, R5, RZ, PT ;  /* 0x000000ff0500720c */ /* 0x008fc60003f26270 */
[----:B------:R-:W3:Y:S01]  /*1e260*/  LDL R5, [R1+0x2f28] ;  /* 0x002f280001057983 */ /* 0x000ee20000100800 */
[----:B----4-:R-:W-:Y:S02]  /*1e270*/  ISETP.GE.AND P2, PT, R4, RZ, PT ;  /* 0x000000ff0400720c */ /* 0x010fe40003f46270 */
[----:B------:R-:W-:Y:S02]  /*1e280*/  ISETP.GE.AND P4, PT, R0, RZ, PT ;  /* 0x000000ff0000720c */ /* 0x000fe40003f86270 */
[----:B------:R-:W4:Y:S04]  /*1e290*/  LDL R0, [R1+0x2f18] ;  /* 0x002f180001007983 */ /* 0x000f280000100800 */
[----:B------:R-:W2:Y:S04]  /*1e2a0*/  LDL.LU R6, [R1+0x306c] ;  /* 0x00306c0001067983 */ /* 0x000ea80000300800 */
[----:B------:R0:W-:Y:S02]  /*1e2b0*/  STL [R1+0x2fcc], R56 ;  /* 0x002fcc3801007387 */ /* 0x0001e40000100800 */
[----:B0-----:R-:W-:-:S05]  /*1e2c0*/  IABS R56, c[0x0][0x178] ;  /* 0x00005e0000387a13 */ /* 0x001fca0000000000 */
[----:B------:R-:W-:-:S05]  /*1e2d0*/  @!P6 IMAD.IADD R57, R57, 0x1, -R56 ;  /* 0x000000013939e824 */ /* 0x000fca00078e0a38 */
[----:B------:R0:W-:Y:S04]  /*1e2e0*/  STL [R1+0x2fd0], R57 ;  /* 0x002fd03901007387 */ /* 0x0001e80000100800 */
[----:B------:R-:W2:Y:S04]  /*1e2f0*/  LDL R4, [R1+0x2f2c] ;  /* 0x002f2c0001047983 */ /* 0x000ea80000100800 */
[----:B------:R-:W2:Y:S01]  /*1e300*/  LDL.LU R56, [R1+0xe0] ;  /* 0x0000e00001387983 */ /* 0x000ea20000300800 */
[----:B------:R-:W-:-:S03]  /*1e310*/  ISETP.GE.AND P5, PT, R2, RZ, PT ;  /* 0x000000ff0200720c */ /* 0x000fc60003fa6270 */
[----:B------:R-:W3:Y:S04]  /*1e320*/  LDL R2, [R1+0x2f30] ;  /* 0x002f300001027983 */ /* 0x000ee80000100800 */
[----:B0-----:R-:W3:Y:S01]  /*1e330*/  LDL.LU R57, [R1+0xdc] ;  /* 0x0000dc0001397983 */ /* 0x001ee20000300800 */
[----:B--2---:R-:W-:Y:S01]  /*1e340*/  @!P4 IMAD.MOV R56, RZ, RZ, -R56 ;  /* 0x000000ffff38c224 */ /* 0x004fe200078e0a38 */
[----:B------:R-:W-:Y:S02]  /*1e350*/  ISETP.GE.AND P4, PT, R3, RZ, PT ;  /* 0x000000ff0300720c */ /* 0x000fe40003f86270 */
[----:B------:R-:W2:Y:S04]  /*1e360*/  LDL R3, [R1+0x2f34] ;  /* 0x002f340001037983 */ /* 0x000ea80000100800 */
[----:B------:R0:W-:Y:S04]  /*1e370*/  STL [R1+0x7f0], R56 ;  /* 0x0007f03801007387 */ /* 0x0001e80000100800 */
[----:B0-----:R-:W2:Y:S01]  /*1e380*/  LDL.LU R56, [R1+0xd8] ;  /* 0x0000d80001387983 */ /* 0x001ea20000300800 */
[----:B---3--:R-:W-:Y:S01]  /*1e390*/  @!P0 IMAD.MOV R57, RZ, RZ, -R57 ;  /* 0x000000ffff398224 */ /* 0x008fe200078e0a39 */
[----:B------:R-:W-:-:S02]  /*1e3a0*/  ISETP.GE.AND P0, PT, R59, RZ, PT ;  /* 0x000000ff3b00720c */ /* 0x000fc40003f06270 */
[----:B------:R-:W3:Y:S04]  /*1e3b0*/  LDL R59, [R1+0x2f20] ;  /* 0x002f2000013b7983 */ /* 0x000ee80000100800 */
[----:B------:R0:W-:Y:S04]  /*1e3c0*/  STL [R1+0x7ec], R57 ;  /* 0x0007ec3901007387 */ /* 0x0001e80000100800 */
[----:B0-----:R-:W3:Y:S01]  /*1e3d0*/  LDL.LU R57, [R1+0xd4] ;  /* 0x0000d40001397983 */ /* 0x001ee20000300800 */
[----:B--2---:R-:W-:Y:S01]  /*1e3e0*/  @!P1 IMAD.MOV R56, RZ, RZ, -R56 ;  /* 0x000000ffff389224 */ /* 0x004fe200078e0a38 */
[----:B------:R-:W-:-:S02]  /*1e3f0*/  ISETP.GE.AND P1, PT, R60, RZ, PT ;  /* 0x000000ff3c00720c */ /* 0x000fc40003f26270 */
[----:B------:R-:W2:Y:S04]  /*1e400*/  LDL R60, [R1+0x2f24] ;  /* 0x002f2400013c7983 */ /* 0x000ea80000100800 */
[----:B------:R0:W-:Y:S04]  /*1e410*/  STL [R1+0x7e8], R56 ;  /* 0x0007e83801007387 */ /* 0x0001e80000100800 */
[----:B0-----:R-:W2:Y:S01]  /*1e420*/  LDL.LU R56, [R1+0xd0] ;  /* 0x0000d00001387983 */ /* 0x001ea20000300800 */
[----:B------:R-:W-:Y:S01]  /*1e430*/  ISETP.GE.AND P3, PT, R58, RZ, PT ;  /* 0x000000ff3a00720c */ /* 0x000fe20003f66270 */
[----:B---3--:R-:W-:Y:S01]  /*1e440*/  @!P2 IMAD.MOV R57, RZ, RZ, -R57 ;  /* 0x000000ffff39a224 */ /* 0x008fe200078e0a39 */
[----:B----4-:R-:W-:-:S02]  /*1e450*/  ISETP.GE.AND P2, PT, R0, RZ, PT ;  /* 0x000000ff0000720c */ /* 0x010fc40003f46270 */
[----:B------:R-:W3:Y:S04]  /*1e460*/  LDL R0, [R1+0x2f10] ;  /* 0x002f100001007983 */ /* 0x000ee80000100800 */
[----:B------:R0:W-:Y:S04]  /*1e470*/  STL [R1+0x7e4], R57 ;  /* 0x0007e43901007387 */ /* 0x0001e80000100800 */
[----:B0-----:R-:W4:Y:S01]  /*1e480*/  LDL.LU R57, [R1+0xcc] ;  /* 0x0000cc0001397983 */ /* 0x001f220000300800 */
[----:B--2---:R-:W-:Y:S01]  /*1e490*/  @!P3 IMAD.MOV R56, RZ, RZ, -R56 ;  /* 0x000000ffff38b224 */ /* 0x004fe200078e0a38 */
[----:B------:R-:W-:-:S02]  /*1e4a0*/  ISETP.GE.AND P3, PT, R61, RZ, PT ;  /* 0x000000ff3d00720c */ /* 0x000fc40003f66270 */
[----:B------:R-:W2:Y:S04]  /*1e4b0*/  LDL R61, [R1+0x2f14] ;  /* 0x002f1400013d7983 */ /* 0x000ea80000100800 */
[----:B------:R0:W-:Y:S04]  /*1e4c0*/  STL [R1+0x7e0], R56 ;  /* 0x0007e03801007387 */ /* 0x0001e80000100800 */
[----:B0-----:R-:W2:Y:S01]  /*1e4d0*/  LDL.LU R56, [R1+0xc8] ;  /* 0x0000c80001387983 */ /* 0x001ea20000300800 */
[----:B----4-:R-:W-:Y:S01]  /*1e4e0*/  @!P5 IMAD.MOV R57, RZ, RZ, -R57 ;  /* 0x000000ffff39d224 */ /* 0x010fe200078e0a39 */
[----:B------:R-:W-:-:S02]  /*1e4f0*/  ISETP.GE.AND P5, PT, R5, RZ, PT ;  /* 0x000000ff0500720c */ /* 0x000fc40003fa6270 */
[----:B------:R-:W4:Y:S04]  /*1e500*/  LDL R5, [R1+0x2f00] ;  /* 0x002f000001057983 */ /* 0x000f280000100800 */
[----:B------:R0:W-:Y:S04]  /*1e510*/  STL [R1+0x7dc], R57 ;  /* 0x0007dc3901007387 */ /* 0x0001e80000100800 */
[----:B0-----:R-:W3:Y:S01]  /*1e520*/  LDL.LU R57, [R1+0xc4] ;  /* 0x0000c40001397983 */ /* 0x001ee20000300800 */
[----:B--2---:R-:W-:Y:S01]  /*1e530*/  @!P4 IMAD.MOV R56, RZ, RZ, -R56 ;  /* 0x000000ffff38c224 */ /* 0x004fe200078e0a38 */
[----:B------:R-:W-:-:S02]  /*1e540*/  ISETP.GE.AND P4, PT, R4, RZ, PT ;  /* 0x000000ff0400720c */ /* 0x000fc40003f86270 */
        /* <DEDUP_REMOVED lines=1424> */
[----:B------:R-:W-:-:S04]  /*23e50*/  ISETP.GE.AND P2, PT, R0, RZ, PT ;  /* 0x000000ff0000720c */ /* 0x000fc80003f46270 */
[----:B------:R0:W-:Y:S04]  /*23e60*/  STL [R1+0x2fc], R57 ;  /* 0x0002fc3901007387 */ /* 0x0001e80000100800 */
[----:B------:R-:W3:Y:S04]  /*23e70*/  LDL R0, [R1+0x2a74] ;  /* 0x002a740001007983 */ /* 0x000ee80000100800 */
        /* <DEDUP_REMOVED lines=368> */
[----:B------:R-:W4:Y:S02]  /*25580*/  LDL R5, [R1+0x294c] ;  /* 0x00294c0001057983 */ /* 0x000f240000100800 */
[----:B------:R0:W-:Y:S02]  /*25590*/  STL [R1+0x16c], R57 ;  /* 0x00016c3901007387 */ /* 0x0001e40000100800 */
[----:B0-----:R-:W3:Y:S01]  /*255a0*/  LDL.LU R57, [R1+0x15c] ;  /* 0x00015c0001397983 */ /* 0x001ee20000300800 */
[----:B--2---:R-:W-:Y:S01]  /*255b0*/  @!P4 IMAD.MOV R56, RZ, RZ, -R56 ;  /* 0x000000ffff38c224 */ /* 0x004fe200078e0a38 */
[----:B------:R-:W-:Y:S02]  /*255c0*/  ISETP.GE.AND P4, PT, R4, RZ, PT ;  /* 0x000000ff0400720c */ /* 0x000fe40003f86270 */
[----:B------:R-:W2:Y:S02]  /*255d0*/  LDL R4, [R1+0x2950] ;  /* 0x0029500001047983 */ /* 0x000ea40000100800 */
[----:B------:R0:W-:Y:S02]  /*255e0*/  STL [R1+0x168], R56 ;  /* 0x0001683801007387 */ /* 0x0001e40000100800 */
[----:B0-----:R-:W2:Y:S01]  /*255f0*/  LDL.LU R56, [R1+0x144] ;  /* 0x0001440001387983 */ /* 0x001ea20000300800 */
[----:B---3--:R-:W-:Y:S01]  /*25600*/  @!P0 IMAD.MOV R57, RZ, RZ, -R57 ;  /* 0x000000ffff398224 */ /* 0x008fe200078e0a39 */
[----:B------:R-:W-:-:S02]  /*25610*/  ISETP.GE.AND P0, PT, R2, RZ, PT ;  /* 0x000000ff0200720c */ /* 0x000fc40003f06270 */
[----:B------:R-:W3:Y:S02]  /*25620*/  LDL R2, [R1+0x2944] ;  /* 0x0029440001027983 */ /* 0x000ee40000100800 */
        /* <DEDUP_REMOVED lines=28> */
[----:B----4-:R-:W-:-:S02]  /*257f0*/  ISETP.GE.AND P0, PT, R5, RZ, PT ;  /* 0x000000ff0500720c */ /* 0x010fc40003f06270 */
[----:B------:R-:W3:Y:S02]  /*25800*/  LDL R5, [R1+0x2930] ;  /* 0x0029300001057983 */ /* 0x000ee40000100800 */
[----:B------:R0:W-:Y:S02]  /*25810*/  STL [R1+0x14c], R57 ;  /* 0x00014c3901007387 */ /* 0x0001e40000100800 */
[----:B0-----:R-:W4:Y:S01]  /*25820*/  LDL.LU R57, [R1+0x13c] ;  /* 0x00013c0001397983 */ /* 0x001f220000300800 */
[----:B--2---:R-:W-:Y:S01]  /*25830*/  @!P1 IMAD.MOV R56, RZ, RZ, -R56 ;  /* 0x000000ffff389224 */ /* 0x004fe200078e0a38 */
[----:B------:R-:W-:Y:S02]  /*25840*/  ISETP.GE.AND P1, PT, R4, RZ, PT ;  /* 0x000000ff0400720c */ /* 0x000fe40003f26270 */
[----:B------:R-:W2:Y:S02]  /*25850*/  LDL R4, [R1+0x292c] ;  /* 0x00292c0001047983 */ /* 0x000ea40000100800 */
[----:B------:R0:W-:Y:S02]  /*25860*/  STL [R1+0x148], R56 ;  /* 0x0001483801007387 */ /* 0x0001e40000100800 */
        /* <DEDUP_REMOVED lines=292> */
[----:B----4-:R-:W-:-:S04]  /*26ab0*/  ISETP.GE.AND P0, PT, R59, RZ, PT ;  /* 0x000000ff3b00720c */ /* 0x010fc80003f06270 */
[----:B------:R0:W-:Y:S04]  /*26ac0*/  STL [R1+0x5c], R57 ;  /* 0x00005c3901007387 */ /* 0x0001e80000100800 */
[----:B0-----:R-:W3:Y:S01]  /*26ad0*/  LDL.LU R57, [R1+0x25c] ;  /* 0x00025c0001397983 */ /* 0x001ee20000300800 */
[----:B------:R-:W4:Y:S02]  /*26ae0*/  LDL R59, [R1+0x2840] ;  /* 0x00284000013b7983 */ /* 0x000f240000100800 */
[----:B--2---:R-:W-:-:S05]  /*26af0*/  @!P1 IMAD.MOV R56, RZ, RZ, -R56 ;  /* 0x000000ffff389224 */ /* 0x004fca00078e0a38 */
[----:B------:R0:W-:Y:S04]  /*26b00*/  STL [R1+0x58], R56 ;  /* 0x0000583801007387 */ /* 0x0001e80000100800 */
[----:B0-----:R-:W2:Y:S01]  /*26b10*/  LDL.LU R56, [R1+0x260] ;  /* 0x0002600001387983 */ /* 0x001ea20000300800 */
[----:B---3--:R-:W-:Y:S01]  /*26b20*/  @!P2 IMAD.MOV R57, RZ, RZ, -R57 ;  /* 0x000000ffff39a224 */ /* 0x008fe200078e0a39 */
[----:B------:R-:W-:Y:S02]  /*26b30*/  ISETP.GE.AND P1, PT, R60, RZ, PT ;  /* 0x000000ff3c00720c */ /* 0x000fe40003f26270 */
[----:B------:R-:W3:Y:S02]  /*26b40*/  LDL R60, [R1+0x283c] ;  /* 0x00283c00013c7983 */ /* 0x000ee40000100800 */
[----:B------:R0:W-:Y:S01]  /*26b50*/  STL [R1+0x54], R57 ;  /* 0x0000543901007387 */ /* 0x0001e20000100800 */
[----:B------:R-:W-:Y:S01]  /*26b60*/  ISETP.GE.AND P2, PT, R0, RZ, PT ;  /* 0x000000ff0000720c */ /* 0x000fe20003f46270 */
[----:B0-----:R-:W3:Y:S01]  /*26b70*/  LDL.LU R57, [R1+0x248] ;  /* 0x0002480001397983 */ /* 0x001ee20000300800 */
[----:B------:R-:W3:Y:S02]  /*26b80*/  LDL R0, [R1+0x2834] ;  /* 0x0028340001007983 */ /* 0x000ee40000100800 */
        /* <DEDUP_REMOVED lines=15> */
[----:B------:R-:W-:Y:S01]  /*26c80*/  ISETP.GE.AND P0, PT, R2, RZ, PT ;  /* 0x000000ff0200720c */ /* 0x000fe20003f06270 */
[----:B------:R-:W3:Y:S01]  /*26c90*/  LDL R4, [R1+0x282c] ;  /* 0x00282c0001047983 */ /* 0x000ee20000100800 */
[----:B------:R-:W3:Y:S02]  /*26ca0*/  LDL.LU R2, [R1+0x228] ;  /* 0x0002280001027983 */ /* 0x000ee40000300800 */
[----:B------:R-:W-:Y:S02]  /*26cb0*/  STL [R1+0x44], R57 ;  /* 0x0000443901007387 */ /* 0x000fe40000100800 */
[----:B------:R-:W3:Y:S02]  /*26cc0*/  LDL R58, [R1+0x2824] ;  /* 0x00282400013a7983 */ /* 0x000ee40000100800 */
[----:B--2---:R-:W-:Y:S01]  /*26cd0*/  @!P1 IMAD.MOV R56, RZ, RZ, -R56 ;  /* 0x000000ffff389224 */ /* 0x004fe200078e0a38 */
[----:B------:R-:W-:-:S02]  /*26ce0*/  ISETP.GE.AND P1, PT, R3, RZ, PT ;  /* 0x000000ff0300720c */ /* 0x000fc40003f26270 */
[----:B------:R-:W2:Y:S02]  /*26cf0*/  LDL R3, [R1+0x2828] ;  /* 0x0028280001037983 */ /* 0x000ea40000100800 */
[----:B------:R0:W-:Y:S02]  /*26d00*/  STL [R1+0x40], R56 ;  /* 0x0000403801007387 */ /* 0x0001e40000100800 */
[----:B0-----:R-:W2:Y:S01]  /*26d10*/  LDL.LU R56, [R1+0x210] ;  /* 0x0002100001387983 */ /* 0x001ea20000300800 */
[----:B---3--:R-:W-:Y:S01]  /*26d20*/  @!P2 IMAD.MOV R2, RZ, RZ, -R2 ;  /* 0x000000ffff02a224 */ /* 0x008fe200078e0a02 */
[----:B----4-:R-:W-:-:S04]  /*26d30*/  ISETP.GE.AND P2, PT, R59, RZ, PT ;  /* 0x000000ff3b00720c */ /* 0x010fc80003f46270 */
[----:B------:R0:W-:Y:S04]  /*26d40*/  STL [R1+0x3c], R2 ;  /* 0x00003c0201007387 */ /* 0x0001e80000100800 */
[----:B0-----:R-:W3:Y:S01]  /*26d50*/  LDL R2, [R1+0x281c] ;  /* 0x00281c0001027983 */ /* 0x001ee20000100800 */
[----:B------:R-:W4:Y:S02]  /*26d60*/  LDL.LU R57, [R1+0x1cc] ;  /* 0x0001cc0001397983 */ /* 0x000f240000300800 */
[----:B------:R-:W3:Y:S02]  /*26d70*/  LDL R59, [R1+0x2820] ;  /* 0x00282000013b7983 */ /* 0x000ee40000100800 */
[----:B--2---:R-:W-:-:S05]  /*26d80*/  @!P3 IMAD.MOV R56, RZ, RZ, -R56 ;  /* 0x000000ffff38b224 */ /* 0x004fca00078e0a38 */
[----:B------:R0:W-:Y:S04]  /*26d90*/  STL [R1+0x38], R56 ;  /* 0x0000383801007387 */ /* 0x0001e80000100800 */
[----:B0-----:R-:W2:Y:S01]  /*26da0*/  LDL.LU R56, [R1+0x1e0] ;  /* 0x0001e00001387983 */ /* 0x001ea20000300800 */
[----:B----4-:R-:W-:Y:S01]  /*26db0*/  @!P5 IMAD.MOV R57, RZ, RZ, -R57 ;  /* 0x000000ffff39d224 */ /* 0x010fe200078e0a39 */
[----:B------:R-:W-:Y:S02]  /*26dc0*/  ISETP.GE.AND P3, PT, R60, RZ, PT ;  /* 0x000000ff3c00720c */ /* 0x000fe40003f66270 */
[----:B------:R-:W4:Y:S02]  /*26dd0*/  LDL R60, [R1+0x2814] ;  /* 0x00281400013c7983 */ /* 0x000f240000100800 */
[----:B------:R0:W-:Y:S01]  /*26de0*/  STL [R1+0x34], R57 ;  /* 0x0000343901007387 */ /* 0x0001e20000100800 */
[----:B------:R-:W-:Y:S01]  /*26df0*/  ISETP.GE.AND P5, PT, R0, RZ, PT ;  /* 0x000000ff0000720c */ /* 0x000fe20003fa6270 */
[----:B0-----:R-:W3:Y:S01]  /*26e00*/  LDL R57, [R1+0x2818] ;  /* 0x0028180001397983 */ /* 0x001ee20000100800 */
[----:B------:R-:W3:Y:S02]  /*26e10*/  LDL.LU R0, [R1+0x1e4] ;  /* 0x0001e40001007983 */ /* 0x000ee40000300800 */
[----:B--2---:R-:W-:Y:S01]  /*26e20*/  @!P4 IMAD.MOV R56, RZ, RZ, -R56 ;  /* 0x000000ffff38c224 */ /* 0x004fe200078e0a38 */
[----:B------:R-:W-:-:S04]  /*26e30*/  ISETP.GE.AND P4, PT, R61, RZ, PT ;  /* 0x000000ff3d00720c */ /* 0x000fc80003f86270 */
[----:B------:R0:W-:Y:S04]  /*26e40*/  STL [R1+0x30], R56 ;  /* 0x0000303801007387 */ /* 0x0001e80000100800 */
[----:B0-----:R-:W2:Y:S01]  /*26e50*/  LDL R56, [R1+0x280c] ;  /* 0x00280c0001387983 */ /* 0x001ea20000100800 */
[----:B------:R-:W2:Y:S02]  /*26e60*/  LDL.LU R61, [R1+0x1e8] ;  /* 0x0001e800013d7983 */ /* 0x000ea40000300800 */
[----:B---3--:R-:W-:Y:S01]  /*26e70*/  @!P0 IMAD.MOV R0, RZ, RZ, -R0 ;  /* 0x000000ffff008224 */ /* 0x008fe200078e0a00 */
[----:B------:R-:W-:-:S04]  /*26e80*/  ISETP.GE.AND P0, PT, R5, RZ, PT ;  /* 0x000000ff0500720c */ /* 0x000fc80003f06270 */
[----:B------:R0:W-:Y:S04]  /*26e90*/  STL [R1+0x2c], R0 ;  /* 0x00002c0001007387 */ /* 0x0001e80000100800 */
[----:B0-----:R-:W3:Y:S01]  /*26ea0*/  LDL R0, [R1+0x2810] ;  /* 0x0028100001007983 */ /* 0x001ee20000100800 */
[----:B------:R-:W3:Y:S02]  /*26eb0*/  LDL.LU R5, [R1+0x1d0] ;  /* 0x0001d00001057983 */ /* 0x000ee40000300800 */
[----:B--2---:R-:W-:-:S05]  /*26ec0*/  @!P1 IMAD.MOV R61, RZ, RZ, -R61 ;  /* 0x000000ffff3d9224 */ /* 0x004fca00078e0a3d */
[----:B------:R0:W-:Y:S04]  /*26ed0*/  STL [R1+0x28], R61 ;  /* 0x0000283d01007387 */ /* 0x0001e80000100800 */
[----:B0-----:R-:W2:Y:S01]  /*26ee0*/  LDL.LU R61, [R1+0x3068] ;  /* 0x00306800013d7983 */ /* 0x001ea20000300800 */
[----:B---3--:R-:W-:Y:S01]  /*26ef0*/  @!P2 IMAD.MOV R5, RZ, RZ, -R5 ;  /* 0x000000ffff05a224 */ /* 0x008fe200078e0a05 */
[----:B------:R-:W-:Y:S02]  /*26f00*/  ISETP.GE.AND P1, PT, R4, RZ, PT ;  /* 0x000000ff0400720c */ /* 0x000fe40003f26270 */
[----:B------:R-:W-:Y:S01]  /*26f10*/  ISETP.GE.AND P2, PT, R58, RZ, PT ;  /* 0x000000ff3a00720c */ /* 0x000fe20003f46270 */
[----:B--2---:R-:W-:Y:S02]  /*26f20*/  IMAD.MOV.U32 R4, RZ, RZ, R61 ;  /* 0x000000ffff047224 */ /* 0x004fe400078e003d */
[----:B------:R-:W2:Y:S01]  /*26f30*/  LDL R61, [R1+0x2804] ;  /* 0x00280400013d7983 */ /* 0x000ea20000100800 */
[----:B------:R0:W-:Y:S03]  /*26f40*/  STL [R1+0x24], R5 ;  /* 0x0000240501007387 */ /* 0x0001e60000100800 */
[----:B0-----:R-:W3:Y:S01]  /*26f50*/  LDL.LU R5, [R1+0x3064] ;  /* 0x0030640001057983 */ /* 0x001ee20000300800 */
[----:B------:R-:W2:Y:S02]  /*26f60*/  LDL.LU R58, [R1+0x1c] ;  /* 0x00001c00013a7983 */ /* 0x000ea40000300800 */
[----:B------:R-:W-:Y:S01]  /*26f70*/  @!P3 IMAD.MOV R4, RZ, RZ, -R4 ;  /* 0x000000ffff04b224 */ /* 0x000fe200078e0a04 */
[----:B------:R-:W-:-:S04]  /*26f80*/  ISETP.GE.AND P3, PT, R3, RZ, PT ;  /* 0x000000ff0300720c */ /* 0x000fc80003f66270 */
[----:B------:R0:W-:Y:S04]  /*26f90*/  STL [R1+0x20], R4 ;  /* 0x0000200401007387 */ /* 0x0001e80000100800 */
[----:B0-----:R-:W3:Y:S01]  /*26fa0*/  LDL.LU R4, [R1+0x3060] ;  /* 0x0030600001047983 */ /* 0x001ee20000300800 */
[----:B------:R-:W3:Y:S02]  /*26fb0*/  LDL.LU R3, [R1+0x18] ;  /* 0x0000180001037983 */ /* 0x000ee40000300800 */
[----:B--2---:R-:W-:Y:S01]  /*26fc0*/  @!P5 IMAD.MOV R58, RZ, RZ, -R58 ;  /* 0x000000ffff3ad224 */ /* 0x004fe200078e0a3a */
[----:B------:R-:W-:Y:S02]  /*26fd0*/  ISETP.GE.AND P5, PT, R2, RZ, PT ;  /* 0x000000ff0200720c */ /* 0x000fe40003fa6270 */
[----:B------:R-:W2:Y:S02]  /*26fe0*/  LDL.LU R2, [R1+0x14] ;  /* 0x0000140001027983 */ /* 0x000ea40000300800 */
[----:B------:R0:W-:Y:S02]  /*26ff0*/  STL [R1+0x1c], R58 ;  /* 0x00001c3a01007387 */ /* 0x0001e40000100800 */
[----:B0-----:R-:W4:Y:S01]  /*27000*/  LDL R58, [R1+0x27fc] ;  /* 0x0027fc00013a7983 */ /* 0x001f220000100800 */
[----:B---3--:R-:W-:Y:S01]  /*27010*/  @!P4 IMAD.MOV R3, RZ, RZ, -R3 ;  /* 0x000000ffff03c224 */ /* 0x008fe200078e0a03 */
[----:B------:R-:W-:-:S04]  /*27020*/  ISETP.GE.AND P4, PT, R59, RZ, PT ;  /* 0x000000ff3b00720c */ /* 0x000fc80003f86270 */
[----:B------:R0:W-:Y:S04]  /*27030*/  STL [R1+0x18], R3 ;  /* 0x0000180301007387 */ /* 0x0001e80000100800 */
[----:B0-----:R-:W3:Y:S01]  /*27040*/  LDL.LU R3, [R1+0x305c] ;  /* 0x00305c0001037983 */ /* 0x001ee20000300800 */
[----:B------:R-:W3:Y:S02]  /*27050*/  LDL.LU R59, [R1+0x10] ;  /* 0x00001000013b7983 */ /* 0x000ee40000300800 */
[----:B--2---:R-:W-:Y:S01]  /*27060*/  @!P0 IMAD.MOV R2, RZ, RZ, -R2 ;  /* 0x000000ffff028224 */ /* 0x004fe200078e0a02 */
[----:B----4-:R-:W-:-:S04]  /*27070*/  ISETP.GE.AND P0, PT, R60, RZ, PT ;  /* 0x000000ff3c00720c */ /* 0x010fc80003f06270 */
[----:B------:R0:W-:Y:S04]  /*27080*/  STL [R1+0x14], R2 ;  /* 0x0000140201007387 */ /* 0x0001e80000100800 */
[----:B0-----:R-:W2:Y:S01]  /*27090*/  LDL.LU R2, [R1+0x3058] ;  /* 0x0030580001027983 */ /* 0x001ea20000300800 */
[----:B------:R-:W4:Y:S02]  /*270a0*/  LDL.LU R60, [R1+0xc] ;  /* 0x00000c00013c7983 */ /* 0x000f240000300800 */
[----:B---3--:R-:W-:Y:S01]  /*270b0*/  @!P1 IMAD.MOV R59, RZ, RZ, -R59 ;  /* 0x000000ffff3b9224 */ /* 0x008fe200078e0a3b */
[----:B------:R-:W-:-:S04]  /*270c0*/  ISETP.GE.AND P1, PT, R57, RZ, PT ;  /* 0x000000ff3900720c */ /* 0x000fc80003f26270 */
[----:B------:R0:W-:Y:S04]  /*270d0*/  STL [R1+0x10], R59 ;  /* 0x0000103b01007387 */ /* 0x0001e80000100800 */
[----:B0-----:R-:W3:Y:S01]  /*270e0*/  LDL.LU R59, [R1+0x3054] ;  /* 0x00305400013b7983 */ /* 0x001ee20000300800 */
[----:B------:R-:W2:Y:S02]  /*270f0*/  LDL.LU R57, [R1+0x8] ;  /* 0x0000080001397983 */ /* 0x000ea40000300800 */
[----:B----4-:R-:W-:Y:S01]  /*27100*/  @!P2 IMAD.MOV R60, RZ, RZ, -R60 ;  /* 0x000000ffff3ca224 */ /* 0x010fe200078e0a3c */
[----:B------:R-:W-:-:S04]  /*27110*/  ISETP.GE.AND P2, PT, R56, RZ, PT ;  /* 0x000000ff3800720c */ /* 0x000fc80003f46270 */
[----:B------:R0:W-:Y:S04]  /*27120*/  STL [R1+0xc], R60 ;  /* 0x00000c3c01007387 */ /* 0x0001e80000100800 */
[----:B0-----:R-:W4:Y:S01]  /*27130*/  LDL.LU R60, [R1+0x3050] ;  /* 0x00305000013c7983 */ /* 0x001f220000300800 */
[----:B------:R-:W3:Y:S02]  /*27140*/  LDL.LU R56, [R1+0x4] ;  /* 0x0000040001387983 */ /* 0x000ee40000300800 */
[----:B--2---:R-:W-:Y:S01]  /*27150*/  @!P3 IMAD.MOV R57, RZ, RZ, -R57 ;  /* 0x000000ffff39b224 */ /* 0x004fe200078e0a39 */
[----:B------:R-:W-:-:S04]  /*27160*/  ISETP.GE.AND P3, PT, R0, RZ, PT ;  /* 0x000000ff0000720c */ /* 0x000fc80003f66270 */
[----:B------:R0:W-:Y:S04]  /*27170*/  STL [R1+0x2fd4], R57 ;  /* 0x002fd43901007387 */ /* 0x0001e80000100800 */
[----:B0-----:R-:W2:Y:S01]  /*27180*/  LDL R57, [R1+0x2800] ;  /* 0x0028000001397983 */ /* 0x001ea20000100800 */
[----:B---3--:R-:W-:Y:S02]  /*27190*/  @!P5 IMAD.MOV R56, RZ, RZ, -R56 ;  /* 0x000000ffff38d224 */ /* 0x008fe400078e0a38 */
[----:B----4-:R-:W-:Y:S02]  /*271a0*/  IMAD.MOV.U32 R0, RZ, RZ, R60 ;  /* 0x000000ffff007224 */ /* 0x010fe400078e003c */
[----:B------:R-:W3:Y:S01]  /*271b0*/  LDL.LU R60, [R1+0x304c] ;  /* 0x00304c00013c7983 */ /* 0x000ee20000300800 */
[----:B------:R0:W-:Y:S03]  /*271c0*/  STL [R1+0x2fd8], R56 ;  /* 0x002fd83801007387 */ /* 0x0001e60000100800 */
[----:B0-----:R-:W4:Y:S01]  /*271d0*/  LDL R56, [R1+0x2808] ;  /* 0x0028080001387983 */ /* 0x001f220000100800 */
[----:B------:R-:W-:-:S02]  /*271e0*/  @!P4 IMAD.MOV R0, RZ, RZ, -R0 ;  /* 0x000000ffff00c224 */ /* 0x000fc400078e0a00 */
[----:B------:R-:W-:Y:S01]  /*271f0*/  @!P0 IMAD.MOV R59, RZ, RZ, -R59 ;  /* 0x000000ffff3b8224 */ /* 0x000fe200078e0a3b */
[----:B------:R-:W-:Y:S01]  /*27200*/  ISETP.GE.AND P5, PT, R61, RZ, PT ;  /* 0x000000ff3d00720c */ /* 0x000fe20003fa6270 */
[----:B------:R-:W-:Y:S01]  /*27210*/  @!P1 IMAD.MOV R2, RZ, RZ, -R2 ;  /* 0x000000ffff029224 */ /* 0x000fe200078e0a02 */
[----:B------:R-:W3:Y:S01]  /*27220*/  LDL.LU R61, [R1+0x3048] ;  /* 0x00304800013d7983 */ /* 0x000ee20000300800 */
[----:B------:R0:W-:Y:S02]  /*27230*/  STL [R1+0x2fdc], R0 ;  /* 0x002fdc0001007387 */ /* 0x0001e40000100800 */
[----:B------:R-:W-:Y:S01]  /*27240*/  @!P2 IMAD.MOV R3, RZ, RZ, -R3 ;  /* 0x000000ffff03a224 */ /* 0x000fe200078e0a03 */
[----:B------:R-:W-:Y:S01]  /*27250*/  ISETP.GE.AND P0, PT, R58, RZ, PT ;  /* 0x000000ff3a00720c */ /* 0x000fe20003f06270 */
[----:B0-----:R-:W3:Y:S01]  /*27260*/  LDL R0, [R1+0x27f0] ;  /* 0x0027f00001007983 */ /* 0x001ee20000100800 */
[----:B--2---:R-:W-:Y:S02]  /*27270*/  ISETP.GE.AND P1, PT, R57, RZ, PT ;  /* 0x000000ff3900720c */ /* 0x004fe40003f26270 */
[----:B----4-:R-:W-:-:S02]  /*27280*/  ISETP.GE.AND P4, PT, R56, RZ, PT ;  /* 0x000000ff3800720c */ /* 0x010fc40003f86270 */
[----:B------:R-:W2:Y:S01]  /*27290*/  LDL R56, [R1+0x27e4] ;  /* 0x0027e40001387983 */ /* 0x000ea20000100800 */
[----:B------:R0:W-:Y:S02]  /*272a0*/  STL [R1+0x2fe0], R59 ;  /* 0x002fe03b01007387 */ /* 0x0001e40000100800 */
[----:B------:R-:W4:Y:S01]  /*272b0*/  LDL R58, [R1+0x27e8] ;  /* 0x0027e800013a7983 */ /* 0x000f220000100800 */
[----:B0-----:R-:W4:Y:S01]  /*272c0*/  LDL R59, [R1+0x27ec] ;  /* 0x0027ec00013b7983 */ /* 0x001f220000100800 */
[----:B------:R0:W-:Y:S02]  /*272d0*/  STL [R1+0x2fe4], R2 ;  /* 0x002fe40201007387 */ /* 0x0001e40000100800 */
[----:B------:R-:W4:Y:S01]  /*272e0*/  LDL R57, [R1+0x27dc] ;  /* 0x0027dc0001397983 */ /* 0x000f220000100800 */
[----:B0-----:R-:W4:Y:S01]  /*272f0*/  LDL R2, [R1+0x27f8] ;  /* 0x0027f80001027983 */ /* 0x001f220000100800 */
[----:B------:R0:W-:Y:S03]  /*27300*/  STL [R1+0x2fe8], R3 ;  /* 0x002fe80301007387 */ /* 0x0001e60000100800 */
[----:B0-----:R-:W4:Y:S01]  /*27310*/  LDL R3, [R1+0x27f4] ;  /* 0x0027f40001037983 */ /* 0x001f220000100800 */
[----:B------:R-:W-:-:S02]  /*27320*/  @!P3 IMAD.MOV R4, RZ, RZ, -R4 ;  /* 0x000000ffff04b224 */ /* 0x000fc400078e0a04 */
[----:B------:R-:W-:Y:S02]  /*27330*/  @!P5 IMAD.MOV R5, RZ, RZ, -R5 ;  /* 0x000000ffff05d224 */ /* 0x000fe400078e0a05 */
[----:B------:R-:W-:Y:S02]  /*27340*/  @!P4 IMAD.MOV R6, RZ, RZ, -R6 ;  /* 0x000000ffff06c224 */ /* 0x000fe400078e0a06 */
[----:B------:R-:W-:Y:S02]  /*27350*/  @!P0 IMAD.MOV R7, RZ, RZ, -R7 ;  /* 0x000000ffff078224 */ /* 0x000fe400078e0a07 */
[----:B------:R-:W-:Y:S01]  /*27360*/  @!P1 IMAD.MOV R8, RZ, RZ, -R8 ;  /* 0x000000ffff089224 */ /* 0x000fe200078e0a08 */
[----:B---3--:R-:W-:Y:S02]  /*27370*/  ISETP.GE.AND P4, PT, R0, RZ, PT ;  /* 0x000000ff0000720c */ /* 0x008fe40003f86270 */
[----:B--2---:R-:W-:Y:S02]  /*27380*/  ISETP.GE.AND P0, PT, R56, RZ, PT ;  /* 0x000000ff3800720c */ /* 0x004fe40003f06270 */
[----:B----4-:R-:W-:-:S02]  /*27390*/  ISETP.GE.AND P1, PT, R58, RZ, PT ;  /* 0x000000ff3a00720c */ /* 0x010fc40003f26270 */
[----:B------:R-:W-:Y:S02]  /*273a0*/  ISETP.GE.AND P5, PT, R59, RZ, PT ;  /* 0x000000ff3b00720c */ /* 0x000fe40003fa6270 */
[----:B------:R-:W-:Y:S02]  /*273b0*/  ISETP.GE.AND P3, PT, R2, RZ, PT ;  /* 0x000000ff0200720c */ /* 0x000fe40003f66270 */
[----:B------:R-:W-:Y:S02]  /*273c0*/  ISETP.GE.AND P2, PT, R3, RZ, PT ;  /* 0x000000ff0300720c */ /* 0x000fe40003f46270 */
[----:B------:R-:W2:Y:S01]  /*273d0*/  LDL R3, [R1+0x27e0] ;  /* 0x0027e00001037983 */ /* 0x000ea20000100800 */
[----:B------:R0:W-:Y:S02]  /*273e0*/  STL [R1+0x2fec], R4 ;  /* 0x002fec0401007387 */ /* 0x0001e40000100800 */
[----:B------:R-:W3:Y:S02]  /*273f0*/  LDL R2, [R1+0x27d4] ;  /* 0x0027d40001027983 */ /* 0x000ee40000100800 */
[----:B------:R-:W-:Y:S01]  /*27400*/  STL [R1+0x2ff0], R5 ;  /* 0x002ff00501007387 */ /* 0x000fe20000100800 */
[----:B------:R-:W4:Y:S01]  /*27410*/  LDL R59, [R1+0x27d8] ;  /* 0x0027d800013b7983 */ /* 0x000f220000100800 */
[----:B------:R1:W-:Y:S02]  /*27420*/  STL [R1+0x2ff4], R6 ;  /* 0x002ff40601007387 */ /* 0x0003e40000100800 */
[----:B------:R-:W4:Y:S02]  /*27430*/  LDL R0, [R1+0x27cc] ;  /* 0x0027cc0001007983 */ /* 0x000f240000100800 */
[----:B------:R-:W-:Y:S01]  /*27440*/  STL [R1+0x2ff8], R7 ;  /* 0x002ff80701007387 */ /* 0x000fe20000100800 */
[----:B------:R-:W4:Y:S01]  /*27450*/  LDL R56, [R1+0x27d0] ;  /* 0x0027d00001387983 */ /* 0x000f220000100800 */
[----:B------:R-:W-:Y:S02]  /*27460*/  STL [R1+0x2ffc], R8 ;  /* 0x002ffc0801007387 */ /* 0x000fe40000100800 */
[----:B------:R-:W4:Y:S02]  /*27470*/  LDL R58, [R1+0x27c4] ;  /* 0x0027c400013a7983 */ /* 0x000f240000100800 */
[----:B------:R-:W-:Y:S01]  /*27480*/  @!P2 IMAD.MOV R9, RZ, RZ, -R9 ;  /* 0x000000ffff09a224 */ /* 0x000fe200078e0a09 */
[----:B------:R-:W-:-:S04]  /*27490*/  ISETP.GE.AND P2, PT, R57, RZ, PT ;  /* 0x000000ff3900720c */ /* 0x000fc80003f46270 */
[----:B------:R-:W-:Y:S01]  /*274a0*/  STL [R1+0x3000], R9 ;  /* 0x0030000901007387 */ /* 0x000fe20000100800 */
[----:B------:R-:W4:Y:S02]  /*274b0*/  LDL R57, [R1+0x27c8] ;  /* 0x0027c80001397983 */ /* 0x000f240000100800 */
[----:B------:R-:W-:Y:S02]  /*274c0*/  @!P3 IMAD.MOV R10, RZ, RZ, -R10 ;  /* 0x000000ffff0ab224 */ /* 0x000fe400078e0a0a */
[----:B------:R-:W-:Y:S02]  /*274d0*/  @!P5 IMAD.MOV R11, RZ, RZ, -R11 ;  /* 0x000000ffff0bd224 */ /* 0x000fe400078e0a0b */
[----:B------:R-:W-:Y:S02]  /*274e0*/  @!P4 IMAD.MOV R12, RZ, RZ, -R12 ;  /* 0x000000ffff0cc224 */ /* 0x000fe400078e0a0c */
[----:B------:R-:W-:Y:S01]  /*274f0*/  @!P0 IMAD.MOV R13, RZ, RZ, -R13 ;  /* 0x000000ffff0d8224 */ /* 0x000fe200078e0a0d */
[----:B------:R-:W-:Y:S01]  /*27500*/  STL [R1+0x3004], R10 ;  /* 0x0030040a01007387 */ /* 0x000fe20000100800 */
[----:B------:R-:W-:-:S02]  /*27510*/  @!P1 IMAD.MOV R14, RZ, RZ, -R14 ;  /* 0x000000ffff0e9224 */ /* 0x000fc400078e0a0e */
[----:B------:R-:W-:Y:S01]  /*27520*/  @!P2 IMAD.MOV R15, RZ, RZ, -R15 ;  /* 0x000000ffff0fa224 */ /* 0x000fe200078e0a0f */
[----:B--2---:R-:W-:Y:S02]  /*27530*/  ISETP.GE.AND P3, PT, R3, RZ, PT ;  /* 0x000000ff0300720c */ /* 0x004fe40003f66270 */
[----:B------:R-:W2:Y:S01]  /*27540*/  LDL R3, [R1+0x27c0] ;  /* 0x0027c00001037983 */ /* 0x000ea20000100800 */
[----:B------:R-:W-:Y:S01]  /*27550*/  STL [R1+0x3008], R11 ;  /* 0x0030080b01007387 */ /* 0x000fe20000100800 */
[----:B---3--:R-:W-:Y:S02]  /*27560*/  ISETP.GE.AND P5, PT, R2, RZ, PT ;  /* 0x000000ff0200720c */ /* 0x008fe40003fa6270 */
[----:B----4-:R-:W-:Y:S01]  /*27570*/  ISETP.GE.AND P4, PT, R59, RZ, PT ;  /* 0x000000ff3b00720c */ /* 0x010fe20003f86270 */
[----:B------:R-:W3:Y:S01]  /*27580*/  LDL R2, [R1+0x27bc] ;  /* 0x0027bc0001027983 */ /* 0x000ee20000100800 */
[----:B------:R-:W-:Y:S02]  /*27590*/  STL [R1+0x300c], R12 ;  /* 0x00300c0c01007387 */ /* 0x000fe40000100800 */
[----:B------:R-:W4:Y:S02]  /*275a0*/  LDL R59, [R1+0x27b4] ;  /* 0x0027b400013b7983 */ /* 0x000f240000100800 */
[----:B------:R-:W-:Y:S01]  /*275b0*/  STL [R1+0x3010], R13 ;  /* 0x0030100d01007387 */ /* 0x000fe20000100800 */
[----:B------:R-:W-:-:S02]  /*275c0*/  ISETP.GE.AND P0, PT, R0, RZ, PT ;  /* 0x000000ff0000720c */ /* 0x000fc40003f06270 */
[----:B------:R-:W-:Y:S01]  /*275d0*/  ISETP.GE.AND P1, PT, R56, RZ, PT ;  /* 0x000000ff3800720c */ /* 0x000fe20003f26270 */
[----:B------:R-:W4:Y:S01]  /*275e0*/  LDL R0, [R1+0x27b8] ;  /* 0x0027b80001007983 */ /* 0x000f220000100800 */
[----:B------:R-:W-:Y:S02]  /*275f0*/  STL [R1+0x3014], R14 ;  /* 0x0030140e01007387 */ /* 0x000fe40000100800 */
[----:B------:R-:W4:Y:S02]  /*27600*/  LDL R56, [R1+0x27b0] ;  /* 0x0027b00001387983 */ /* 0x000f240000100800 */
[----:B------:R-:W-:Y:S01]  /*27610*/  STL [R1+0x3018], R15 ;  /* 0x0030180f01007387 */ /* 0x000fe20000100800 */
[----:B------:R-:W-:Y:S02]  /*27620*/  ISETP.GE.AND P2, PT, R58, RZ, PT ;  /* 0x000000ff3a00720c */ /* 0x000fe40003f46270 */
[----:B------:R-:W4:Y:S01]  /*27630*/  LDL R58, [R1+0x27ac] ;  /* 0x0027ac00013a7983 */ /* 0x000f220000100800 */
        /* <DEDUP_REMOVED lines=8> */
[----:B------:R0:W-:Y:S01]  /*276c0*/  STL [R1+0x3020], R17 ;  /* 0x0030201101007387 */ /* 0x0001e20000100800 */
[----:B------:R-:W-:Y:S02]  /*276d0*/  STL [R1+0x3024], R18 ;  /* 0x0030241201007387 */ /* 0x000fe40000100800 */
[----:B------:R-:W-:-:S02]  /*276e0*/  @!P2 IMAD.MOV R21, RZ, RZ, -R21 ;  /* 0x000000ffff15a224 */ /* 0x000fc400078e0a15 */
[----:B------:R-:W-:Y:S01]  /*276f0*/  @!P3 IMAD.MOV R22, RZ, RZ, -R22 ;  /* 0x000000ffff16b224 */ /* 0x000fe200078e0a16 */
[----:B--2---:R-:W-:Y:S02]  /*27700*/  ISETP.GE.AND P5, PT, R3, RZ, PT ;  /* 0x000000ff0300720c */ /* 0x004fe40003fa6270 */
[----:B------:R-:W2:Y:S01]  /*27710*/  LDL R3, [R1+0x27a8] ;  /* 0x0027a80001037983 */ /* 0x000ea20000100800 */
[----:B------:R-:W-:Y:S01]  /*27720*/  STL [R1+0x3028], R19 ;  /* 0x0030281301007387 */ /* 0x000fe20000100800 */
[----:B---3--:R-:W-:Y:S02]  /*27730*/  ISETP.GE.AND P4, PT, R2, RZ, PT ;  /* 0x000000ff0200720c */ /* 0x008fe40003f86270 */
[----:B------:R-:W3:Y:S01]  /*27740*/  LDL R2, [R1+0x279c] ;  /* 0x00279c0001027983 */ /* 0x000ee20000100800 */
[----:B----4-:R-:W-:-:S03]  /*27750*/  ISETP.GE.AND P0, PT, R59, RZ, PT ;  /* 0x000000ff3b00720c */ /* 0x010fc60003f06270 */
[----:B------:R-:W-:Y:S01]  /*27760*/  STL [R1+0x302c], R20 ;  /* 0x00302c1401007387 */ /* 0x000fe20000100800 */
[----:B------:R-:W4:Y:S01]  /*27770*/  LDL R59, [R1+0x27a0] ;  /* 0x0027a000013b7983 */ /* 0x000f220000100800 */
[----:B------:R-:W-:Y:S02]  /*27780*/  ISETP.GE.AND P1, PT, R0, RZ, PT ;  /* 0x000000ff0000720c */ /* 0x000fe40003f26270 */
[----:B------:R-:W4:Y:S01]  /*27790*/  LDL R0, [R1+0x2794] ;  /* 0x0027940001007983 */ /* 0x000f220000100800 */
[----:B------:R-:W-:Y:S01]  /*277a0*/  STL [R1+0x3030], R21 ;  /* 0x0030301501007387 */ /* 0x000fe20000100800 */
[----:B------:R-:W-:Y:S02]  /*277b0*/  ISETP.GE.AND P2, PT, R56, RZ, PT ;  /* 0x000000ff3800720c */ /* 0x000fe40003f46270 */
[----:B------:R-:W4:Y:S01]  /*277c0*/  LDL R56, [R1+0x2798] ;  /* 0x0027980001387983 */ /* 0x000f220000100800 */
[----:B------:R-:W-:Y:S01]  /*277d0*/  STL [R1+0x3034], R22 ;  /* 0x0030341601007387 */ /* 0x000fe20000100800 */
[----:B------:R-:W-:-:S02]  /*277e0*/  ISETP.GE.AND P3, PT, R58, RZ, PT ;  /* 0x000000ff3a00720c */ /* 0x000fc40003f66270 */
[----:B------:R-:W4:Y:S01]  /*277f0*/  LDL R58, [R1+0x278c] ;  /* 0x00278c00013a7983 */ /* 0x000f220000100800 */
[----:B------:R-:W-:Y:S01]  /*27800*/  @!P5 IMAD.MOV R23, RZ, RZ, -R23 ;  /* 0x000000ffff17d224 */ /* 0x000fe200078e0a17 */
[----:B------:R-:W-:-:S04]  /*27810*/  ISETP.GE.AND P5, PT, R57, RZ, PT ;  /* 0x000000ff3900720c */ /* 0x000fc80003fa6270 */
[----:B------:R-:W-:Y:S01]  /*27820*/  STL [R1+0x3038], R23 ;  /* 0x0030381701007387 */ /* 0x000fe20000100800 */
[----:B------:R-:W4:Y:S02]  /*27830*/  LDL R57, [R1+0x2790] ;  /* 0x0027900001397983 */ /* 0x000f240000100800 */
[----:B0-----:R-:W4:Y:S02]  /*27840*/  LDL R4, [R1+0x2784] ;  /* 0x0027840001047983 */ /* 0x001f240000100800 */
[----:B------:R-:W-:Y:S02]  /*27850*/  @!P4 IMAD.MOV R24, RZ, RZ, -R24 ;  /* 0x000000ffff18c224 */ /* 0x000fe400078e0a18 */
[----:B------:R-:W-:Y:S02]  /*27860*/  @!P0 IMAD.MOV R25, RZ, RZ, -R25 ;  /* 0x000000ffff198224 */ /* 0x000fe400078e0a19 */
[----:B------:R-:W-:Y:S01]  /*27870*/  @!P1 IMAD.MOV R26, RZ, RZ, -R26 ;  /* 0x000000ffff1a9224 */ /* 0x000fe200078e0a1a */
[----:B------:R-:W-:Y:S01]  /*27880*/  STL [R1+0x303c], R24 ;  /* 0x00303c1801007387 */ /* 0x000fe20000100800 */
[----:B------:R-:W-:-:S02]  /*27890*/  @!P5 IMAD.MOV R29, RZ, RZ, -R29 ;  /* 0x000000ffff1dd224 */ /* 0x000fc400078e0a1d */
[----:B------:R-:W-:Y:S02]  /*278a0*/  @!P2 IMAD.MOV R27, RZ, RZ, -R27 ;  /* 0x000000ffff1ba224 */ /* 0x000fe400078e0a1b */
[----:B------:R-:W-:Y:S01]  /*278b0*/  @!P3 IMAD.MOV R28, RZ, RZ, -R28 ;  /* 0x000000ffff1cb224 */ /* 0x000fe200078e0a1c */
[----:B--2---:R-:W-:Y:S02]  /*278c0*/  ISETP.GE.AND P4, PT, R3, RZ, PT ;  /* 0x000000ff0300720c */ /* 0x004fe40003f86270 */
[----:B------:R-:W2:Y:S01]  /*278d0*/  LDL R3, [R1+0x2788] ;  /* 0x0027880001037983 */ /* 0x000ea20000100800 */
[----:B------:R-:W-:Y:S01]  /*278e0*/  STL [R1+0x3040], R25 ;  /* 0x0030401901007387 */ /* 0x000fe20000100800 */
[----:B---3--:R-:W-:Y:S02]  /*278f0*/  ISETP.GE.AND P0, PT, R2, RZ, PT ;  /* 0x000000ff0200720c */ /* 0x008fe40003f06270 */
[----:B------:R-:W3:Y:S01]  /*27900*/  LDL R2, [R1+0x277c] ;  /* 0x00277c0001027983 */ /* 0x000ee20000100800 */
[----:B------:R-:W-:Y:S01]  /*27910*/  STL [R1+0x3044], R26 ;  /* 0x0030441a01007387 */ /* 0x000fe20000100800 */
[----:B----4-:R-:W-:-:S02]  /*27920*/  ISETP.GE.AND P1, PT, R59, RZ, PT ;  /* 0x000000ff3b00720c */ /* 0x010fc40003f26270 */
[----:B-1----:R-:W4:Y:S04]  /*27930*/  LDL R6, [R1+0x2764] ;  /* 0x0027640001067983 */ /* 0x002f280000100800 */
[----:B------:R-:W3:Y:S01]  /*27940*/  LDL R59, [R1+0x2780] ;  /* 0x00278000013b7983 */ /* 0x000ee20000100800 */
[----:B------:R-:W-:Y:S02]  /*27950*/  ISETP.GE.AND P5, PT, R58, RZ, PT ;  /* 0x000000ff3a00720c */ /* 0x000fe40003fa6270 */
[----:B------:R-:W-:Y:S01]  /*27960*/  ISETP.GE.AND P2, PT, R0, RZ, PT ;  /* 0x000000ff0000720c */ /* 0x000fe20003f46270 */
[----:B------:R-:W3:Y:S04]  /*27970*/  LDL R58, [R1+0x276c] ;  /* 0x00276c00013a7983 */ /* 0x000ee80000100800 */
[----:B------:R-:W4:Y:S01]  /*27980*/  LDL R0, [R1+0x2774] ;  /* 0x0027740001007983 */ /* 0x000f220000100800 */
[----:B------:R-:W-:-:S02]  /*27990*/  ISETP.GE.AND P3, PT, R56, RZ, PT ;  /* 0x000000ff3800720c */ /* 0x000fc40003f66270 */
[----:B------:R-:W4:Y:S02]  /*279a0*/  LDL R56, [R1+0x2778] ;  /* 0x0027780001387983 */ /* 0x000f240000100800 */
[----:B------:R-:W-:Y:S01]  /*279b0*/  @!P4 IMAD.MOV R30, RZ, RZ, -R30 ;  /* 0x000000ffff1ec224 */ /* 0x000fe200078e0a1e */
[----:B------:R-:W-:Y:S01]  /*279c0*/  ISETP.GE.AND P4, PT, R57, RZ, PT ;  /* 0x000000ff3900720c */ /* 0x000fe20003f86270 */
[----:B------:R-:W-:Y:S01]  /*279d0*/  @!P0 IMAD.MOV R31, RZ, RZ, -R31 ;  /* 0x000000ffff1f8224 */ /* 0x000fe200078e0a1f */
[----:B------:R-:W4:Y:S01]  /*279e0*/  LDL R57, [R1+0x2770] ;  /* 0x0027700001397983 */ /* 0x000f220000100800 */
[----:B------:R-:W-:Y:S02]  /*279f0*/  ISETP.GE.AND P0, PT, R4, RZ, PT ;  /* 0x000000ff0400720c */ /* 0x000fe40003f06270 */
[----:B------:R-:W4:Y:S01]  /*27a00*/  LDL R4, [R1+0x275c] ;  /* 0x00275c0001047983 */ /* 0x000f220000100800 */
[----:B------:R-:W4:Y:S10]  /*27a10*/  LDL R5, [R1+0x2768] ;  /* 0x0027680001057983 */ /* 0x000f340000100800 */
[----:B------:R-:W-:-:S02]  /*27a20*/  @!P0 IMAD.MOV R37, RZ, RZ, -R37 ;  /* 0x000000ffff258224 */ /* 0x000fc400078e0a25 */
[----:B------:R-:W-:Y:S02]  /*27a30*/  @!P1 IMAD.MOV R32, RZ, RZ, -R32 ;  /* 0x000000ffff209224 */ /* 0x000fe400078e0a20 */
[----:B------:R-:W-:Y:S02]  /*27a40*/  @!P2 IMAD.MOV R33, RZ, RZ, -R33 ;  /* 0x000000ffff21a224 */ /* 0x000fe400078e0a21 */
[----:B------:R-:W-:Y:S02]  /*27a50*/  @!P3 IMAD.MOV R34, RZ, RZ, -R34 ;  /* 0x000000ffff22b224 */ /* 0x000fe400078e0a22 */
[----:B------:R-:W-:Y:S02]  /*27a60*/  @!P5 IMAD.MOV R35, RZ, RZ, -R35 ;  /* 0x000000ffff23d224 */ /* 0x000fe400078e0a23 */
[----:B------:R-:W-:Y:S01]  /*27a70*/  @!P4 IMAD.MOV R36, RZ, RZ, -R36 ;  /* 0x000000ffff24c224 */ /* 0x000fe200078e0a24 */
[----:B--2---:R-:W-:Y:S02]  /*27a80*/  ISETP.GE.AND P1, PT, R3, RZ, PT ;  /* 0x000000ff0300720c */ /* 0x004fe40003f26270 */
[----:B------:R-:W2:Y:S01]  /*27a90*/  LDL R3, [R1+0x2760] ;  /* 0x0027600001037983 */ /* 0x000ea20000100800 */
[----:B---3--:R-:W-:-:S03]  /*27aa0*/  ISETP.GE.AND P0, PT, R58, RZ, PT ;  /* 0x000000ff3a00720c */ /* 0x008fc60003f06270 */
[----:B------:R-:W3:Y:S01]  /*27ab0*/  LDL R58, [R1+0x2744] ;  /* 0x00274400013a7983 */ /* 0x000ee20000100800 */
[----:B------:R-:W-:Y:S02]  /*27ac0*/  ISETP.GE.AND P2, PT, R2, RZ, PT ;  /* 0x000000ff0200720c */ /* 0x000fe40003f46270 */
[----:B------:R-:W-:Y:S01]  /*27ad0*/  ISETP.GE.AND P3, PT, R59, RZ, PT ;  /* 0x000000ff3b00720c */ /* 0x000fe20003f66270 */
[----:B------:R-:W3:Y:S01]  /*27ae0*/  LDL R2, [R1+0x2754] ;  /* 0x0027540001027983 */ /* 0x000ee20000100800 */
[----:B----4-:R-:W-:Y:S01]  /*27af0*/  ISETP.GE.AND P5, PT, R0, RZ, PT ;  /* 0x000000ff0000720c */ /* 0x010fe20003fa6270 */
[----:B------:R-:W4:Y:S04]  /*27b00*/  LDL R59, [R1+0x2758] ;  /* 0x00275800013b7983 */ /* 0x000f280000100800 */
[----:B------:R-:W4:Y:S01]  /*27b10*/  LDL R0, [R1+0x274c] ;  /* 0x00274c0001007983 */ /* 0x000f220000100800 */
[----:B------:R-:W-:-:S02]  /*27b20*/  ISETP.GE.AND P4, PT, R56, RZ, PT ;  /* 0x000000ff3800720c */ /* 0x000fc40003f86270 */
[----:B------:R-:W4:Y:S02]  /*27b30*/  LDL R56, [R1+0x2750] ;  /* 0x0027500001387983 */ /* 0x000f240000100800 */
[----:B------:R-:W-:Y:S01]  /*27b40*/  @!P1 IMAD.MOV R38, RZ, RZ, -R38 ;  /* 0x000000ffff269224 */ /* 0x000fe200078e0a26 */
[----:B------:R-:W-:Y:S02]  /*27b50*/  ISETP.GE.AND P1, PT, R57, RZ, PT ;  /* 0x000000ff3900720c */ /* 0x000fe40003f26270 */
[----:B------:R-:W4:Y:S01]  /*27b60*/  LDL R57, [R1+0x2748] ;  /* 0x0027480001397983 */ /* 0x000f220000100800 */
[----:B------:R-:W-:Y:S01]  /*27b70*/  @!P5 IMAD.MOV R41, RZ, RZ, -R41 ;  /* 0x000000ffff29d224 */ /* 0x000fe200078e0a29 */
[----:B------:R-:W-:Y:S01]  /*27b80*/  ISETP.GE.AND P5, PT, R4, RZ, PT ;  /* 0x000000ff0400720c */ /* 0x000fe20003fa6270 */
[----:B------:R-:W-:-:S12]  /*27b90*/  @!P2 IMAD.MOV R39, RZ, RZ, -R39 ;  /* 0x000000ffff27a224 */ /* 0x000fd800078e0a27 */
[----:B------:R-:W-:Y:S01]  /*27ba0*/  @!P5 IMAD.MOV R47, RZ, RZ, -R47 ;  /* 0x000000ffff2fd224 */ /* 0x000fe200078e0a2f */
[----:B------:R-:W-:Y:S01]  /*27bb0*/  ISETP.GE.AND P2, PT, R6, RZ, PT ;  /* 0x000000ff0600720c */ /* 0x000fe20003f46270 */
[----:B------:R-:W-:Y:S01]  /*27bc0*/  @!P3 IMAD.MOV R40, RZ, RZ, -R40 ;  /* 0x000000ffff28b224 */ /* 0x000fe200078e0a28 */
[----:B------:R-:W-:Y:S01]  /*27bd0*/  ISETP.GE.AND P3, PT, R5, RZ, PT ;  /* 0x000000ff0500720c */ /* 0x000fe20003f66270 */
[----:B------:R-:W-:Y:S02]  /*27be0*/  @!P4 IMAD.MOV R42, RZ, RZ, -R42 ;  /* 0x000000ffff2ac224 */ /* 0x000fe400078e0a2a */
[----:B------:R-:W-:Y:S02]  /*27bf0*/  @!P0 IMAD.MOV R43, RZ, RZ, -R43 ;  /* 0x000000ffff2b8224 */ /* 0x000fe400078e0a2b */
[----:B------:R-:W-:-:S06]  /*27c00*/  @!P1 IMAD.MOV R44, RZ, RZ, -R44 ;  /* 0x000000ffff2c9224 */ /* 0x000fcc00078e0a2c */
[----:B------:R-:W-:Y:S02]  /*27c10*/  @!P2 IMAD.MOV R45, RZ, RZ, -R45 ;  /* 0x000000ffff2da224 */ /* 0x000fe400078e0a2d */
[----:B------:R-:W-:Y:S01]  /*27c20*/  @!P3 IMAD.MOV R46, RZ, RZ, -R46 ;  /* 0x000000ffff2eb224 */ /* 0x000fe200078e0a2e */
[----:B--2---:R-:W-:Y:S02]  /*27c30*/  ISETP.GE.AND P4, PT, R3, RZ, PT ;  /* 0x000000ff0300720c */ /* 0x004fe40003f86270 */
[----:B---3--:R-:W-:Y:S02]  /*27c40*/  ISETP.GE.AND P5, PT, R58, RZ, PT ;  /* 0x000000ff3a00720c */ /* 0x008fe40003fa6270 */
[----:B------:R-:W2:Y:S01]  /*27c50*/  LDL R58, [R1+0x340] ;  /* 0x00034000013a7983 */ /* 0x000ea20000100800 */
[----:B------:R-:W3:Y:S02]  /*27c60*/  LDL.LU R17, [R1+0x7f0] ;  /* 0x0007f00001117983 */ /* 0x000ee40000300800 */
[----:B------:R-:W3:Y:S02]  /*27c70*/  LDL.LU R16, [R1+0x7ec] ;  /* 0x0007ec0001107983 */ /* 0x000ee40000300800 */
[----:B------:R-:W3:Y:S01]  /*27c80*/  LDL.LU R15, [R1+0x7e8] ;  /* 0x0007e800010f7983 */ /* 0x000ee20000300800 */
[----:B------:R-:W3:Y:S01]  /*27c90*/  LDL.LU R14, [R1+0x7e4] ;  /* 0x0007e400010e7983 */ /* 0x000ee20000300800 */
        /* <DEDUP_REMOVED lines=11> */
[----:B------:R-:W-:-:S02]  /*27d50*/  ISETP.GE.AND P0, PT, R2, RZ, PT ;  /* 0x000000ff0200720c */ /* 0x000fc40003f06270 */
[----:B----4-:R-:W-:Y:S01]  /*27d60*/  ISETP.GE.AND P1, PT, R59, RZ, PT ;  /* 0x000000ff3b00720c */ /* 0x010fe20003f26270 */
[----:B------:R-:W4:Y:S01]  /*27d70*/  LDL.LU R2, [R1+0x7b4] ;  /* 0x0007b40001027983 */ /* 0x000f220000300800 */
[----:B------:R-:W-:Y:S01]  /*27d80*/  ISETP.GE.AND P2, PT, R0, RZ, PT ;  /* 0x000000ff0000720c */ /* 0x000fe20003f46270 */
[----:B------:R-:W4:Y:S02]  /*27d90*/  LDL.LU R59, [R1+0x7b0] ;  /* 0x0007b000013b7983 */ /* 0x000f240000300800 */
[----:B------:R-:W4:Y:S01]  /*27da0*/  LDL.LU R0, [R1+0x7ac] ;  /* 0x0007ac0001007983 */ /* 0x000f220000300800 */
[----:B------:R-:W-:Y:S01]  /*27db0*/  ISETP.GE.AND P3, PT, R56, RZ, PT ;  /* 0x000000ff3800720c */ /* 0x000fe20003f66270 */
[----:B------:R-:W-:Y:S01]  /*27dc0*/  @!P4 IMAD.MOV R48, RZ, RZ, -R48 ;  /* 0x000000ffff30c224 */ /* 0x000fe200078e0a30 */
[----:B------:R-:W4:Y:S01]  /*27dd0*/  LDL.LU R56, [R1+0x7a8] ;  /* 0x0007a80001387983 */ /* 0x000f220000300800 */
[----:B------:R-:W-:Y:S02]  /*27de0*/  ISETP.GE.AND P4, PT, R57, RZ, PT ;  /* 0x000000ff3900720c */ /* 0x000fe40003f86270 */
[----:B------:R-:W4:Y:S01]  /*27df0*/  LDL.LU R57, [R1+0x7a4] ;  /* 0x0007a40001397983 */ /* 0x000f220000300800 */
[----:B------:R-:W-:Y:S01]  /*27e00*/  ISETP.NE.AND P6, PT, RZ, c[0x0][0x17c], PT ;  /* 0x00005f00ff007a0c */ /* 0x000fe20003fc5270 */
[----:B------:R-:W-:Y:S01]  /*27e10*/  @!P1 IMAD.MOV R50, RZ, RZ, -R50 ;  /* 0x000000ffff329224 */ /* 0x000fe200078e0a32 */
[----:B------:R-:W-:Y:S01]  /*27e20*/  STL [R1+0x2f3c], R61 ;  /* 0x002f3c3d01007387 */ /* 0x000fe20000100800 */
[----:B------:R-:W-:Y:S02]  /*27e30*/  STL [R1+0x2f40], R60 ;  /* 0x002f403c01007387 */ /* 0x000fe40000100800 */
[----:B------:R-:W-:Y:S01]  /*27e40*/  @!P2 IMAD.MOV R51, RZ, RZ, -R51 ;  /* 0x000000ffff33a224 */ /* 0x000fe200078e0a33 */
[----:B------:R-:W-:Y:S01]  /*27e50*/  ISETP.GE.AND P2, PT, R60, RZ, PT ;  /* 0x000000ff3c00720c */ /* 0x000fe20003f46270 */
[----:B------:R-:W-:Y:S01]  /*27e60*/  @!P0 IMAD.MOV R49, RZ, RZ, -R49 ;  /* 0x000000ffff318224 */ /* 0x000fe200078e0a31 */
[----:B------:R-:W-:-:S02]  /*27e70*/  ISETP.GE.AND P0, PT, R61, RZ, PT ;  /* 0x000000ff3d00720c */ /* 0x000fc40003f06270 */
[----:B--2---:R-:W-:Y:S01]  /*27e80*/  ISETP.GE.AND P1, PT, R58, RZ, PT ;  /* 0x000000ff3a00720c */ /* 0x004fe20003f26270 */
[----:B------:R-:W-:-:S04]  /*27e90*/  LOP3.LUT R58, RZ, c[0x0][0x17c], RZ, 0x33, !PT ;  /* 0x00005f00ff3a7a12 */ /* 0x000fc800078e33ff */
[C---:B---3--:R-:W-:Y:S02]  /*27ea0*/  SEL R17, R58.reuse, R17, !P6 ;  /* 0x000000113a117207 */ /* 0x048fe40007000000 */
[C---:B------:R-:W-:Y:S02]  /*27eb0*/  SEL R16, R58.reuse, R16, !P6 ;  /* 0x000000103a107207 */ /* 0x040fe40007000000 */
[C---:B------:R-:W-:Y:S02]  /*27ec0*/  SEL R15, R58.reuse, R15, !P6 ;  /* 0x0000000f3a0f7207 */ /* 0x040fe40007000000 */
[C---:B------:R-:W-:Y:S02]  /*27ed0*/  SEL R14, R58.reuse, R14, !P6 ;  /* 0x0000000e3a0e7207 */ /* 0x040fe40007000000 */
[C---:B------:R-:W-:Y:S01]  /*27ee0*/  SEL R13, R58.reuse, R13, !P6 ;  /* 0x0000000d3a0d7207 */ /* 0x040fe20007000000 */
[----:B------:R-:W-:Y:S01]  /*27ef0*/  STL [R1+0x860], R17 ;  /* 0x0008601101007387 */ /* 0x000fe20000100800 */
        /* <DEDUP_REMOVED lines=20> */
[----:B------:R-:W-:Y:S02]  /*28040*/  STL [R1+0x834], R6 ;  /* 0x0008340601007387 */ /* 0x000fe40000100800 */
[----:B------:R-:W-:Y:S01]  /*28050*/  STL [R1+0x830], R5 ;  /* 0x0008300501007387 */ /* 0x000fe20000100800 */
[C---:B----4-:R-:W-:Y:S01]  /*28060*/  SEL R2, R58.reuse, R2, !P6 ;  /* 0x000000023a027207 */ /* 0x050fe20007000000 */
[----:B------:R0:W-:Y:S01]  /*28070*/  STL [R1+0x82c], R4 ;  /* 0x00082c0401007387 */ /* 0x0001e20000100800 */
[----:B------:R1:W-:Y:S03]  /*28080*/  STL [R1+0x828], R3 ;  /* 0x0008280301007387 */ /* 0x0003e60000100800 */
[----:B------:R2:W-:Y:S01]  /*28090*/  STL [R1+0x824], R2 ;  /* 0x0008240201007387 */ /* 0x0005e20000100800 */
[----:B0-----:R-:W-:-:S02]  /*280a0*/  SEL R4, R58, R59, !P6 ;  /* 0x0000003b3a047207 */ /* 0x001fc40007000000 */
[C---:B-1----:R-:W-:Y:S01]  /*280b0*/  SEL R3, R58.reuse, R0, !P6 ;  /* 0x000000003a037207 */ /* 0x042fe20007000000 */
[C---:B------:R-:W-:Y:S01]  /*280c0*/  SEL R0, R58.reuse, R57, !P6 ;  /* 0x000000393a007207 */ /* 0x040fe20007000000 */
[C---:B--2---:R-:W-:Y:S01]  /*280d0*/  SEL R2, R58.reuse, R56, !P6 ;  /* 0x000000383a027207 */ /* 0x044fe20007000000 */
[----:B------:R0:W-:Y:S02]  /*280e0*/  STL [R1+0x820], R4 ;  /* 0x0008200401007387 */ /* 0x0001e40000100800 */
[----:B------:R1:W-:Y:S02]  /*280f0*/  STL [R1+0x81c], R3 ;  /* 0x00081c0301007387 */ /* 0x0003e40000100800 */
[----:B------:R-:W2:Y:S01]  /*28100*/  LDL.LU R60, [R1+0x7a0] ;  /* 0x0007a000013c7983 */ /* 0x000ea20000300800 */
[----:B------:R3:W-:Y:S01]  /*28110*/  STL [R1+0x818], R2 ;  /* 0x0008180201007387 */ /* 0x0007e20000100800 */
[----:B------:R-:W4:Y:S02]  /*28120*/  LDL.LU R61, [R1+0x79c] ;  /* 0x00079c00013d7983 */ /* 0x000f240000300800 */
[----:B------:R0:W-:Y:S02]  /*28130*/  STL [R1+0x814], R0 ;  /* 0x0008140001007387 */ /* 0x0001e40000100800 */
[----:B------:R-:W4:Y:S01]  /*28140*/  LDL.LU R26, [R1+0x798] ;  /* 0x00079800011a7983 */ /* 0x000f220000300800 */
[----:B------:R-:W4:Y:S01]  /*28150*/  LDL.LU R25, [R1+0x794] ;  /* 0x0007940001197983 */ /* 0x000f220000300800 */
[----:B------:R-:W4:Y:S02]  /*28160*/  LDL.LU R24, [R1+0x790] ;  /* 0x0007900001187983 */ /* 0x000f240000300800 */
[----:B------:R-:W4:Y:S02]  /*28170*/  LDL.LU R23, [R1+0x78c] ;  /* 0x00078c0001177983 */ /* 0x000f240000300800 */
        /* <DEDUP_REMOVED lines=18> */
[----:B0-----:R-:W4:Y:S02]  /*282a0*/  LDL.LU R4, [R1+0x740] ;  /* 0x0007400001047983 */ /* 0x001f240000300800 */
[----:B-1----:R-:W4:Y:S02]  /*282b0*/  LDL.LU R3, [R1+0x73c] ;  /* 0x00073c0001037983 */ /* 0x002f240000300800 */
[----:B---3--:R-:W3:Y:S01]  /*282c0*/  LDL.LU R2, [R1+0x738] ;  /* 0x0007380001027983 */ /* 0x008ee20000300800 */
[----:B------:R-:W3:Y:S01]  /*282d0*/  LDL.LU R59, [R1+0x734] ;  /* 0x00073400013b7983 */ /* 0x000ee20000300800 */
[----:B------:R-:W3:Y:S02]  /*282e0*/  LDL.LU R0, [R1+0x730] ;  /* 0x0007300001007983 */ /* 0x000ee40000300800 */
[----:B------:R-:W3:Y:S02]  /*282f0*/  LDL.LU R56, [R1+0x72c] ;  /* 0x00072c0001387983 */ /* 0x000ee40000300800 */
[----:B------:R-:W3:Y:S01]  /*28300*/  LDL.LU R57, [R1+0x728] ;  /* 0x0007280001397983 */ /* 0x000ee20000300800 */
[----:B--2---:R-:W-:-:S05]  /*28310*/  SEL R60, R58, R60, !P6 ;  /* 0x0000003c3a3c7207 */ /* 0x004fca0007000000 */
[----:B------:R0:W-:Y:S01]  /*28320*/  STL [R1+0x810], R60 ;  /* 0x0008103c01007387 */ /* 0x0001e20000100800 */
[C---:B----4-:R-:W-:Y:S02]  /*28330*/  SEL R26, R58.reuse, R26, !P6 ;  /* 0x0000001a3a1a7207 */ /* 0x050fe40007000000 */
[C---:B------:R-:W-:Y:S02]  /*28340*/  SEL R25, R58.reuse, R25, !P6 ;  /* 0x000000193a197207 */ /* 0x040fe40007000000 */
[C---:B------:R-:W-:Y:S02]  /*28350*/  SEL R24, R58.reuse, R24, !P6 ;  /* 0x000000183a187207 */ /* 0x040fe40007000000 */
[C---:B------:R-:W-:Y:S02]  /*28360*/  SEL R23, R58.reuse, R23, !P6 ;  /* 0x000000173a177207 */ /* 0x040fe40007000000 */
[C---:B------:R-:W-:Y:S02]  /*28370*/  SEL R22, R58.reuse, R22, !P6 ;  /* 0x000000163a167207 */ /* 0x040fe40007000000 */
[----:B0-----:R-:W-:-:S02]  /*28380*/  SEL R60, R58, R61, !P6 ;  /* 0x0000003d3a3c7207 */ /* 0x001fc40007000000 */
[C---:B------:R-:W-:Y:S02]  /*28390*/  SEL R21, R58.reuse, R21, !P6 ;  /* 0x000000153a157207 */ /* 0x040fe40007000000 */
[C---:B------:R-:W-:Y:S01]  /*283a0*/  SEL R20, R58.reuse, R20, !P6 ;  /* 0x000000143a147207 */ /* 0x040fe20007000000 */
[----:B------:R-:W-:Y:S01]  /*283b0*/  STL [R1+0x80c], R60 ;  /* 0x00080c3c01007387 */ /* 0x000fe20000100800 */
[----:B------:R-:W-:Y:S02]  /*283c0*/  STL [R1+0x808], R26 ;  /* 0x0008081a01007387 */ /* 0x000fe40000100800 */
[----:B------:R-:W-:Y:S02]  /*283d0*/  STL [R1+0x804], R25 ;  /* 0x0008041901007387 */ /* 0x000fe40000100800 */
        /* <DEDUP_REMOVED lines=37> */
[C---:B---3--:R-:W-:Y:S01]  /*28630*/  SEL R2, R58.reuse, R2, !P6 ;  /* 0x000000023a027207 */ /* 0x048fe20007000000 */
        /* <DEDUP_REMOVED lines=1113> */
[----:B------:R-:W-:Y:S01]  /*2cbd0*/  STL [R1+0x100], R6 ;  /* 0x0001000601007387 */ /* 0x000fe20000100800 */
[C---:B---3--:R-:W-:Y:S01]  /*2cbe0*/  SEL R2, R58.reuse, R2, !P6 ;  /* 0x000000023a027207 */ /* 0x048fe20007000000 */
[----:B------:R-:W-:Y:S01]  /*2cbf0*/  STL [R1+0xfc], R5 ;  /* 0x0000fc0501007387 */ /* 0x000fe20000100800 */
[----:B------:R0:W-:Y:S01]  /*2cc00*/  STL [R1+0xf8], R4 ;  /* 0x0000f80401007387 */ /* 0x0001e20000100800 */
[----:B------:R1:W-:Y:S02]  /*2cc10*/  STL [R1+0xf4], R3 ;  /* 0x0000f40301007387 */ /* 0x0003e40000100800 */
[----:B------:R2:W-:Y:S01]  /*2cc20*/  STL [R1+0xec], R2 ;  /* 0x0000ec0201007387 */ /* 0x0005e20000100800 */
[----:B0-----:R-:W-:-:S02]  /*2cc30*/  SEL R4, R58, R59, !P6 ;  /* 0x0000003b3a047207 */ /* 0x001fc40007000000 */
[C---:B-1----:R-:W-:Y:S02]  /*2cc40*/  SEL R3, R58.reuse, R0, !P6 ;  /* 0x000000003a037207 */ /* 0x042fe40007000000 */
[C---:B--2---:R-:W-:Y:S01]  /*2cc50*/  SEL R2, R58.reuse, R56, !P6 ;  /* 0x000000383a027207 */ /* 0x044fe20007000000 */
[C---:B------:R-:W-:Y:S01]  /*2cc60*/  SEL R0, R58.reuse, R57, !P6 ;  /* 0x000000393a007207 */ /* 0x040fe20007000000 */
[----:B------:R0:W-:Y:S01]  /*2cc70*/  STL [R1+0xe8], R4 ;  /* 0x0000e80401007387 */ /* 0x0001e20000100800 */
[----:B------:R1:W-:Y:S02]  /*2cc80*/  STL [R1+0xe4], R3 ;  /* 0x0000e40301007387 */ /* 0x0003e40000100800 */
[----:B------:R-:W2:Y:S02]  /*2cc90*/  LDL.LU R26, [R1+0x84] ;  /* 0x00008400011a7983 */ /* 0x000ea40000300800 */
[----:B------:R3:W-:Y:S01]  /*2cca0*/  STL [R1+0xe0], R2 ;  /* 0x0000e00201007387 */ /* 0x0007e20000100800 */
[----:B------:R-:W4:Y:S01]  /*2ccb0*/  LDL.LU R25, [R1+0x80] ;  /* 0x0000800001197983 */ /* 0x000f220000300800 */
[----:B------:R0:W-:Y:S02]  /*2ccc0*/  STL [R1+0xdc], R0 ;  /* 0x0000dc0001007387 */ /* 0x0001e40000100800 */
        /* <DEDUP_REMOVED lines=20> */
[----:B0-----:R-:W4:Y:S02]  /*2ce10*/  LDL.LU R4, [R1+0x2c] ;  /* 0x00002c0001047983 */ /* 0x001f240000300800 */
[----:B-1----:R-:W4:Y:S01]  /*2ce20*/  LDL.LU R3, [R1+0x28] ;  /* 0x0000280001037983 */ /* 0x002f220000300800 */
[----:B---3--:R-:W3:Y:S01]  /*2ce30*/  LDL.LU R2, [R1+0x24] ;  /* 0x0000240001027983 */ /* 0x008ee20000300800 */
[----:B------:R-:W3:Y:S02]  /*2ce40*/  LDL.LU R59, [R1+0x20] ;  /* 0x00002000013b7983 */ /* 0x000ee40000300800 */
[----:B------:R-:W3:Y:S02]  /*2ce50*/  LDL.LU R0, [R1+0x1c] ;  /* 0x00001c0001007983 */ /* 0x000ee40000300800 */
[----:B------:R-:W3:Y:S01]  /*2ce60*/  LDL.LU R56, [R1+0x18] ;  /* 0x0000180001387983 */ /* 0x000ee20000300800 */
[----:B------:R-:W3:Y:S01]  /*2ce70*/  LDL.LU R57, [R1+0x14] ;  /* 0x0000140001397983 */ /* 0x000ee20000300800 */
[----:B------:R-:W3:Y:S02]  /*2ce80*/  LDL.LU R60, [R1+0x10] ;  /* 0x00001000013c7983 */ /* 0x000ee40000300800 */
[----:B------:R-:W3:Y:S01]  /*2ce90*/  LDL.LU R61, [R1+0xc] ;  /* 0x00000c00013d7983 */ /* 0x000ee20000300800 */
[----:B--2---:R-:W-:-:S02]  /*2cea0*/  SEL R26, R58, R26, !P6 ;  /* 0x0000001a3a1a7207 */ /* 0x004fc40007000000 */
[C---:B----4-:R-:W-:Y:S02]  /*2ceb0*/  SEL R25, R58.reuse, R25, !P6 ;  /* 0x000000193a197207 */ /* 0x050fe40007000000 */
[C---:B------:R-:W-:Y:S01]  /*2cec0*/  SEL R24, R58.reuse, R24, !P6 ;  /* 0x000000183a187207 */ /* 0x040fe20007000000 */
[----:B------:R0:W-:Y:S01]  /*2ced0*/  STL [R1+0xd8], R26 ;  /* 0x0000d81a01007387 */ /* 0x0001e20000100800 */
[C---:B------:R-:W-:Y:S02]  /*2cee0*/  SEL R23, R58.reuse, R23, !P6 ;  /* 0x000000173a177207 */ /* 0x040fe40007000000 */
[C---:B------:R-:W-:Y:S02]  /*2cef0*/  SEL R22, R58.reuse, R22, !P6 ;  /* 0x000000163a167207 */ /* 0x040fe40007000000 */
[C---:B------:R-:W-:Y:S02]  /*2cf00*/  SEL R21, R58.reuse, R21, !P6 ;  /* 0x000000153a157207 */ /* 0x040fe40007000000 */
[C---:B------:R-:W-:Y:S01]  /*2cf10*/  SEL R20, R58.reuse, R20, !P6 ;  /* 0x000000143a147207 */ /* 0x040fe20007000000 */
[----:B0-----:R-:W2:Y:S01]  /*2cf20*/  LDL.LU R26, [R1+0x3044] ;  /* 0x00304400011a7983 */ /* 0x001ea20000300800 */
[----:B------:R0:W-:Y:S01]  /*2cf30*/  STL [R1+0xd4], R25 ;  /* 0x0000d41901007387 */ /* 0x0001e20000100800 */
[----:B------:R-:W-:-:S02]  /*2cf40*/  SEL R19, R58, R19, !P6 ;  /* 0x000000133a137207 */ /* 0x000fc40007000000 */
[C---:B------:R-:W-:Y:S01]  /*2cf50*/  SEL R18, R58.reuse, R18, !P6 ;  /* 0x000000123a127207 */ /* 0x040fe20007000000 */
[----:B0-----:R-:W4:Y:S01]  /*2cf60*/  LDL.LU R25, [R1+0x3040] ;  /* 0x0030400001197983 */ /* 0x001f220000300800 */
[----:B------:R0:W-:Y:S01]  /*2cf70*/  STL [R1+0xd0], R24 ;  /* 0x0000d01801007387 */ /* 0x0001e20000100800 */
[C---:B------:R-:W-:Y:S02]  /*2cf80*/  SEL R17, R58.reuse, R17, !P6 ;  /* 0x000000113a117207 */ /* 0x040fe40007000000 */
[----:B0-----:R-:W2:Y:S01]  /*2cf90*/  LDL.LU R24, [R1+0x303c] ;  /* 0x00303c0001187983 */ /* 0x001ea20000300800 */
[----:B------:R0:W-:Y:S01]  /*2cfa0*/  STL [R1+0xcc], R23 ;  /* 0x0000cc1701007387 */ /* 0x0001e20000100800 */
[C---:B------:R-:W-:Y:S02]  /*2cfb0*/  SEL R16, R58.reuse, R16, !P6 ;  /* 0x000000103a107207 */ /* 0x040fe40007000000 */
[----:B0-----:R-:W2:Y:S01]  /*2cfc0*/  LDL.LU R23, [R1+0x3038] ;  /* 0x0030380001177983 */ /* 0x001ea20000300800 */
[----:B------:R0:W-:Y:S01]  /*2cfd0*/  STL [R1+0xc8], R22 ;  /* 0x0000c81601007387 */ /* 0x0001e20000100800 */
[----:B------:R-:W-:-:S02]  /*2cfe0*/  SEL R15, R58, R15, !P6 ;  /* 0x0000000f3a0f7207 */ /* 0x000fc40007000000 */
[----:B0-----:R-:W2:Y:S01]  /*2cff0*/  LDL.LU R22, [R1+0x3034] ;  /* 0x0030340001167983 */ /* 0x001ea20000300800 */
        /* <DEDUP_REMOVED lines=37> */
[C---:B---3--:R-:W-:Y:S02]  /*2d250*/  SEL R2, R58.reuse, R2, !P6 ;  /* 0x000000023a027207 */ /* 0x048fe40007000000 */
[----:B0-----:R-:W3:Y:S01]  /*2d260*/  LDL.LU R9, [R1+0x3000] ;  /* 0x0030000001097983 */ /* 0x001ee20000300800 */
        /* <DEDUP_REMOVED lines=12> */
[----:B------:R0:W-:Y:S03]  /*2d330*/  STL [R1+0x80], R4 ;  /* 0x0000800401007387 */ /* 0x0001e60000100800 */
[----:B0-----:R-:W2:Y:S01]  /*2d340*/  LDL.LU R4, [R1+0x2fec] ;  /* 0x002fec0001047983 */ /* 0x001ea20000300800 */
[----:B------:R0:W-:Y:S03]  /*2d350*/  STL [R1+0x7c], R3 ;  /* 0x00007c0301007387 */ /* 0x0001e60000100800 */
[----:B0-----:R-:W2:Y:S01]  /*2d360*/  LDL.LU R3, [R1+0x2fe8] ;  /* 0x002fe80001037983 */ /* 0x001ea20000300800 */
[----:B------:R0:W-:Y:S03]  /*2d370*/  STL [R1+0x78], R2 ;  /* 0x0000780201007387 */ /* 0x0001e60000100800 */
[----:B0-----:R-:W2:Y:S01]  /*2d380*/  LDL.LU R2, [R1+0x2fe4] ;  /* 0x002fe40001027983 */ /* 0x001ea20000300800 */
[----:B------:R0:W-:Y:S03]  /*2d390*/  STL [R1+0x74], R59 ;  /* 0x0000743b01007387 */ /* 0x0001e60000100800 */
[----:B0-----:R-:W3:Y:S01]  /*2d3a0*/  LDL.LU R59, [R1+0x2fe0] ;  /* 0x002fe000013b7983 */ /* 0x001ee20000300800 */
[----:B------:R0:W-:Y:S03]  /*2d3b0*/  STL [R1+0x70], R0 ;  /* 0x0000700001007387 */ /* 0x0001e60000100800 */
[----:B0-----:R-:W4:Y:S01]  /*2d3c0*/  LDL.LU R0, [R1+0x2fdc] ;  /* 0x002fdc0001007983 */ /* 0x001f220000300800 */
[----:B------:R0:W-:Y:S03]  /*2d3d0*/  STL [R1+0x6c], R56 ;  /* 0x00006c3801007387 */ /* 0x0001e60000100800 */
[----:B0-----:R-:W4:Y:S01]  /*2d3e0*/  LDL.LU R56, [R1+0x2fd8] ;  /* 0x002fd80001387983 */ /* 0x001f220000300800 */
[----:B------:R0:W-:Y:S03]  /*2d3f0*/  STL [R1+0x68], R57 ;  /* 0x0000683901007387 */ /* 0x0001e60000100800 */
[----:B0-----:R-:W4:Y:S01]  /*2d400*/  LDL.LU R57, [R1+0x2fd4] ;  /* 0x002fd40001397983 */ /* 0x001f220000300800 */
[----:B------:R-:W-:-:S05]  /*2d410*/  SEL R60, R58, R60, !P6 ;  /* 0x0000003c3a3c7207 */ /* 0x000fca0007000000 */
[----:B------:R0:W-:Y:S02]  /*2d420*/  STL [R1+0x64], R60 ;  /* 0x0000643c01007387 */ /* 0x0001e40000100800 */
[C---:B0-----:R-:W-:Y:S02]  /*2d430*/  SEL R60, R58.reuse, R61, !P6 ;  /* 0x0000003d3a3c7207 */ /* 0x041fe40007000000 */
[C---:B--2---:R-:W-:Y:S02]  /*2d440*/  SEL R2, R58.reuse, R2, !P6 ;  /* 0x000000023a027207 */ /* 0x044fe40007000000 */
[C---:B---3--:R-:W-:Y:S02]  /*2d450*/  SEL R59, R58.reuse, R59, !P6 ;  /* 0x0000003b3a3b7207 */ /* 0x048fe40007000000 */
[C---:B----4-:R-:W-:Y:S02]  /*2d460*/  SEL R0, R58.reuse, R0, !P6 ;  /* 0x000000003a007207 */ /* 0x050fe40007000000 */
[----:B------:R-:W-:-:S02]  /*2d470*/  SEL R61, R58, R57, !P6 ;  /* 0x000000393a3d7207 */ /* 0x000fc40007000000 */
[----:B------:R-:W2:Y:S01]  /*2d480*/  LDL.LU R57, [R1+0x2fd0] ;  /* 0x002fd00001397983 */ /* 0x000ea20000300800 */
[----:B------:R0:W-:Y:S02]  /*2d490*/  STL [R1+0x60], R60 ;  /* 0x0000603c01007387 */ /* 0x0001e40000100800 */
[C---:B0-----:R-:W-:Y:S02]  /*2d4a0*/  SEL R60, R58.reuse, R56, !P6 ;  /* 0x000000383a3c7207 */ /* 0x041fe40007000000 */
[----:B------:R-:W3:Y:S01]  /*2d4b0*/  LDL.LU R56, [R1+0x2fcc] ;  /* 0x002fcc0001387983 */ /* 0x000ee20000300800 */
[----:B------:R-:W-:Y:S02]  /*2d4c0*/  STL [R1+0x5c], R61 ;  /* 0x00005c3d01007387 */ /* 0x000fe40000100800 */
[----:B------:R-:W-:Y:S02]  /*2d4d0*/  STL [R1+0x58], R60 ;  /* 0x0000583c01007387 */ /* 0x000fe40000100800 */
[----:B------:R0:W-:Y:S01]  /*2d4e0*/  STL [R1+0x54], R0 ;  /* 0x0000540001007387 */ /* 0x0001e20000100800 */
[----:B------:R-:W-:Y:S01]  /*2d4f0*/  STL [R1+0x50], R59 ;  /* 0x0000503b01007387 */ /* 0x000fe20000100800 */
[----:B------:R1:W-:Y:S01]  /*2d500*/  STL [R1+0x4c], R2 ;  /* 0x00004c0201007387 */ /* 0x0003e20000100800 */
[C---:B0-----:R-:W-:Y:S01]  /*2d510*/  SEL R0, R58.reuse, R3, !P6 ;  /* 0x000000033a007207 */ /* 0x041fe20007000000 */
[C---:B------:R-:W-:Y:S01]  /*2d520*/  SEL R3, R58.reuse, R4, !P6 ;  /* 0x000000043a037207 */ /* 0x040fe20007000000 */
[----:B-1----:R-:W-:-:S03]  /*2d530*/  SEL R2, R58, R5, !P6 ;  /* 0x000000053a027207 */ /* 0x002fc60007000000 */
[----:B------:R0:W-:Y:S01]  /*2d540*/  STL [R1+0x48], R0 ;  /* 0x0000480001007387 */ /* 0x0001e20000100800 */
[----:B------:R1:W-:Y:S02]  /*2d550*/  STL [R1+0x44], R3 ;  /* 0x0000440301007387 */ /* 0x0003e40000100800 */
[----:B------:R4:W-:Y:S01]  /*2d560*/  STL [R1+0x40], R2 ;  /* 0x0000400201007387 */ /* 0x0009e20000100800 */
[C---:B0-----:R-:W-:Y:S02]  /*2d570*/  SEL R0, R58.reuse, R6, !P6 ;  /* 0x000000063a007207 */ /* 0x041fe40007000000 */
[C---:B-1----:R-:W-:Y:S02]  /*2d580*/  SEL R3, R58.reuse, R7, !P6 ;  /* 0x000000073a037207 */ /* 0x042fe40007000000 */
[C---:B----4-:R-:W-:Y:S01]  /*2d590*/  SEL R2, R58.reuse, R8, !P6 ;  /* 0x000000083a027207 */ /* 0x050fe20007000000 */
[----:B------:R0:W-:Y:S02]  /*2d5a0*/  STL [R1+0x3c], R0 ;  /* 0x00003c0001007387 */ /* 0x0001e40000100800 */
[----:B------:R1:W-:Y:S02]  /*2d5b0*/  STL [R1+0x38], R3 ;  /* 0x0000380301007387 */ /* 0x0003e40000100800 */
[----:B------:R4:W-:Y:S01]  /*2d5c0*/  STL [R1+0x34], R2 ;  /* 0x0000340201007387 */ /* 0x0009e20000100800 */
[----:B0-----:R-:W-:-:S02]  /*2d5d0*/  SEL R0, R58, R9, !P6 ;  /* 0x000000093a007207 */ /* 0x001fc40007000000 */
[C---:B-1----:R-:W-:Y:S02]  /*2d5e0*/  SEL R3, R58.reuse, R10, !P6 ;  /* 0x0000000a3a037207 */ /* 0x042fe40007000000 */
[C---:B----4-:R-:W-:Y:S01]  /*2d5f0*/  SEL R2, R58.reuse, R11, !P6 ;  /* 0x0000000b3a027207 */ /* 0x050fe20007000000 */
[----:B------:R0:W-:Y:S02]  /*2d600*/  STL [R1+0x30], R0 ;  /* 0x0000300001007387 */ /* 0x0001e40000100800 */
[----:B------:R1:W-:Y:S02]  /*2d610*/  STL [R1+0x2c], R3 ;  /* 0x00002c0301007387 */ /* 0x0003e40000100800 */
[----:B------:R4:W-:Y:S01]  /*2d620*/  STL [R1+0x28], R2 ;  /* 0x0000280201007387 */ /* 0x0009e20000100800 */
[C---:B0-----:R-:W-:Y:S02]  /*2d630*/  SEL R0, R58.reuse, R12, !P6 ;  /* 0x0000000c3a007207 */ /* 0x041fe40007000000 */
[----:B-1----:R-:W-:-:S02]  /*2d640*/  SEL R3, R58, R13, !P6 ;  /* 0x0000000d3a037207 */ /* 0x002fc40007000000 */
[C---:B----4-:R-:W-:Y:S01]  /*2d650*/  SEL R2, R58.reuse, R14, !P6 ;  /* 0x0000000e3a027207 */ /* 0x050fe20007000000 */
[----:B------:R0:W-:Y:S02]  /*2d660*/  STL [R1+0x24], R0 ;  /* 0x0000240001007387 */ /* 0x0001e40000100800 */
[----:B------:R1:W-:Y:S02]  /*2d670*/  STL [R1+0x20], R3 ;  /* 0x0000200301007387 */ /* 0x0003e40000100800 */
[----:B------:R4:W-:Y:S01]  /*2d680*/  STL [R1+0x1c], R2 ;  /* 0x00001c0201007387 */ /* 0x0009e20000100800 */
[C---:B0-----:R-:W-:Y:S02]  /*2d690*/  SEL R0, R58.reuse, R15, !P6 ;  /* 0x0000000f3a007207 */ /* 0x041fe40007000000 */
[----:B-1----:R-:W-:-:S03]  /*2d6a0*/  SEL R3, R58, R16, !P6 ;  /* 0x000000103a037207 */ /* 0x002fc60007000000 */
[----:B------:R0:W-:Y:S02]  /*2d6b0*/  STL [R1+0x18], R0 ;  /* 0x0000180001007387 */ /* 0x0001e40000100800 */
[----:B------:R-:W-:Y:S02]  /*2d6c0*/  STL [R1+0x14], R3 ;  /* 0x0000140301007387 */ /* 0x000fe40000100800 */
[----:B------:R-:W3:Y:S01]  /*2d6d0*/  LDL.LU R16, [R1+0x860] ;  /* 0x0008600001107983 */ /* 0x000ee20000300800 */
[C---:B----4-:R-:W-:Y:S02]  /*2d6e0*/  SEL R2, R58.reuse, R17, !P6 ;  /* 0x000000113a027207 */ /* 0x050fe40007000000 */
[----:B0-----:R-:W-:-:S03]  /*2d6f0*/  SEL R0, R58, R18, !P6 ;  /* 0x000000123a007207 */ /* 0x001fc60007000000 */
[----:B------:R-:W-:Y:S01]  /*2d700*/  STL [R1+0x10], R2 ;  /* 0x0000100201007387 */ /* 0x000fe20000100800 */
[----:B------:R-:W4:Y:S03]  /*2d710*/  LDL.LU R7, [R1+0x85c] ;  /* 0x00085c0001077983 */ /* 0x000f260000300800 */
[----:B------:R0:W-:Y:S01]  /*2d720*/  STL [R1+0xc], R0 ;  /* 0x00000c0001007387 */ /* 0x0001e20000100800 */
[----:B------:R-:W4:Y:S02]  /*2d730*/  LDL.LU R8, [R1+0x858] ;  /* 0x0008580001087983 */ /* 0x000f240000300800 */
[----:B------:R-:W4:Y:S02]  /*2d740*/  LDL.LU R9, [R1+0x854] ;  /* 0x0008540001097983 */ /* 0x000f240000300800 */
[----:B------:R-:W4:Y:S01]  /*2d750*/  LDL.LU R10, [R1+0x850] ;  /* 0x00085000010a7983 */ /* 0x000f220000300800 */
[----:B------:R-:W4:Y:S01]  /*2d760*/  LDL.LU R11, [R1+0x84c] ;  /* 0x00084c00010b7983 */ /* 0x000f220000300800 */
[C---:B------:R-:W-:Y:S01]  /*2d770*/  SEL R60, R58.reuse, R19, !P6 ;  /* 0x000000133a3c7207 */ /* 0x040fe20007000000 */
[----:B------:R-:W4:Y:S01]  /*2d780*/  LDL.LU R12, [R1+0x848] ;  /* 0x00084800010c7983 */ /* 0x000f220000300800 */
[C---:B------:R-:W-:Y:S01]  /*2d790*/  SEL R61, R58.reuse, R20, !P6 ;  /* 0x000000143a3d7207 */ /* 0x040fe20007000000 */
[----:B------:R-:W4:Y:S01]  /*2d7a0*/  LDL.LU R13, [R1+0x844] ;  /* 0x00084400010d7983 */ /* 0x000f220000300800 */
[----:B------:R-:W4:Y:S01]  /*2d7b0*/  LDL.LU R14, [R1+0x840] ;  /* 0x00084000010e7983 */ /* 0x000f220000300800 */
[----:B0-----:R-:W-:-:S02]  /*2d7c0*/  SEL R0, R58, R21, !P6 ;  /* 0x000000153a007207 */ /* 0x001fc40007000000 */
[C---:B------:R-:W-:Y:S01]  /*2d7d0*/  SEL R59, R58.reuse, R22, !P6 ;  /* 0x000000163a3b7207 */ /* 0x040fe20007000000 */
[----:B------:R-:W4:Y:S01]  /*2d7e0*/  LDL.LU R15, [R1+0x83c] ;  /* 0x00083c00010f7983 */ /* 0x000f220000300800 */
        /* <DEDUP_REMOVED lines=47> */
[----:B------:R0:W-:Y:S01]  /*2dae0*/  STL [R1+0x2fac], R42 ;  /* 0x002fac2a01007387 */ /* 0x0001e20000100800 */
[----:B------:R-:W-:Y:S01]  /*2daf0*/  SEL R47, R58, R47, !P6 ;  /* 0x0000002f3a2f7207 */ /* 0x000fe20007000000 */
[----:B------:R-:W-:-:S02]  /*2db00*/  @!P0 IMAD.MOV R55, RZ, RZ, -R55 ;  /* 0x000000ffff378224 */ /* 0x000fc400078e0a37 */
[----:B------:R-:W-:Y:S01]  /*2db10*/  STL [R1+0x2fb0], R43 ;  /* 0x002fb02b01007387 */ /* 0x000fe20000100800 */
[C---:B------:R-:W-:Y:S01]  /*2db20*/  SEL R48, R58.reuse, R48, !P6 ;  /* 0x000000303a307207 */ /* 0x040fe20007000000 */
[----:B------:R-:W-:Y:S01]  /*2db30*/  STL [R1+0x2fb4], R44 ;  /* 0x002fb42c01007387 */ /* 0x000fe20000100800 */
[----:B------:R-:W-:Y:S02]  /*2db40*/  SEL R49, R58, R49, !P6 ;  /* 0x000000313a317207 */ /* 0x000fe40007000000 */
[----:B------:R-:W-:Y:S02]  /*2db50*/  ISETP.NE.AND P0, PT, RZ, c[0x0][0x178], PT ;  /* 0x00005e00ff007a0c */ /* 0x000fe40003f05270 */
[----:B------:R-:W-:Y:S01]  /*2db60*/  LOP3.LUT R6, RZ, c[0x0][0x178], RZ, 0x33, !PT ;  /* 0x00005e00ff067a12 */ /* 0x000fe200078e33ff */
[----:B------:R-:W-:Y:S01]  /*2db70*/  STL [R1+0x2fb8], R45 ;  /* 0x002fb82d01007387 */ /* 0x000fe20000100800 */
[----:B------:R-:W-:Y:S02]  /*2db80*/  STL [R1+0x2fbc], R46 ;  /* 0x002fbc2e01007387 */ /* 0x000fe40000100800 */
[----:B------:R-:W-:Y:S02]  /*2db90*/  STL [R1+0x2fc0], R47 ;  /* 0x002fc02f01007387 */ /* 0x000fe40000100800 */
[----:B------:R-:W-:Y:S01]  /*2dba0*/  STL [R1+0x2fc4], R48 ;  /* 0x002fc43001007387 */ /* 0x000fe20000100800 */
[----:B------:R-:W-:Y:S01]  /*2dbb0*/  STL [R1+0x2fc8], R49 ;  /* 0x002fc83101007387 */ /* 0x000fe20000100800 */
[----:B--2---:R-:W-:-:S04]  /*2dbc0*/  IMAD.MOV.U32 R5, RZ, RZ, R57 ;  /* 0x000000ffff057224 */ /* 0x004fc800078e0039 */
[----:B------:R-:W-:Y:S02]  /*2dbd0*/  @!P2 IMAD.MOV R5, RZ, RZ, -R5 ;  /* 0x000000ffff05a224 */ /* 0x000fe400078e0a05 */
[----:B---3--:R-:W-:-:S04]  /*2dbe0*/  IMAD.MOV.U32 R4, RZ, RZ, R56 ;  /* 0x000000ffff047224 */ /* 0x008fc800078e0038 */
[----:B------:R-:W-:Y:S01]  /*2dbf0*/  @!P1 IMAD.MOV R4, RZ, RZ, -R4 ;  /* 0x000000ffff049224 */ /* 0x000fe200078e0a04 */
[----:B------:R-:W-:-:S04]  /*2dc00*/  SEL R5, R6, R5, !P0 ;  /* 0x0000000506057207 */ /* 0x000fc80004000000 */
[----:B------:R-:W-:Y:S01]  /*2dc10*/  SEL R4, R6, R4, !P0 ;  /* 0x0000000406047207 */ /* 0x000fe20004000000 */
[----:B------:R-:W-:Y:S02]  /*2dc20*/  IMAD R6, R16, c[0x0][0x190], RZ ;  /* 0x0000640010067a24 */ /* 0x000fe400078e02ff */
[----:B------:R-:W2:Y:S01]  /*2dc30*/  LDL.LU R16, [R1+0x838] ;  /* 0x0008380001107983 */ /* 0x000ea20000300800 */
[----:B------:R-:W3:Y:S02]  /*2dc40*/  LDL.LU R17, [R1+0x834] ;  /* 0x0008340001117983 */ /* 0x000ee40000300800 */
[----:B------:R-:W2:Y:S02]  /*2dc50*/  LDL.LU R18, [R1+0x830] ;  /* 0x0008300001127983 */ /* 0x000ea40000300800 */
[----:B------:R-:W2:Y:S01]  /*2dc60*/  LDL.LU R19, [R1+0x82c] ;  /* 0x00082c0001137983 */ /* 0x000ea20000300800 */
[----:B------:R-:W2:Y:S01]  /*2dc70*/  LDL.LU R20, [R1+0x828] ;  /* 0x0008280001147983 */ /* 0x000ea20000300800 */
[----:B------:R-:W2:Y:S02]  /*2dc80*/  LDL.LU R21, [R1+0x824] ;  /* 0x0008240001157983 */ /* 0x000ea40000300800 */
[----:B------:R-:W2:Y:S02]  /*2dc90*/  LDL.LU R22, [R1+0x820] ;  /* 0x0008200001167983 */ /* 0x000ea40000300800 */
[----:B0-----:R-:W2:Y:S01]  /*2dca0*/  LDL.LU R42, [R1+0x81c] ;  /* 0x00081c00012a7983 */ /* 0x001ea20000300800 */
[----:B------:R-:W2:Y:S01]  /*2dcb0*/  LDL.LU R41, [R1+0x818] ;  /* 0x0008180001297983 */ /* 0x000ea20000300800 */
[----:B------:R-:W2:Y:S02]  /*2dcc0*/  LDL.LU R40, [R1+0x814] ;  /* 0x0008140001287983 */ /* 0x000ea40000300800 */
[----:B------:R-:W2:Y:S02]  /*2dcd0*/  LDL.LU R39, [R1+0x810] ;  /* 0x0008100001277983 */ /* 0x000ea40000300800 */
[----:B------:R-:W3:Y:S01]  /*2dce0*/  LDL.LU R38, [R1+0x80c] ;  /* 0x00080c0001267983 */ /* 0x000ee20000300800 */
        /* <DEDUP_REMOVED lines=19> */
[----:B------:R-:W-:-:S02]  /*2de20*/  @!P3 IMAD.MOV R52, RZ, RZ, -R52 ;  /* 0x000000ffff34b224 */ /* 0x000fc400078e0a34 */
[----:B------:R-:W-:Y:S02]  /*2de30*/  @!P5 IMAD.MOV R53, RZ, RZ, -R53 ;  /* 0x000000ffff35d224 */ /* 0x000fe400078e0a35 */
[----:B------:R-:W-:Y:S01]  /*2de40*/  @!P4 IMAD.MOV R54, RZ, RZ, -R54 ;  /* 0x000000ffff36c224 */ /* 0x000fe200078e0a36 */
[C---:B------:R-:W-:Y:S02]  /*2de50*/  SEL R50, R58.reuse, R50, !P6 ;  /* 0x000000323a327207 */ /* 0x040fe40007000000 */
[C---:B------:R-:W-:Y:S02]  /*2de60*/  SEL R51, R58.reuse, R51, !P6 ;  /* 0x000000333a337207 */ /* 0x040fe40007000000 */
[C---:B------:R-:W-:Y:S02]  /*2de70*/  SEL R52, R58.reuse, R52, !P6 ;  /* 0x000000343a347207 */ /* 0x040fe40007000000 */
[C---:B------:R-:W-:Y:S02]  /*2de80*/  SEL R53, R58.reuse, R53, !P6 ;  /* 0x000000353a357207 */ /* 0x040fe40007000000 */
[----:B------:R-:W-:-:S02]  /*2de90*/  SEL R54, R58, R54, !P6 ;  /* 0x000000363a367207 */ /* 0x000fc40007000000 */
[----:B------:R-:W-:Y:S01]  /*2dea0*/  SEL R55, R58, R55, !P6 ;  /* 0x000000373a377207 */ /* 0x000fe20007000000 */
[----:B--2---:R-:W-:Y:S02]  /*2deb0*/  IMAD R39, R39, c[0x0][0x190], RZ ;  /* 0x0000640027277a24 */ /* 0x004fe400078e02ff */
[----:B---3--:R-:W-:Y:S02]  /*2dec0*/  IMAD R38, R38, c[0x0][0x190], RZ ;  /* 0x0000640026267a24 */ /* 0x008fe400078e02ff */
[----:B----4-:R-:W-:Y:S02]  /*2ded0*/  IMAD R37, R37, c[0x0][0x190], RZ ;  /* 0x0000640025257a24 */ /* 0x010fe400078e02ff */
[----:B------:R-:W-:Y:S02]  /*2dee0*/  IMAD R36, R36, c[0x0][0x190], RZ ;  /* 0x0000640024247a24 */ /* 0x000fe400078e02ff */
[----:B------:R-:W-:Y:S01]  /*2def0*/  IMAD R35, R35, c[0x0][0x190], RZ ;  /* 0x0000640023237a24 */ /* 0x000fe200078e02ff */
[----:B------:R-:W-:Y:S01]  /*2df00*/  STL [R1+0xf0], R39 ;  /* 0x0000f02701007387 */ /* 0x000fe20000100800 */
[----:B------:R-:W-:-:S02]  /*2df10*/  IMAD R34, R34, c[0x0][0x190], RZ ;  /* 0x0000640022227a24 */ /* 0x000fc400078e02ff */
[----:B------:R-:W-:Y:S02]  /*2df20*/  STL [R1+0x108], R38 ;  /* 0x0001082601007387 */ /* 0x000fe40000100800 */
[----:B------:R-:W-:Y:S01]  /*2df30*/  IMAD R33, R33, c[0x0][0x190], RZ ;  /* 0x0000640021217a24 */ /* 0x000fe200078e02ff */
[----:B------:R-:W-:Y:S01]  /*2df40*/  STL [R1+0x11c], R37 ;  /* 0x00011c2501007387 */ /* 0x000fe20000100800 */
[----:B------:R-:W-:Y:S02]  /*2df50*/  IMAD R32, R32, c[0x0][0x190], RZ ;  /* 0x0000640020207a24 */ /* 0x000fe400078e02ff */
[----:B------:R-:W-:Y:S02]  /*2df60*/  STL [R1+0x130], R36 ;  /* 0x0001302401007387 */ /* 0x000fe40000100800 */
        /* <DEDUP_REMOVED lines=16> */
[----:B------:R-:W-:Y:S02]  /*2e070*/  STL [R1+0x1ec], R27 ;  /* 0x0001ec1b01007387 */ /* 0x000fe40000100800 */
[----:B------:R-:W-:Y:S01]  /*2e080*/  IMAD R23, R23, c[0x0][0x190], RZ ;  /* 0x0000640017177a24 */ /* 0x000fe200078e02ff */
[----:B------:R-:W-:Y:S01]  /*2e090*/  STL [R1+0x200], R26 ;  /* 0x0002001a01007387 */ /* 0x000fe20000100800 */
[----:B------:R0:W-:Y:S02]  /*2e0a0*/  STL [R1+0x218], R25 ;  /* 0x0002181901007387 */ /* 0x0001e40000100800 */
[----:B------:R1:W-:Y:S01]  /*2e0b0*/  STL [R1+0x228], R24 ;  /* 0x0002281801007387 */ /* 0x0003e20000100800 */
[----:B------:R2:W-:Y:S01]  /*2e0c0*/  STL [R1+0x240], R23 ;  /* 0x0002401701007387 */ /* 0x0005e20000100800 */
[----:B0-----:R-:W-:-:S02]  /*2e0d0*/  IMAD R25, R59, c[0x0][0x190], RZ ;  /* 0x000064003b197a24 */ /* 0x001fc400078e02ff */
[----:B-1----:R-:W-:Y:S02]  /*2e0e0*/  IMAD R24, R0, c[0x0][0x190], RZ ;  /* 0x0000640000187a24 */ /* 0x002fe400078e02ff */
[----:B--2---:R-:W-:Y:S02]  /*2e0f0*/  IMAD R23, R61, c[0x0][0x190], RZ ;  /* 0x000064003d177a24 */ /* 0x004fe400078e02ff */
[----:B------:R-:W-:Y:S01]  /*2e100*/  IMAD R0, R60, c[0x0][0x190], RZ ;  /* 0x000064003c007a24 */ /* 0x000fe200078e02ff */
        /* <DEDUP_REMOVED lines=10> */
[----:B------:R-:W-:-:S02]  /*2e1b0*/  IMAD R56, R42, c[0x0][0x190], RZ ;  /* 0x000064002a387a24 */ /* 0x000fc400078e02ff */
[----:B------:R-:W4:Y:S02]  /*2e1c0*/  LDL.LU R43, [R1+0x7c0] ;  /* 0x0007c000012b7983 */ /* 0x000f240000300800 */
[----:B------:R-:W-:Y:S01]  /*2e1d0*/  IMAD R57, R41, c[0x0][0x190], RZ ;  /* 0x0000640029397a24 */ /* 0x000fe200078e02ff */
[----:B------:R-:W4:Y:S01]  /*2e1e0*/  LDL.LU R42, [R1+0x338] ;  /* 0x00033800012a7983 */ /* 0x000f220000300800 */
[----:B------:R-:W-:Y:S02]  /*2e1f0*/  IMAD R58, R40, c[0x0][0x190], RZ ;  /* 0x00006400283a7a24 */ /* 0x000fe400078e02ff */
        /* <DEDUP_REMOVED lines=23> */
[----:B--2---:R-:W-:-:S02]  /*2e370*/  IMAD R49, R49, c[0x0][0x190], RZ ;  /* 0x0000640031317a24 */ /* 0x004fc400078e02ff */
[----:B----4-:R-:W-:Y:S02]  /*2e380*/  IMAD R48, R48, c[0x0][0x190], RZ ;  /* 0x0000640030307a24 */ /* 0x010fe400078e02ff */
[----:B------:R-:W-:Y:S02]  /*2e390*/  IMAD R47, R47, c[0x0][0x190], RZ ;  /* 0x000064002f2f7a24 */ /* 0x000fe400078e02ff */
[----:B------:R-:W-:Y:S02]  /*2e3a0*/  IMAD R46, R46, c[0x0][0x190], RZ ;  /* 0x000064002e2e7a24 */ /* 0x000fe400078e02ff */
        /* <DEDUP_REMOVED lines=45> */
[----:B---3--:R-:W-:Y:S01]  /*2e680*/  IMAD R23, R23, c[0x0][0x190], RZ ;  /* 0x0000640017177a24 */ /* 0x008fe200078e02ff */
        /* <DEDUP_REMOVED lines=36> */
[----:B0-----:R-:W4:Y:S01]  /*2e8d0*/  LDL.LU R25, [R1+0x720] ;  /* 0x0007200001197983 */ /* 0x001f220000300800 */
[----:B-1----:R-:W4:Y:S02]  /*2e8e0*/  LDL.LU R24, [R1+0x728] ;  /* 0x0007280001187983 */ /* 0x002f240000300800 */
[----:B---3--:R-:W3:Y:S02]  /*2e8f0*/  LDL.LU R23, [R1+0x724] ;  /* 0x0007240001177983 */ /* 0x008ee40000300800 */
[----:B------:R-:W3:Y:S01]  /*2e900*/  LDL.LU R59, [R1+0x71c] ;  /* 0x00071c00013b7983 */ /* 0x000ee20000300800 */
[----:B------:R-:W3:Y:S01]  /*2e910*/  LDL.LU R0, [R1+0x718] ;  /* 0x0007180001007983 */ /* 0x000ee20000300800 */
[----:B------:R-:W3:Y:S02]  /*2e920*/  LDL.LU R61, [R1+0x714] ;  /* 0x00071400013d7983 */ /* 0x000ee40000300800 */
[----:B------:R-:W3:Y:S02]  /*2e930*/  LDL.LU R60, [R1+0x710] ;  /* 0x00071000013c7983 */ /* 0x000ee40000300800 */
        /* <DEDUP_REMOVED lines=1118> */
[----:B------:R-:W-:Y:S01]  /*32f20*/  IMAD R47, R47, c[0x0][0x190], RZ ;  /* 0x000064002f2f7a24 */ /* 0x000fe200078e02ff */
[----:B------:R0:W-:Y:S01]  /*32f30*/  STL [R1+0x84], R49 ;  /* 0x0000843101007387 */ /* 0x0001e20000100800 */
[----:B------:R-:W-:Y:S02]  /*32f40*/  IMAD R46, R46, c[0x0][0x190], RZ ;  /* 0x000064002e2e7a24 */ /* 0x000fe400078e02ff */
[----:B------:R-:W-:Y:S02]  /*32f50*/  IMAD R45, R45, c[0x0][0x190], RZ ;  /* 0x000064002d2d7a24 */ /* 0x000fe400078e02ff */
[----:B------:R-:W-:Y:S02]  /*32f60*/  IMAD R44, R44, c[0x0][0x190], RZ ;  /* 0x000064002c2c7a24 */ /* 0x000fe400078e02ff */
[----:B------:R-:W-:Y:S01]  /*32f70*/  IMAD R43, R43, c[0x0][0x190], RZ ;  /* 0x000064002b2b7a24 */ /* 0x000fe200078e02ff */
[----:B0-----:R-:W2:Y:S01]  /*32f80*/  LDL.LU R49, [R1+0x2fc8] ;  /* 0x002fc80001317983 */ /* 0x001ea20000300800 */
[----:B------:R0:W-:Y:S02]  /*32f90*/  STL [R1+0x80], R48 ;  /* 0x0000803001007387 */ /* 0x0001e40000100800 */
[----:B------:R-:W-:-:S02]  /*32fa0*/  IMAD R42, R42, c[0x0][0x190], RZ ;  /* 0x000064002a2a7a24 */ /* 0x000fc400078e02ff */
[----:B------:R-:W-:Y:S01]  /*32fb0*/  IMAD R41, R41, c[0x0][0x190], RZ ;  /* 0x0000640029297a24 */ /* 0x000fe200078e02ff */
[----:B0-----:R-:W4:Y:S01]  /*32fc0*/  LDL.LU R48, [R1+0x2fc4] ;  /* 0x002fc40001307983 */ /* 0x001f220000300800 */
[----:B------:R0:W-:Y:S02]  /*32fd0*/  STL [R1+0x7c], R47 ;  /* 0x00007c2f01007387 */ /* 0x0001e40000100800 */
[----:B------:R-:W-:Y:S01]  /*32fe0*/  IMAD R40, R40, c[0x0][0x190], RZ ;  /* 0x0000640028287a24 */ /* 0x000fe200078e02ff */
[----:B0-----:R-:W2:Y:S01]  /*32ff0*/  LDL.LU R47, [R1+0x2fc0] ;  /* 0x002fc000012f7983 */ /* 0x001ea20000300800 */
        /* <DEDUP_REMOVED lines=49> */
[----:B---3--:R-:W-:Y:S01]  /*33310*/  IMAD R23, R23, c[0x0][0x190], RZ ;  /* 0x0000640017177a24 */ /* 0x008fe200078e02ff */
[----:B0-----:R-:W3:Y:S01]  /*33320*/  LDL.LU R30, [R1+0x2f7c] ;  /* 0x002f7c00011e7983 */ /* 0x001ee20000300800 */
        /* <DEDUP_REMOVED lines=25> */
[----:B0-----:R-:W4:Y:S04]  /*334c0*/  LDL.LU R60, [R1+0x2f50] ;  /* 0x002f5000013c7983 */ /* 0x001f280000300800 */
[----:B------:R-:W0:Y:S01]  /*334d0*/  S2R R2, SR_TID.X ;  /* 0x0000000000027919 */ /* 0x000e220000002100 */
[----:B------:R-:W-:-:S02]  /*334e0*/  IMAD R7, R7, c[0x0][0x190], RZ ;  /* 0x0000640007077a24 */ /* 0x000fc400078e02ff */
[----:B------:R-:W-:Y:S02]  /*334f0*/  IMAD R8, R8, c[0x0][0x190], RZ ;  /* 0x0000640008087a24 */ /* 0x000fe400078e02ff */
[----:B------:R-:W-:Y:S02]  /*33500*/  IMAD R9, R9, c[0x0][0x190], RZ ;  /* 0x0000640009097a24 */ /* 0x000fe400078e02ff */
[----:B------:R-:W-:Y:S01]  /*33510*/  IMAD R10, R10, c[0x0][0x190], RZ ;  /* 0x000064000a0a7a24 */ /* 0x000fe200078e02ff */
[----:B0-----:R-:W-:-:S05]  /*33520*/  LOP3.LUT R2, R2, 0x1f, RZ, 0xc0, !PT ;  /* 0x0000001f02027812 */ /* 0x001fca00078ec0ff */
[----:B------:R-:W-:-:S05]  /*33530*/  IMAD R3, R2, c[0x0][0x18c], RZ ;  /* 0x0000630002037a24 */ /* 0x000fca00078e02ff */
[----:B------:R-:W-:Y:S01]  /*33540*/  LEA R2, P1, R3, c[0x0][0x168], 0x1 ;  /* 0x00005a0003027a11 */ /* 0x000fe200078208ff */
[----:B------:R-:W-:Y:S02]  /*33550*/  IMAD R11, R11, c[0x0][0x190], RZ ;  /* 0x000064000b0b7a24 */ /* 0x000fe400078e02ff */
[----:B------:R-:W-:Y:S01]  /*33560*/  IMAD R12, R12, c[0x0][0x190], RZ ;  /* 0x000064000c0c7a24 */ /* 0x000fe200078e02ff */
[----:B------:R-:W-:Y:S01]  /*33570*/  LEA.HI.X.SX32 R3, R3, c[0x0][0x16c], 0x1, P1 ;  /* 0x00005b0003037a11 */ /* 0x000fe200008f0eff */
[----:B------:R-:W-:Y:S02]  /*33580*/  IMAD R13, R13, c[0x0][0x190], RZ ;  /* 0x000064000d0d7a24 */ /* 0x000fe400078e02ff */
[----:B------:R-:W-:Y:S02]  /*33590*/  IMAD R14, R14, c[0x0][0x190], RZ ;  /* 0x000064000e0e7a24 */ /* 0x000fe400078e02ff */
[----:B------:R-:W-:Y:S02]  /*335a0*/  IMAD R15, R15, c[0x0][0x190], RZ ;  /* 0x000064000f0f7a24 */ /* 0x000fe400078e02ff */
[----:B------:R-:W-:-:S02]  /*335b0*/  IMAD R16, R16, c[0x0][0x190], RZ ;  /* 0x0000640010107a24 */ /* 0x000fc400078e02ff */
[----:B------:R-:W-:Y:S02]  /*335c0*/  IMAD R17, R17, c[0x0][0x190], RZ ;  /* 0x0000640011117a24 */ /* 0x000fe400078e02ff */
[----:B------:R-:W-:Y:S02]  /*335d0*/  IMAD R18, R18, c[0x0][0x190], RZ ;  /* 0x0000640012127a24 */ /* 0x000fe400078e02ff */
[----:B------:R-:W-:Y:S02]  /*335e0*/  IMAD R19, R19, c[0x0][0x190], RZ ;  /* 0x0000640013137a24 */ /* 0x000fe400078e02ff */
[----:B------:R-:W-:Y:S02]  /*335f0*/  IMAD R20, R20, c[0x0][0x190], RZ ;  /* 0x0000640014147a24 */ /* 0x000fe400078e02ff */
[----:B------:R-:W-:Y:S02]  /*33600*/  IMAD R21, R21, c[0x0][0x190], RZ ;  /* 0x0000640015157a24 */ /* 0x000fe400078e02ff */
[----:B------:R-:W-:-:S02]  /*33610*/  IMAD R22, R22, c[0x0][0x190], RZ ;  /* 0x0000640016167a24 */ /* 0x000fc400078e02ff */
[----:B--2---:R-:W-:Y:S02]  /*33620*/  IMAD R0, R0, c[0x0][0x190], RZ ;  /* 0x0000640000007a24 */ /* 0x004fe400078e02ff */
[----:B---3--:R-:W-:Y:S02]  /*33630*/  IMAD R61, R61, c[0x0][0x190], RZ ;  /* 0x000064003d3d7a24 */ /* 0x008fe400078e02ff */
[----:B----4-:R-:W-:-:S05]  /*33640*/  IMAD R60, R60, c[0x0][0x190], RZ ;  /* 0x000064003c3c7a24 */ /* 0x010fca00078e02ff */
[----:B------:R-:W-:Y:S01]  /*33650*/  STL [R1+0x2f44], R60 ;  /* 0x002f443c01007387 */ /* 0x000fe20000100800 */
[----:B------:R-:W-:Y:S02]  /*33660*/  STL [R1+0x2f48], R61 ;  /* 0x002f483d01007387 */ /* 0x000fe40000100800 */
[----:B------:R0:W-:Y:S02]  /*33670*/  STL [R1+0x2f4c], R0 ;  /* 0x002f4c0001007387 */ /* 0x0001e40000100800 */
[-C--:B0-----:R-:W-:Y:S02]  /*33680*/  LEA R0, P2, R6, R2.reuse, 0x1 ;  /* 0x0000000206007211 */ /* 0x081fe400078408ff */
[-C--:B------:R-:W-:Y:S02]  /*33690*/  LEA R61, P6, R7, R2.reuse, 0x1 ;  /* 0x00000002073d7211 */ /* 0x080fe400078c08ff */
[-C--:B------:R-:W-:Y:S01]  /*336a0*/  LEA R60, P5, R8, R2.reuse, 0x1 ;  /* 0x00000002083c7211 */ /* 0x080fe200078a08ff */
[----:B------:R0:W-:Y:S02]  /*336b0*/  STL [R1+0x2708], R0 ;  /* 0x0027080001007387 */ /* 0x0001e40000100800 */
[----:B------:R1:W-:Y:S02]  /*336c0*/  STL [R1+0x270c], R61 ;  /* 0x00270c3d01007387 */ /* 0x0003e40000100800 */
[----:B------:R2:W-:Y:S01]  /*336d0*/  STL [R1+0x2710], R60 ;  /* 0x0027103c01007387 */ /* 0x0005e20000100800 */
[----:B0-----:R-:W-:-:S02]  /*336e0*/  LEA R0, P4, R9, R2, 0x1 ;  /* 0x0000000209007211 */ /* 0x001fc400078808ff */
[-C--:B-1----:R-:W-:Y:S02]  /*336f0*/  LEA R61, P3, R10, R2.reuse, 0x1 ;  /* 0x000000020a3d7211 */ /* 0x082fe400078608ff */
[-C--:B--2---:R-:W-:Y:S01]  /*33700*/  LEA R60, P1, R11, R2.reuse, 0x1 ;  /* 0x000000020b3c7211 */ /* 0x084fe200078208ff */
[----:B------:R0:W-:Y:S01]  /*33710*/  STL [R1+0x2714], R0 ;  /* 0x0027140001007387 */ /* 0x0001e20000100800 */
[----:B------:R-:W-:Y:S01]  /*33720*/  LEA.HI.X.SX32 R6, R6, R3, 0x1, P2 ;  /* 0x0000000306067211 */ /* 0x000fe200010f0eff */
[----:B------:R-:W-:Y:S02]  /*33730*/  STL [R1+0x2718], R61 ;  /* 0x0027183d01007387 */ /* 0x000fe40000100800 */
[----:B------:R1:W-:Y:S01]  /*33740*/  STL [R1+0x271c], R60 ;  /* 0x00271c3c01007387 */ /* 0x0003e20000100800 */
[-C--:B0-----:R-:W-:Y:S02]  /*33750*/  LEA R0, P0, R12, R2.reuse, 0x1 ;  /* 0x000000020c007211 */ /* 0x081fe400078008ff */
[----:B-1----:R-:W-:-:S03]  /*33760*/  LEA R60, P2, R13, R2, 0x1 ;  /* 0x000000020d3c7211 */ /* 0x002fc600078408ff */
[----:B------:R0:W-:Y:S01]  /*33770*/  STL [R1+0x2720], R0 ;  /* 0x0027200001007387 */ /* 0x0001e20000100800 */
[----:B------:R1:W-:Y:S02]  /*33780*/  STL [R1+0x2700], R6 ;  /* 0x0027000601007387 */ /* 0x0003e40000100800 */
[----:B------:R-:W-:Y:S01]  /*33790*/  STL [R1+0x2704], R60 ;  /* 0x0027043c01007387 */ /* 0x000fe20000100800 */
[-C--:B0-----:R-:W-:Y:S01]  /*337a0*/  LEA.HI.X.SX32 R0, R7, R3.reuse, 0x1, P6 ;  /* 0x0000000307007211 */ /* 0x081fe200030f0eff */
[----:B-1----:R-:W-:Y:S01]  /*337b0*/  LEA R6, P6, R14, R2, 0x1 ;  /* 0x000000020e067211 */ /* 0x002fe200078c08ff */
[----:B------:R-:W-:-:S03]  /*337c0*/  LEA.HI.X.SX32 R7, R8, R3, 0x1, P5 ;  /* 0x0000000308077211 */ /* 0x000fc600028f0eff */
[----:B------:R0:W-:Y:S01]  /*337d0*/  STL [R1+0x26f8], R0 ;  /* 0x0026f80001007387 */ /* 0x0001e20000100800 */
[----:B------:R1:W-:Y:S02]  /*337e0*/  STL [R1+0x26fc], R6 ;  /* 0x0026fc0601007387 */ /* 0x0003e40000100800 */
[----:B------:R-:W-:Y:S01]  /*337f0*/  STL [R1+0x26f0], R7 ;  /* 0x0026f00701007387 */ /* 0x000fe20000100800 */
[-C--:B0-----:R-:W-:Y:S02]  /*33800*/  LEA R0, P5, R15, R2.reuse, 0x1 ;  /* 0x000000020f007211 */ /* 0x081fe400078a08ff */
[----:B-1----:R-:W-:Y:S02]  /*33810*/  LEA.HI.X.SX32 R6, R9, R3, 0x1, P4 ;  /* 0x0000000309067211 */ /* 0x002fe400020f0eff */
[----:B------:R-:W2:Y:S01]  /*33820*/  LDL.LU R9, [R1+0xf0] ;  /* 0x0000f00001097983 */ /* 0x000ea20000300800 */
[----:B------:R0:W-:Y:S02]  /*33830*/  STL [R1+0x26f4], R0 ;  /* 0x0026f40001007387 */ /* 0x0001e40000100800 */
[----:B------:R1:W-:Y:S02]  /*33840*/  STL [R1+0x26e8], R6 ;  /* 0x0026e80601007387 */ /* 0x0003e40000100800 */
[----:B------:R-:W3:Y:S01]  /*33850*/  LDL.LU R8, [R1+0x108] ;  /* 0x0001080001087983 */ /* 0x000ee20000300800 */
[----:B0-----:R-:W-:-:S02]  /*33860*/  LEA R0, P4, R16, R2, 0x1 ;  /* 0x0000000210007211 */ /* 0x001fc400078808ff */
[----:B-1----:R-:W-:-:S03]  /*33870*/  LEA.HI.X.SX32 R6, R10, R3, 0x1, P3 ;  /* 0x000000030a067211 */ /* 0x002fc600018f0eff */
[----:B------:R0:W-:Y:S02]  /*33880*/  STL [R1+0x26ec], R0 ;  /* 0x0026ec0001007387 */ /* 0x0001e40000100800 */
[----:B------:R1:W-:Y:S02]  /*33890*/  STL [R1+0x26e0], R6 ;  /* 0x0026e00601007387 */ /* 0x0003e40000100800 */
[----:B------:R-:W4:Y:S01]  /*338a0*/  LDL.LU R7, [R1+0x11c] ;  /* 0x00011c0001077983 */ /* 0x000f220000300800 */
[----:B0-----:R-:W-:Y:S02]  /*338b0*/  LEA R0, P3, R17, R2, 0x1 ;  /* 0x0000000211007211 */ /* 0x001fe400078608ff */
[----:B-1----:R-:W-:-:S03]  /*338c0*/  LEA.HI.X.SX32 R6, R11, R3, 0x1, P1 ;  /* 0x000000030b067211 */ /* 0x002fc600008f0eff */
[----:B------:R0:W-:Y:S02]  /*338d0*/  STL [R1+0x26e4], R0 ;  /* 0x0026e40001007387 */ /* 0x0001e40000100800 */
[----:B------:R1:W-:Y:S01]  /*338e0*/  STL [R1+0x26d8], R6 ;  /* 0x0026d80601007387 */ /* 0x0003e20000100800 */
[-C--:B0-----:R-:W-:Y:S02]  /*338f0*/  LEA R0, P1, R18, R2.reuse, 0x1 ;  /* 0x0000000212007211 */ /* 0x081fe400078208ff */
[-C--:B-1----:R-:W-:Y:S01]  /*33900*/  LEA.HI.X.SX32 R6, R12, R3.reuse, 0x1, P0 ;  /* 0x000000030c067211 */ /* 0x082fe200000f0eff */
[-C--:B------:R-:W-:Y:S02]  /*33910*/  LEA R10, P0, R19, R2.reuse, 0x1 ;  /* 0x00000002130a7211 */ /* 0x080fe400078008ff */
[----:B------:R0:W-:Y:S02]  /*33920*/  STL [R1+0x26dc], R0 ;  /* 0x0026dc0001007387 */ /* 0x0001e40000100800 */
[----:B------:R1:W-:Y:S01]  /*33930*/  STL [R1+0x26d0], R6 ;  /* 0x0026d00601007387 */ /* 0x0003e20000100800 */
[----:B0-----:R-:W-:Y:S01]  /*33940*/  LEA.HI.X.SX32 R0, R13, R3, 0x1, P2 ;  /* 0x000000030d007211 */ /* 0x001fe200010f0eff */
[----:B-1----:R-:W4:Y:S01]  /*33950*/  LDL.LU R6, [R1+0x148] ;  /* 0x0001480001067983 */ /* 0x002f220000300800 */
[----:B------:R0:W-:Y:S03]  /*33960*/  STL [R1+0x26d4], R10 ;  /* 0x0026d40a01007387 */ /* 0x0001e60000100800 */
[----:B------:R1:W-:Y:S01]  /*33970*/  STL [R1+0x26c8], R0 ;  /* 0x0026c80001007387 */ /* 0x0003e20000100800 */
[----:B0-----:R-:W-:-:S02]  /*33980*/  LEA R10, P2, R20, R2, 0x1 ;  /* 0x00000002140a7211 */ /* 0x001fc400078408ff */
        /* <DEDUP_REMOVED lines=8> */
[----:B------:R-:W4:Y:S01]  /*33a10*/  LDL.LU R61, [R1+0x180] ;  /* 0x00018000013d7983 */ /* 0x000f220000300800 */
[----:B0-----:R-:W-:-:S02]  /*33a20*/  LEA R11, P5, R22, R2, 0x1 ;  /* 0x00000002160b7211 */ /* 0x001fc400078a08ff */
[----:B-1----:R-:W-:-:S03]  /*33a30*/  LEA.HI.X.SX32 R10, R16, R3, 0x1, P4 ;  /* 0x00000003100a7211 */ /* 0x002fc600020f0eff */
[----:B------:R0:W-:Y:S02]  /*33a40*/  STL [R1+0x26bc], R11 ;  /* 0x0026bc0b01007387 */ /* 0x0001e40000100800 */
[----:B------:R1:W-:Y:S01]  /*33a50*/  STL [R1+0x26b0], R10 ;  /* 0x0026b00a01007387 */ /* 0x0003e20000100800 */
[-C--:B0-----:R-:W-:Y:S02]  /*33a60*/  LEA R11, P4, R56, R2.reuse, 0x1 ;  /* 0x00000002380b7211 */ /* 0x081fe400078808ff */
[----:B-1----:R-:W-:Y:S02]  /*33a70*/  LEA.HI.X.SX32 R10, R17, R3, 0x1, P3 ;  /* 0x00000003110a7211 */ /* 0x002fe400018f0eff */
[----:B------:R-:W4:Y:S01]  /*33a80*/  LDL.LU R17, [R1+0x198] ;  /* 0x0001980001117983 */ /* 0x000f220000300800 */
[----:B------:R0:W-:Y:S02]  /*33a90*/  STL [R1+0x26b4], R11 ;  /* 0x0026b40b01007387 */ /* 0x0001e40000100800 */
[----:B------:R1:W-:Y:S01]  /*33aa0*/  STL [R1+0x26a8], R10 ;  /* 0x0026a80a01007387 */ /* 0x0003e20000100800 */
[----:B0-----:R-:W-:-:S02]  /*33ab0*/  LEA R11, P3, R57, R2, 0x1 ;  /* 0x00000002390b7211 */ /* 0x001fc400078608ff */
[-C--:B-1----:R-:W-:Y:S02]  /*33ac0*/  LEA.HI.X.SX32 R10, R18, R3.reuse, 0x1, P1 ;  /* 0x00000003120a7211 */ /* 0x082fe400008f0eff */
[----:B------:R-:W4:Y:S01]  /*33ad0*/  LDL.LU R18, [R1+0x158] ;  /* 0x0001580001127983 */ /* 0x000f220000300800 */
[----:B------:R-:W-:Y:S02]  /*33ae0*/  STL [R1+0x26ac], R11 ;  /* 0x0026ac0b01007387 */ /* 0x000fe40000100800 */
[----:B------:R-:W4:Y:S02]  /*33af0*/  LDL.LU R60, [R1+0x1ac] ;  /* 0x0001ac00013c7983 */ /* 0x000f240000300800 */
[----:B------:R0:W-:Y:S02]  /*33b00*/  STL [R1+0x26a0], R10 ;  /* 0x0026a00a01007387 */ /* 0x0001e40000100800 */
[----:B0-----:R-:W-:Y:S02]  /*33b10*/  LEA.HI.X.SX32 R10, R19, R3, 0x1, P0 ;  /* 0x00000003130a7211 */ /* 0x001fe400000f0eff */
[----:B------:R-:W4:Y:S01]  /*33b20*/  LDL.LU R19, [R1+0x130] ;  /* 0x0001300001137983 */ /* 0x000f220000300800 */
[----:B------:R-:W-:-:S05]  /*33b30*/  LEA R11, P1, R58, R2, 0x1 ;  /* 0x000000023a0b7211 */ /* 0x000fca00078208ff */
[----:B------:R-:W-:Y:S01]  /*33b40*/  STL [R1+0x26a4], R11 ;  /* 0x0026a40b01007387 */ /* 0x000fe20000100800 */
[----:B------:R-:W4:Y:S02]  /*33b50*/  LDL.LU R16, [R1+0x1c0] ;  /* 0x0001c00001107983 */ /* 0x000f240000300800 */
[----:B------:R0:W-:Y:S02]  /*33b60*/  STL [R1+0x2698], R10 ;  /* 0x0026980a01007387 */ /* 0x0001e40000100800 */
[----:B------:R-:W4:Y:S01]  /*33b70*/  LDL.LU R15, [R1+0x1d8] ;  /* 0x0001d800010f7983 */ /* 0x000f220000300800 */
[----:B0-----:R-:W-:Y:S02]  /*33b80*/  LEA.HI.X.SX32 R10, R20, R3, 0x1, P2 ;  /* 0x00000003140a7211 */ /* 0x001fe400010f0eff */
[----:B--2---:R-:W-:-:S05]  /*33b90*/  LEA R11, P0, R9, R2, 0x1 ;  /* 0x00000002090b7211 */ /* 0x004fca00078008ff */
[----:B------:R3:W-:Y:S01]  /*33ba0*/  STL [R1+0x269c], R11 ;  /* 0x00269c0b01007387 */ /* 0x0007e20000100800 */
[----:B------:R0:W-:Y:S02]  /*33bb0*/  STL [R1+0x2690], R10 ;  /* 0x0026900a01007387 */ /* 0x0001e40000100800 */
[----:B------:R-:W2:Y:S01]  /*33bc0*/  LDL.LU R14, [R1+0x1ec] ;  /* 0x0001ec00010e7983 */ /* 0x000ea20000300800 */
[----:B---3--:R-:W-:Y:S02]  /*33bd0*/  LEA R11, P2, R8, R2, 0x1 ;  /* 0x00000002080b7211 */ /* 0x008fe400078408ff */
[----:B0-----:R-:W-:-:S03]  /*33be0*/  LEA.HI.X.SX32 R10, R21, R3, 0x1, P6 ;  /* 0x00000003150a7211 */ /* 0x001fc600030f0eff */
[----:B------:R4:W-:Y:S02]  /*33bf0*/  STL [R1+0x2694], R11 ;  /* 0x0026940b01007387 */ /* 0x0009e40000100800 */
[----:B------:R0:W-:Y:S02]  /*33c00*/  STL [R1+0x2688], R10 ;  /* 0x0026880a01007387 */ /* 0x0001e40000100800 */
[----:B------:R-:W3:Y:S01]  /*33c10*/  LDL.LU R13, [R1+0x200] ;  /* 0x00020000010d7983 */ /* 0x000ee20000300800 */
[----:B----4-:R-:W-:Y:S02]  /*33c20*/  LEA R11, P6, R7, R2, 0x1 ;  /* 0x00000002070b7211 */ /* 0x010fe400078c08ff */
[----:B0-----:R-:W-:-:S03]  /*33c30*/  LEA.HI.X.SX32 R10, R22, R3, 0x1, P5 ;  /* 0x00000003160a7211 */ /* 0x001fc600028f0eff */
[----:B------:R-:W-:Y:S02]  /*33c40*/  STL [R1+0x268c], R11 ;  /* 0x00268c0b01007387 */ /* 0x000fe40000100800 */
[----:B------:R0:W-:Y:S02]  /*33c50*/  STL [R1+0x2680], R10 ;  /* 0x0026800a01007387 */ /* 0x0001e40000100800 */
[----:B------:R-:W3:Y:S01]  /*33c60*/  LDL.LU R12, [R1+0x218] ;  /* 0x00021800010c7983 */ /* 0x000ee20000300800 */
[----:B0-----:R-:W-:Y:S02]  /*33c70*/  LEA.HI.X.SX32 R10, R56, R3, 0x1, P4 ;  /* 0x00000003380a7211 */ /* 0x001fe400020f0eff */
[-C--:B------:R-:W-:Y:S02]  /*33c80*/  LEA R20, P4, R6, R2.reuse, 0x1 ;  /* 0x0000000206147211 */ /* 0x080fe400078808ff */
[----:B------:R-:W-:-:S05]  /*33c90*/  LEA R11, P5, R19, R2, 0x1 ;  /* 0x00000002130b7211 */ /* 0x000fca00078a08ff */
[----:B------:R0:W-:Y:S01]  /*33ca0*/  STL [R1+0x2684], R11 ;  /* 0x0026840b01007387 */ /* 0x0001e20000100800 */
[----:B------:R1:W-:Y:S03]  /*33cb0*/  STL [R1+0x2678], R10 ;  /* 0x0026780a01007387 */ /* 0x0003e60000100800 */
[----:B0-----:R-:W4:Y:S01]  /*33cc0*/  LDL.LU R11, [R1+0x228] ;  /* 0x00022800010b7983 */ /* 0x001f220000300800 */
[----:B-1----:R-:W-:Y:S01]  /*33cd0*/  LEA.HI.X.SX32 R10, R57, R3, 0x1, P3 ;  /* 0x00000003390a7211 */ /* 0x002fe200018f0eff */
[----:B------:R0:W-:Y:S01]  /*33ce0*/  STL [R1+0x267c], R20 ;  /* 0x00267c1401007387 */ /* 0x0001e20000100800 */
[----:B------:R-:W-:-:S03]  /*33cf0*/  LEA R21, P3, R18, R2, 0x1 ;  /* 0x0000000212157211 */ /* 0x000fc600078608ff */
[----:B------:R1:W-:Y:S01]  /*33d00*/  STL [R1+0x2670], R10 ;  /* 0x0026700a01007387 */ /* 0x0003e20000100800 */
[----:B0-----:R-:W-:-:S03]  /*33d10*/  LEA.HI.X.SX32 R20, R58, R3, 0x1, P1 ;  /* 0x000000033a147211 */ /* 0x001fc600008f0eff */
[----:B-1----:R-:W4:Y:S01]  /*33d20*/  LDL.LU R10, [R1+0x240] ;  /* 0x00024000010a7983 */ /* 0x002f220000300800 */
        /* <DEDUP_REMOVED lines=31> */
[----:B------:R0:W-:Y:S02]  /*33f20*/  STL [R1+0x1758], R20 ;  /* 0x0017581401007387 */ /* 0x0001e40000100800 */
[----:B0-----:R-:W-:Y:S02]  /*33f30*/  LEA.HI.X.SX32 R20, R0, R3, 0x1, P1 ;  /* 0x0000000300147211 */ /* 0x001fe400008f0eff */
[----:B------:R-:W4:Y:S01]  /*33f40*/  LDL.LU R0, [R1+0x2d0] ;  /* 0x0002d00001007983 */ /* 0x000f220000300800 */
[----:B--2---:R-:W-:-:S05]  /*33f50*/  LEA R21, P3, R14, R2, 0x1 ;  /* 0x000000020e157211 */ /* 0x004fca00078608ff */
[----:B------:R3:W-:Y:S01]  /*33f60*/  STL [R1+0x1790], R21 ;  /* 0x0017901501007387 */ /* 0x0007e20000100800 */
[----:B------:R0:W-:Y:S01]  /*33f70*/  STL [R1+0x175c], R20 ;  /* 0x00175c1401007387 */ /* 0x0001e20000100800 */
[-C--:B---3--:R-:W-:Y:S02]  /*33f80*/  LEA R21, P1, R13, R2.reuse, 0x1 ;  /* 0x000000020d157211 */ /* 0x088fe400078208ff */
[----:B0-----:R-:W-:Y:S02]  /*33f90*/  LEA.HI.X.SX32 R20, R61, R3, 0x1, P0 ;  /* 0x000000033d147211 */ /* 0x001fe400000f0eff */
[----:B------:R-:W2:Y:S01]  /*33fa0*/  LDL.LU R61, [R1+0x2e8] ;  /* 0x0002e800013d7983 */ /* 0x000ea20000300800 */
[----:B------:R0:W-:Y:S02]  /*33fb0*/  STL [R1+0x1798], R21 ;  /* 0x0017981501007387 */ /* 0x0001e40000100800 */
[----:B------:R1:W-:Y:S01]  /*33fc0*/  STL [R1+0x1764], R20 ;  /* 0x0017641401007387 */ /* 0x0003e20000100800 */
[----:B0-----:R-:W-:-:S02]  /*33fd0*/  LEA R21, P0, R12, R2, 0x1 ;  /* 0x000000020c157211 */ /* 0x001fc400078008ff */
[-C--:B-1----:R-:W-:Y:S02]  /*33fe0*/  LEA.HI.X.SX32 R20, R17, R3.reuse, 0x1, P2 ;  /* 0x0000000311147211 */ /* 0x082fe400010f0eff */
[----:B------:R-:W3:Y:S01]  /*33ff0*/  LDL.LU R17, [R1+0x2f8] ;  /* 0x0002f80001117983 */ /* 0x000ee20000300800 */
[----:B------:R-:W-:Y:S02]  /*34000*/  STL [R1+0x17a0], R21 ;  /* 0x0017a01501007387 */ /* 0x000fe40000100800 */
[----:B------:R0:W-:Y:S02]  /*34010*/  STL [R1+0x176c], R20 ;  /* 0x00176c1401007387 */ /* 0x0001e40000100800 */
[----:B0-----:R-:W-:Y:S02]  /*34020*/  LEA.HI.X.SX32 R20, R60, R3, 0x1, P6 ;  /* 0x000000033c147211 */ /* 0x001fe400030f0eff */
[----:B------:R-:W3:Y:S01]  /*34030*/  LDL.LU R60, [R1+0x310] ;  /* 0x00031000013c7983 */ /* 0x000ee20000300800 */
[----:B----4-:R-:W-:-:S05]  /*34040*/  LEA R21, P2, R11, R2, 0x1 ;  /* 0x000000020b157211 */ /* 0x010fca00078408ff */
[----:B------:R0:W-:Y:S01]  /*34050*/  STL [R1+0x17a8], R21 ;  /* 0x0017a81501007387 */ /* 0x0001e20000100800 */
        /* <DEDUP_REMOVED lines=1831> */
[-C--:B------:R-:W-:Y:S02]  /*3b2d0*/  LEA.HI.X.SX32 R19, R19, R3.reuse, 0x1, P1 ;  /* 0x0000000313137211 */ /* 0x080fe400008f0eff */
[----:B0-----:R-:W-:Y:S02]  /*3b2e0*/  LEA R21, P4, R17, R2, 0x1 ;  /* 0x0000000211157211 */ /* 0x001fe400078808ff */
[----:B-1----:R-:W-:-:S02]  /*3b2f0*/  LEA.HI.X.SX32 R20, R7, R3, 0x1, P3 ;  /* 0x0000000307147211 */ /* 0x002fc400018f0eff */
[----:B------:R-:W4:Y:S01]  /*3b300*/  LDL.LU R7, [R1+0x104] ;  /* 0x0001040001077983 */ /* 0x000f220000300800 */
[----:B------:R0:W-:Y:S02]  /*3b310*/  STL [R1+0x2320], R21 ;  /* 0x0023201501007387 */ /* 0x0001e40000100800 */
[----:B------:R1:W-:Y:S01]  /*3b320*/  STL [R1+0x22ec], R20 ;  /* 0x0022ec1401007387 */ /* 0x0003e20000100800 */
[----:B0-----:R-:W-:Y:S01]  /*3b330*/  LEA R21, P3, R60, R2, 0x1 ;  /* 0x000000023c157211 */ /* 0x001fe200078608ff */
[----:B-1----:R-:W4:Y:S04]  /*3b340*/  LDL.LU R20, [R1+0x100] ;  /* 0x0001000001147983 */ /* 0x002f280000300800 */
[----:B------:R-:W-:Y:S01]  /*3b350*/  STL [R1+0x2328], R21 ;  /* 0x0023281501007387 */ /* 0x000fe20000100800 */
[----:B------:R0:W-:Y:S02]  /*3b360*/  STL [R1+0x22f4], R19 ;  /* 0x0022f41301007387 */ /* 0x0001e40000100800 */
[----:B0-----:R-:W-:-:S02]  /*3b370*/  LEA.HI.X.SX32 R19, R6, R3, 0x1, P0 ;  /* 0x0000000306137211 */ /* 0x001fc400000f0eff */
[----:B------:R-:W4:Y:S01]  /*3b380*/  LDL.LU R6, [R1+0xfc] ;  /* 0x0000fc0001067983 */ /* 0x000f220000300800 */
[-C--:B------:R-:W-:Y:S02]  /*3b390*/  LEA.HI.X.SX32 R18, R18, R3.reuse, 0x1, P2 ;  /* 0x0000000312127211 */ /* 0x080fe400010f0eff */
[----:B------:R-:W-:Y:S02]  /*3b3a0*/  LEA.HI.X.SX32 R17, R17, R3, 0x1, P4 ;  /* 0x0000000311117211 */ /* 0x000fe400020f0eff */
[----:B--2---:R-:W-:-:S05]  /*3b3b0*/  LEA R21, P1, R16, R2, 0x1 ;  /* 0x0000000210157211 */ /* 0x004fca00078208ff */
[----:B------:R3:W-:Y:S01]  /*3b3c0*/  STL [R1+0x2330], R21 ;  /* 0x0023301501007387 */ /* 0x0007e20000100800 */
[----:B------:R0:W-:Y:S01]  /*3b3d0*/  STL [R1+0x22fc], R19 ;  /* 0x0022fc1301007387 */ /* 0x0001e20000100800 */
[-C--:B---3--:R-:W-:Y:S02]  /*3b3e0*/  LEA R21, P0, R15, R2.reuse, 0x1 ;  /* 0x000000020f157211 */ /* 0x088fe400078008ff */
[----:B0-----:R-:W2:Y:S04]  /*3b3f0*/  LDL.LU R19, [R1+0xf8] ;  /* 0x0000f80001137983 */ /* 0x001ea80000300800 */
[----:B------:R0:W-:Y:S01]  /*3b400*/  STL [R1+0x2338], R21 ;  /* 0x0023381501007387 */ /* 0x0001e20000100800 */
[----:B------:R1:W-:Y:S01]  /*3b410*/  STL [R1+0x2304], R18 ;  /* 0x0023041201007387 */ /* 0x0003e20000100800 */
[----:B0-----:R-:W-:-:S02]  /*3b420*/  LEA R21, P2, R14, R2, 0x1 ;  /* 0x000000020e157211 */ /* 0x001fc400078408ff */
[-C--:B-1----:R-:W-:Y:S02]  /*3b430*/  LEA.HI.X.SX32 R18, R0, R3.reuse, 0x1, P6 ;  /* 0x0000000300127211 */ /* 0x082fe400030f0eff */
[----:B------:R-:W3:Y:S01]  /*3b440*/  LDL.LU R0, [R1+0xf4] ;  /* 0x0000f40001007983 */ /* 0x000ee20000300800 */
[----:B------:R-:W-:Y:S02]  /*3b450*/  STL [R1+0x2340], R21 ;  /* 0x0023401501007387 */ /* 0x000fe40000100800 */
[----:B------:R0:W-:Y:S02]  /*3b460*/  STL [R1+0x230c], R18 ;  /* 0x00230c1201007387 */ /* 0x0001e40000100800 */
[-C--:B0-----:R-:W-:Y:S02]  /*3b470*/  LEA.HI.X.SX32 R18, R61, R3.reuse, 0x1, P5 ;  /* 0x000000033d127211 */ /* 0x081fe400028f0eff */
[----:B------:R-:W3:Y:S01]  /*3b480*/  LDL.LU R61, [R1+0xec] ;  /* 0x0000ec00013d7983 */ /* 0x000ee20000300800 */
[----:B------:R-:W-:-:S02]  /*3b490*/  LEA.HI.X.SX32 R16, R16, R3, 0x1, P1 ;  /* 0x0000000310107211 */ /* 0x000fc400008f0eff */
[-C--:B------:R-:W-:Y:S02]  /*3b4a0*/  LEA.HI.X.SX32 R15, R15, R3.reuse, 0x1, P0 ;  /* 0x000000030f0f7211 */ /* 0x080fe400000f0eff */
[----:B------:R-:W-:Y:S02]  /*3b4b0*/  LEA.HI.X.SX32 R14, R14, R3, 0x1, P2 ;  /* 0x000000030e0e7211 */ /* 0x000fe400010f0eff */
[----:B----4-:R-:W-:-:S05]  /*3b4c0*/  LEA R21, P6, R13, R2, 0x1 ;  /* 0x000000020d157211 */ /* 0x010fca00078c08ff */
[----:B------:R0:W-:Y:S01]  /*3b4d0*/  STL [R1+0x2348], R21 ;  /* 0x0023481501007387 */ /* 0x0001e20000100800 */
[----:B------:R1:W-:Y:S01]  /*3b4e0*/  STL [R1+0x2314], R18 ;  /* 0x0023141201007387 */ /* 0x0003e20000100800 */
[-C--:B0-----:R-:W-:Y:S02]  /*3b4f0*/  LEA R21, P5, R12, R2.reuse, 0x1 ;  /* 0x000000020c157211 */ /* 0x081fe400078a08ff */
[----:B-1----:R-:W4:Y:S04]  /*3b500*/  LDL.LU R18, [R1+0xe8] ;  /* 0x0000e80001127983 */ /* 0x002f280000300800 */
[----:B------:R0:W-:Y:S01]  /*3b510*/  STL [R1+0x2350], R21 ;  /* 0x0023501501007387 */ /* 0x0001e20000100800 */
[----:B------:R1:W-:Y:S01]  /*3b520*/  STL [R1+0x231c], R17 ;  /* 0x00231c1101007387 */ /* 0x0003e20000100800 */
[----:B0-----:R-:W-:-:S02]  /*3b530*/  LEA R21, P4, R11, R2, 0x1 ;  /* 0x000000020b157211 */ /* 0x001fc400078808ff */
[----:B-1----:R-:W-:Y:S02]  /*3b540*/  LEA.HI.X.SX32 R17, R60, R3, 0x1, P3 ;  /* 0x000000033c117211 */ /* 0x002fe400018f0eff */
[----:B------:R-:W4:Y:S01]  /*3b550*/  LDL.LU R60, [R1+0xe4] ;  /* 0x0000e400013c7983 */ /* 0x000f220000300800 */
[----:B------:R0:W-:Y:S02]  /*3b560*/  STL [R1+0x2358], R21 ;  /* 0x0023581501007387 */ /* 0x0001e40000100800 */
[----:B------:R1:W-:Y:S01]  /*3b570*/  STL [R1+0x2324], R17 ;  /* 0x0023241101007387 */ /* 0x0003e20000100800 */
[-C--:B0-----:R-:W-:Y:S01]  /*3b580*/  LEA R21, P3, R10, R2.reuse, 0x1 ;  /* 0x000000020a157211 */ /* 0x081fe200078608ff */
[----:B-1----:R-:W4:Y:S04]  /*3b590*/  LDL.LU R17, [R1+0xe0] ;  /* 0x0000e00001117983 */ /* 0x002f280000300800 */
[----:B------:R0:W-:Y:S01]  /*3b5a0*/  STL [R1+0x2360], R21 ;  /* 0x0023601501007387 */ /* 0x0001e20000100800 */
[----:B------:R1:W-:Y:S01]  /*3b5b0*/  STL [R1+0x232c], R16 ;  /* 0x00232c1001007387 */ /* 0x0003e20000100800 */
[----:B0-----:R-:W-:-:S02]  /*3b5c0*/  LEA R21, P1, R9, R2, 0x1 ;  /* 0x0000000209157211 */ /* 0x001fc400078208ff */
[----:B-1----:R-:W4:Y:S04]  /*3b5d0*/  LDL.LU R16, [R1+0xdc] ;  /* 0x0000dc0001107983 */ /* 0x002f280000300800 */
[----:B------:R0:W-:Y:S01]  /*3b5e0*/  STL [R1+0x2368], R21 ;  /* 0x0023681501007387 */ /* 0x0001e20000100800 */
[----:B------:R1:W-:Y:S01]  /*3b5f0*/  STL [R1+0x2334], R15 ;  /* 0x0023340f01007387 */ /* 0x0003e20000100800 */
[----:B0-----:R-:W-:Y:S02]  /*3b600*/  LEA R21, P0, R8, R2, 0x1 ;  /* 0x0000000208157211 */ /* 0x001fe400078008ff */
[----:B-1----:R-:W4:Y:S04]  /*3b610*/  LDL.LU R15, [R1+0xd8] ;  /* 0x0000d800010f7983 */ /* 0x002f280000300800 */
[----:B------:R0:W-:Y:S01]  /*3b620*/  STL [R1+0x2370], R21 ;  /* 0x0023701501007387 */ /* 0x0001e20000100800 */
[----:B------:R1:W-:Y:S01]  /*3b630*/  STL [R1+0x233c], R14 ;  /* 0x00233c0e01007387 */ /* 0x0003e20000100800 */
[----:B------:R-:W-:-:S02]  /*3b640*/  LEA.HI.X.SX32 R13, R13, R3, 0x1, P6 ;  /* 0x000000030d0d7211 */ /* 0x000fc400030f0eff */
[-C--:B------:R-:W-:Y:S02]  /*3b650*/  LEA.HI.X.SX32 R12, R12, R3.reuse, 0x1, P5 ;  /* 0x000000030c0c7211 */ /* 0x080fe400028f0eff */
[-C--:B0-----:R-:W-:Y:S01]  /*3b660*/  LEA R21, P2, R7, R2.reuse, 0x1 ;  /* 0x0000000207157211 */ /* 0x081fe200078408ff */
        /* <DEDUP_REMOVED lines=8> */
[----:B0-----:R-:W-:Y:S01]  /*3b6f0*/  LEA R21, P5, R6, R2, 0x1 ;  /* 0x0000000206157211 */ /* 0x001fe200078a08ff */
[----:B-1----:R-:W4:Y:S04]  /*3b700*/  LDL.LU R12, [R1+0xcc] ;  /* 0x0000cc00010c7983 */ /* 0x002f280000300800 */
[----:B------:R-:W-:Y:S01]  /*3b710*/  STL [R1+0x2388], R21 ;  /* 0x0023881501007387 */ /* 0x000fe20000100800 */
[----:B------:R0:W-:Y:S03]  /*3b720*/  STL [R1+0x2354], R11 ;  /* 0x0023540b01007387 */ /* 0x0001e60000100800 */
[----:B0-----:R-:W4:Y:S01]  /*3b730*/  LDL.LU R11, [R1+0xc8] ;  /* 0x0000c800010b7983 */ /* 0x001f220000300800 */
[----:B------:R-:W-:-:S02]  /*3b740*/  LEA.HI.X.SX32 R22, R10, R3, 0x1, P3 ;  /* 0x000000030a167211 */ /* 0x000fc400018f0eff */
[----:B--2---:R-:W-:-:S05]  /*3b750*/  LEA R21, P4, R19, R2, 0x1 ;  /* 0x0000000213157211 */ /* 0x004fca00078808ff */
[----:B------:R3:W-:Y:S01]  /*3b760*/  STL [R1+0x2390], R21 ;  /* 0x0023901501007387 */ /* 0x0007e20000100800 */
[----:B------:R-:W2:Y:S02]  /*3b770*/  LDL.LU R10, [R1+0xc4] ;  /* 0x0000c400010a7983 */ /* 0x000ea40000300800 */
[----:B------:R0:W-:Y:S01]  /*3b780*/  STL [R1+0x235c], R22 ;  /* 0x00235c1601007387 */ /* 0x0001e20000100800 */
[----:B---3--:R-:W-:Y:S02]  /*3b790*/  LEA R21, P3, R0, R2, 0x1 ;  /* 0x0000000200157211 */ /* 0x008fe400078608ff */
[----:B0-----:R-:W-:-:S03]  /*3b7a0*/  LEA.HI.X.SX32 R22, R9, R3, 0x1, P1 ;  /* 0x0000000309167211 */ /* 0x001fc600008f0eff */
[----:B------:R0:W-:Y:S01]  /*3b7b0*/  STL [R1+0x2398], R21 ;  /* 0x0023981501007387 */ /* 0x0001e20000100800 */
[----:B------:R-:W3:Y:S02]  /*3b7c0*/  LDL.LU R9, [R1+0xc0] ;  /* 0x0000c00001097983 */ /* 0x000ee40000300800 */
[----:B------:R1:W-:Y:S01]  /*3b7d0*/  STL [R1+0x2364], R22 ;  /* 0x0023641601007387 */ /* 0x0003e20000100800 */
[----:B0-----:R-:W-:Y:S02]  /*3b7e0*/  LEA R21, P1, R61, R2, 0x1 ;  /* 0x000000023d157211 */ /* 0x001fe400078208ff */
[----:B-1----:R-:W-:-:S03]  /*3b7f0*/  LEA.HI.X.SX32 R22, R8, R3, 0x1, P0 ;  /* 0x0000000308167211 */ /* 0x002fc600000f0eff */
[----:B------:R-:W-:Y:S01]  /*3b800*/  STL [R1+0x23a0], R21 ;  /* 0x0023a01501007387 */ /* 0x000fe20000100800 */
[----:B------:R-:W3:Y:S02]  /*3b810*/  LDL.LU R8, [R1+0xbc] ;  /* 0x0000bc0001087983 */ /* 0x000ee40000300800 */
[----:B------:R0:W-:Y:S02]  /*3b820*/  STL [R1+0x236c], R22 ;  /* 0x00236c1601007387 */ /* 0x0001e40000100800 */
[----:B0-----:R-:W-:Y:S02]  /*3b830*/  LEA.HI.X.SX32 R22, R7, R3, 0x1, P2 ;  /* 0x0000000307167211 */ /* 0x001fe400010f0eff */
[----:B----4-:R-:W-:-:S05]  /*3b840*/  LEA R21, P0, R18, R2, 0x1 ;  /* 0x0000000212157211 */ /* 0x010fca00078008ff */
[----:B------:R0:W-:Y:S01]  /*3b850*/  STL [R1+0x23a8], R21 ;  /* 0x0023a81501007387 */ /* 0x0001e20000100800 */
[----:B------:R-:W4:Y:S02]  /*3b860*/  LDL.LU R7, [R1+0xb8] ;  /* 0x0000b80001077983 */ /* 0x000f240000300800 */
[----:B------:R1:W-:Y:S01]  /*3b870*/  STL [R1+0x2374], R22 ;  /* 0x0023741601007387 */ /* 0x0003e20000100800 */
[-C--:B0-----:R-:W-:Y:S02]  /*3b880*/  LEA R21, P2, R60, R2.reuse, 0x1 ;  /* 0x000000023c157211 */ /* 0x081fe400078408ff */
[-C--:B-1----:R-:W-:Y:S01]  /*3b890*/  LEA.HI.X.SX32 R22, R20, R3.reuse, 0x1, P6 ;  /* 0x0000000314167211 */ /* 0x082fe200030f0eff */
[----:B------:R-:W-:Y:S02]  /*3b8a0*/  LEA.HI.X.SX32 R20, R6, R3, 0x1, P5 ;  /* 0x0000000306147211 */ /* 0x000fe400028f0eff */
[----:B------:R0:W-:Y:S02]  /*3b8b0*/  STL [R1+0x23b0], R21 ;  /* 0x0023b01501007387 */ /* 0x0001e40000100800 */
[----:B------:R1:W-:Y:S02]  /*3b8c0*/  STL [R1+0x237c], R22 ;  /* 0x00237c1601007387 */ /* 0x0003e40000100800 */
[----:B------:R-:W4:Y:S01]  /*3b8d0*/  LDL.LU R6, [R1+0xb4] ;  /* 0x0000b40001067983 */ /* 0x000f220000300800 */
[----:B0-----:R-:W-:-:S05]  /*3b8e0*/  LEA R21, P6, R17, R2, 0x1 ;  /* 0x0000000211157211 */ /* 0x001fca00078c08ff */
[----:B------:R0:W-:Y:S01]  /*3b8f0*/  STL [R1+0x23b8], R21 ;  /* 0x0023b81501007387 */ /* 0x0001e20000100800 */
[----:B------:R0:W-:Y:S01]  /*3b900*/  STL [R1+0x2384], R20 ;  /* 0x0023841401007387 */ /* 0x0001e20000100800 */
[-C--:B-1----:R-:W-:Y:S02]  /*3b910*/  LEA R22, P5, R16, R2.reuse, 0x1 ;  /* 0x0000000210167211 */ /* 0x082fe400078a08ff */
[----:B0-----:R-:W4:Y:S01]  /*3b920*/  LDL.LU R21, [R1+0xb0] ;  /* 0x0000b00001157983 */ /* 0x001f220000300800 */
[----:B------:R-:W-:Y:S02]  /*3b930*/  LEA.HI.X.SX32 R20, R19, R3, 0x1, P4 ;  /* 0x0000000313147211 */ /* 0x000fe400020f0eff */
[----:B------:R-:W-:Y:S03]  /*3b940*/  STL [R1+0x23c0], R22 ;  /* 0x0023c01601007387 */ /* 0x000fe60000100800 */
[----:B------:R0:W-:Y:S01]  /*3b950*/  STL [R1+0x238c], R20 ;  /* 0x00238c1401007387 */ /* 0x0001e20000100800 */
[----:B------:R-:W-:-:S02]  /*3b960*/  LEA R19, P4, R15, R2, 0x1 ;  /* 0x000000020f137211 */ /* 0x000fc400078808ff */
[-C--:B0-----:R-:W-:Y:S02]  /*3b970*/  LEA.HI.X.SX32 R20, R0, R3.reuse, 0x1, P3 ;  /* 0x0000000300147211 */ /* 0x081fe400018f0eff */
        /* <DEDUP_REMOVED lines=9> */
[-C--:B0-----:R-:W-:Y:S01]  /*3ba10*/  LEA R19, P1, R13, R2.reuse, 0x1 ;  /* 0x000000020d137211 */ /* 0x081fe200078208ff */
[----:B-1----:R-:W4:Y:S04]  /*3ba20*/  LDL.LU R20, [R1+0xa4] ;  /* 0x0000a40001147983 */ /* 0x002f280000300800 */
[----:B------:R-:W-:Y:S01]  /*3ba30*/  STL [R1+0x23d8], R19 ;  /* 0x0023d81301007387 */ /* 0x000fe20000100800 */
[----:B------:R0:W-:Y:S01]  /*3ba40*/  STL [R1+0x23a4], R18 ;  /* 0x0023a41201007387 */ /* 0x0001e20000100800 */
[----:B------:R-:W-:-:S02]  /*3ba50*/  LEA R22, P0, R12, R2, 0x1 ;  /* 0x000000020c167211 */ /* 0x000fc400078008ff */
[----:B0-----:R-:W-:-:S03]  /*3ba60*/  LEA.HI.X.SX32 R18, R60, R3, 0x1, P2 ;  /* 0x000000033c127211 */ /* 0x001fc600010f0eff */
[----:B------:R-:W-:Y:S01]  /*3ba70*/  STL [R1+0x23e0], R22 ;  /* 0x0023e01601007387 */ /* 0x000fe20000100800 */
[----:B------:R-:W4:Y:S03]  /*3ba80*/  LDL.LU R60, [R1+0xa0] ;  /* 0x0000a000013c7983 */ /* 0x000f260000300800 */
[----:B------:R-:W-:Y:S01]  /*3ba90*/  STL [R1+0x23ac], R18 ;  /* 0x0023ac1201007387 */ /* 0x000fe20000100800 */
[----:B------:R-:W-:-:S05]  /*3baa0*/  LEA R19, P2, R11, R2, 0x1 ;  /* 0x000000020b137211 */ /* 0x000fca00078408ff */
[----:B------:R0:W-:Y:S04]  /*3bab0*/  STL [R1+0x23e8], R19 ;  /* 0x0023e81301007387 */ /* 0x0001e80000100800 */
[----:B0-----:R-:W4:Y:S01]  /*3bac0*/  LDL.LU R19, [R1+0x9c] ;  /* 0x00009c0001137983 */ /* 0x001f220000300800 */
[-C--:B------:R-:W-:Y:S02]  /*3bad0*/  LEA.HI.X.SX32 R18, R17, R3.reuse, 0x1, P6 ;  /* 0x0000000311127211 */ /* 0x080fe400030f0eff */
[----:B------:R-:W-:-:S03]  /*3bae0*/  LEA.HI.X.SX32 R16, R16, R3, 0x1, P5 ;  /* 0x0000000310107211 */ /* 0x000fc600028f0eff */
[----:B------:R0:W-:Y:S01]  /*3baf0*/  STL [R1+0x23b4], R18 ;  /* 0x0023b41201007387 */ /* 0x0001e20000100800 */
[----:B------:R-:W-:Y:S02]  /*3bb00*/  LEA.HI.X.SX32 R14, R14, R3, 0x1, P3 ;  /* 0x000000030e0e7211 */ /* 0x000fe400018f0eff */
[----:B--2---:R-:W-:-:S05]  /*3bb10*/  LEA R17, P6, R10, R2, 0x1 ;  /* 0x000000020a117211 */ /* 0x004fca00078c08ff */
[----:B------:R3:W-:Y:S01]  /*3bb20*/  STL [R1+0x23f0], R17 ;  /* 0x0023f01101007387 */ /* 0x0007e20000100800 */
[----:B0-----:R-:W2:Y:S03]  /*3bb30*/  LDL.LU R18, [R1+0x98] ;  /* 0x0000980001127983 */ /* 0x001ea60000300800 */
[----:B------:R0:W-:Y:S01]  /*3bb40*/  STL [R1+0x23bc], R16 ;  /* 0x0023bc1001007387 */ /* 0x0001e20000100800 */
[----:B---3--:R-:W-:Y:S02]  /*3bb50*/  LEA R17, P5, R9, R2, 0x1 ;  /* 0x0000000209117211 */ /* 0x008fe400078a08ff */
[----:B0-----:R-:W-:-:S03]  /*3bb60*/  LEA.HI.X.SX32 R16, R15, R3, 0x1, P4 ;  /* 0x000000030f107211 */ /* 0x001fc600020f0eff */
[----:B------:R0:W-:Y:S01]  /*3bb70*/  STL [R1+0x23f8], R17 ;  /* 0x0023f81101007387 */ /* 0x0001e20000100800 */
[----:B------:R-:W-:-:S03]  /*3bb80*/  LEA R15, P4, R8, R2, 0x1 ;  /* 0x00000002080f7211 */ /* 0x000fc600078808ff */
[----:B0-----:R-:W3:Y:S01]  /*3bb90*/  LDL.LU R17, [R1+0x94] ;  /* 0x0000940001117983 */ /* 0x001ee20000300800 */
[----:B------:R0:W-:Y:S03]  /*3bba0*/  STL [R1+0x23c4], R16 ;  /* 0x0023c41001007387 */ /* 0x0001e60000100800 */
[----:B------:R-:W-:Y:S04]  /*3bbb0*/  STL [R1+0x2400], R15 ;  /* 0x0024000f01007387 */ /* 0x000fe80000100800 */
[----:B0-----:R-:W3:Y:S01]  /*3bbc0*/  LDL.LU R16, [R1+0x90] ;  /* 0x0000900001107983 */ /* 0x001ee20000300800 */
[----:B------:R0:W-:Y:S01]  /*3bbd0*/  STL [R1+0x23cc], R14 ;  /* 0x0023cc0e01007387 */ /* 0x0001e20000100800 */
[----:B------:R-:W-:-:S02]  /*3bbe0*/  LEA.HI.X.SX32 R12, R12, R3, 0x1, P0 ;  /* 0x000000030c0c7211 */ /* 0x000fc400000f0eff */
[-C--:B0-----:R-:W-:Y:S02]  /*3bbf0*/  LEA.HI.X.SX32 R14, R13, R3.reuse, 0x1, P1 ;  /* 0x000000030d0e7211 */ /* 0x081fe400008f0eff */
[----:B------:R-:W-:Y:S02]  /*3bc00*/  LEA.HI.X.SX32 R8, R8, R3, 0x1, P4 ;  /* 0x0000000308087211 */ /* 0x000fe400020f0eff */
[----:B----4-:R-:W-:-:S05]  /*3bc10*/  LEA R15, P3, R7, R2, 0x1 ;  /* 0x00000002070f7211 */ /* 0x010fca00078608ff */
[----:B------:R0:W-:Y:S04]  /*3bc20*/  STL [R1+0x2408], R15 ;  /* 0x0024080f01007387 */ /* 0x0001e80000100800 */
[----:B0-----:R-:W4:Y:S01]  /*3bc30*/  LDL.LU R15, [R1+0x8c] ;  /* 0x00008c00010f7983 */ /* 0x001f220000300800 */
[----:B------:R0:W-:Y:S01]  /*3bc40*/  STL [R1+0x23d4], R14 ;  /* 0x0023d40e01007387 */ /* 0x0001e20000100800 */
[----:B------:R-:W-:Y:S02]  /*3bc50*/  LEA R13, P1, R6, R2, 0x1 ;  /* 0x00000002060d7211 */ /* 0x000fe400078208ff */
[----:B0-----:R-:W4:Y:S03]  /*3bc60*/  LDL.LU R14, [R1+0x88] ;  /* 0x00008800010e7983 */ /* 0x001f260000300800 */
[----:B------:R0:W-:Y:S02]  /*3bc70*/  STL [R1+0x2410], R13 ;  /* 0x0024100d01007387 */ /* 0x0001e40000100800 */
[----:B------:R1:W-:Y:S01]  /*3bc80*/  STL [R1+0x23dc], R12 ;  /* 0x0023dc0c01007387 */ /* 0x0003e20000100800 */
[----:B0-----:R-:W4:Y:S01]  /*3bc90*/  LDL.LU R13, [R1+0x84] ;  /* 0x00008400010d7983 */ /* 0x001f220000300800 */
[----:B-1----:R-:W-:-:S02]  /*3bca0*/  LEA.HI.X.SX32 R12, R11, R3, 0x1, P2 ;  /* 0x000000030b0c7211 */ /* 0x002fc400010f0eff */
[----:B------:R-:W-:-:S05]  /*3bcb0*/  LEA R22, P0, R21, R2, 0x1 ;  /* 0x0000000215167211 */ /* 0x000fca00078008ff */
[----:B------:R-:W-:Y:S01]  /*3bcc0*/  STL [R1+0x2418], R22 ;  /* 0x0024181601007387 */ /* 0x000fe20000100800 */
[----:B------:R0:W-:Y:S03]  /*3bcd0*/  STL [R1+0x23e4], R12 ;  /* 0x0023e40c01007387 */ /* 0x0001e60000100800 */
[----:B0-----:R-:W4:Y:S01]  /*3bce0*/  LDL.LU R12, [R1+0x80] ;  /* 0x00008000010c7983 */ /* 0x001f220000300800 */
[----:B------:R-:W-:Y:S02]  /*3bcf0*/  LEA R11, P2, R0, R2, 0x1 ;  /* 0x00000002000b7211 */ /* 0x000fe400078408ff */
[----:B------:R-:W-:-:S03]  /*3bd00*/  LEA.HI.X.SX32 R22, R10, R3, 0x1, P6 ;  /* 0x000000030a167211 */ /* 0x000fc600030f0eff */
[----:B------:R0:W-:Y:S01]  /*3bd10*/  STL [R1+0x2420], R11 ;  /* 0x0024200b01007387 */ /* 0x0001e20000100800 */
[----:B------:R-:W-:-:S03]  /*3bd20*/  LEA R10, P6, R61, R2, 0x1 ;  /* 0x000000023d0a7211 */ /* 0x000fc600078c08ff */
[----:B0-----:R-:W4:Y:S01]  /*3bd30*/  LDL.LU R11, [R1+0x7c] ;  /* 0x00007c00010b7983 */ /* 0x001f220000300800 */
[----:B------:R0:W-:Y:S03]  /*3bd40*/  STL [R1+0x23ec], R22 ;  /* 0x0023ec1601007387 */ /* 0x0001e60000100800 */
[----:B------:R1:W-:Y:S01]  /*3bd50*/  STL [R1+0x2428], R10 ;  /* 0x0024280a01007387 */ /* 0x0003e20000100800 */
[-C--:B0-----:R-:W-:Y:S01]  /*3bd60*/  LEA.HI.X.SX32 R22, R9, R3.reuse, 0x1, P5 ;  /* 0x0000000309167211 */ /* 0x081fe200028f0eff */
[----:B------:R-:W-:Y:S02]  /*3bd70*/  LEA R9, P5, R20, R2, 0x1 ;  /* 0x0000000214097211 */ /* 0x000fe400078a08ff */
[----:B-1----:R-:W4:Y:S02]  /*3bd80*/  LDL.LU R10, [R1+0x78] ;  /* 0x00007800010a7983 */ /* 0x002f240000300800 */
[----:B------:R-:W-:Y:S02]  /*3bd90*/  STL [R1+0x23f4], R22 ;  /* 0x0023f41601007387 */ /* 0x000fe40000100800 */
[----:B------:R0:W-:Y:S01]  /*3bda0*/  STL [R1+0x2430], R9 ;  /* 0x0024300901007387 */ /* 0x0001e20000100800 */
[----:B------:R-:W-:-:S03]  /*3bdb0*/  LEA.HI.X.SX32 R7, R7, R3, 0x1, P3 ;  /* 0x0000000307077211 */ /* 0x000fc600018f0eff */
[----:B0-----:R-:W4:Y:S01]  /*3bdc0*/  LDL.LU R9, [R1+0x74] ;  /* 0x0000740001097983 */ /* 0x001f220000300800 */
[----:B------:R0:W-:Y:S01]  /*3bdd0*/  STL [R1+0x23fc], R8 ;  /* 0x0023fc0801007387 */ /* 0x0001e20000100800 */
[-C--:B------:R-:W-:Y:S02]  /*3bde0*/  LEA R22, P4, R60, R2.reuse, 0x1 ;  /* 0x000000023c167211 */ /* 0x080fe400078808ff */
[----:B0-----:R-:W4:Y:S03]  /*3bdf0*/  LDL.LU R8, [R1+0x70] ;  /* 0x0000700001087983 */ /* 0x001f260000300800 */
[----:B------:R-:W-:Y:S02]  /*3be00*/  STL [R1+0x2438], R22 ;  /* 0x0024381601007387 */ /* 0x000fe40000100800 */
[----:B------:R0:W-:Y:S01]  /*3be10*/  STL [R1+0x2404], R7 ;  /* 0x0024040701007387 */ /* 0x0001e20000100800 */
[----:B------:R-:W-:Y:S01]  /*3be20*/  LEA.HI.X.SX32 R6, R6, R3, 0x1, P1 ;  /* 0x0000000306067211 */ /* 0x000fe200008f0eff */
[----:B0-----:R-:W4:Y:S01]  /*3be30*/  LDL.LU R7, [R1+0x6c] ;  /* 0x00006c0001077983 */ /* 0x001f220000300800 */
[----:B------:R-:W-:-:S05]  /*3be40*/  LEA R22, P3, R19, R2, 0x1 ;  /* 0x0000000213167211 */ /* 0x000fca00078608ff */
[----:B------:R-:W-:Y:S01]  /*3be50*/  STL [R1+0x2440], R22 ;  /* 0x0024401601007387 */ /* 0x000fe20000100800 */
[----:B------:R0:W-:Y:S03]  /*3be60*/  STL [R1+0x240c], R6 ;  /* 0x00240c0601007387 */ /* 0x0001e60000100800 */
[----:B0-----:R-:W4:Y:S01]  /*3be70*/  LDL.LU R6, [R1+0x68] ;  /* 0x0000680001067983 */ /* 0x001f220000300800 */
[-C--:B------:R-:W-:Y:S01]  /*3be80*/  LEA.HI.X.SX32 R56, R21, R3.reuse, 0x1, P0 ;  /* 0x0000000315387211 */ /* 0x080fe200000f0eff */
[----:B------:R-:W-:Y:S01]  /*3be90*/  LEA.HI.X.SX32 R21, R0, R3, 0x1, P2 ;  /* 0x0000000300157211 */ /* 0x000fe200010f0eff */
[----:B--2---:R-:W-:-:S05]  /*3bea0*/  LEA R22, P1, R18, R2, 0x1 ;  /* 0x0000000212167211 */ /* 0x004fca00078208ff */
[----:B------:R3:W-:Y:S01]  /*3beb0*/  STL [R1+0x2448], R22 ;  /* 0x0024481601007387 */ /* 0x0007e20000100800 */
[----:B------:R0:W-:Y:S02]  /*3bec0*/  STL [R1+0x2414], R56 ;  /* 0x0024143801007387 */ /* 0x0001e40000100800 */
[----:B------:R-:W2:Y:S01]  /*3bed0*/  LDL.LU R0, [R1+0x64] ;  /* 0x0000640001007983 */ /* 0x000ea20000300800 */
[----:B---3--:R-:W-:-:S05]  /*3bee0*/  LEA R22, P0, R17, R2, 0x1 ;  /* 0x0000000211167211 */ /* 0x008fca00078008ff */
[----:B------:R1:W-:Y:S01]  /*3bef0*/  STL [R1+0x2450], R22 ;  /* 0x0024501601007387 */ /* 0x0003e20000100800 */
[----:B------:R-:W-:Y:S01]  /*3bf00*/  STL [R1+0x241c], R21 ;  /* 0x00241c1501007387 */ /* 0x000fe20000100800 */
[----:B0-----:R-:W-:Y:S02]  /*3bf10*/  LEA R56, P2, R16, R2, 0x1 ;  /* 0x0000000210387211 */ /* 0x001fe400078408ff */
[----:B-1----:R-:W-:-:S03]  /*3bf20*/  LEA.HI.X.SX32 R22, R61, R3, 0x1, P6 ;  /* 0x000000033d167211 */ /* 0x002fc600030f0eff */
[----:B------:R-:W-:Y:S01]  /*3bf30*/  STL [R1+0x2458], R56 ;  /* 0x0024583801007387 */ /* 0x000fe20000100800 */
[----:B------:R-:W3:Y:S03]  /*3bf40*/  LDL.LU R61, [R1+0x60] ;  /* 0x00006000013d7983 */ /* 0x000ee60000300800 */
[----:B------:R0:W-:Y:S02]  /*3bf50*/  STL [R1+0x2424], R22 ;  /* 0x0024241601007387 */ /* 0x0001e40000100800 */
[-C--:B0-----:R-:W-:Y:S01]  /*3bf60*/  LEA.HI.X.SX32 R22, R20, R3.reuse, 0x1, P5 ;  /* 0x0000000314167211 */ /* 0x081fe200028f0eff */
[-C--:B------:R-:W-:Y:S01]  /*3bf70*/  LEA.HI.X.SX32 R20, R60, R3.reuse, 0x1, P4 ;  /* 0x000000033c147211 */ /* 0x080fe200020f0eff */
[-C--:B------:R-:W-:Y:S02]  /*3bf80*/  LEA.HI.X.SX32 R19, R19, R3.reuse, 0x1, P3 ;  /* 0x0000000313137211 */ /* 0x080fe400018f0eff */
[----:B------:R-:W-:-:S02]  /*3bf90*/  LEA.HI.X.SX32 R17, R17, R3, 0x1, P0 ;  /* 0x0000000311117211 */ /* 0x000fc400000f0eff */
[----:B------:R-:W-:Y:S02]  /*3bfa0*/  LEA.HI.X.SX32 R16, R16, R3, 0x1, P2 ;  /* 0x0000000310107211 */ /* 0x000fe400010f0eff */
[----:B----4-:R-:W-:-:S05]  /*3bfb0*/  LEA R21, P6, R15, R2, 0x1 ;  /* 0x000000020f157211 */ /* 0x010fca00078c08ff */
[----:B------:R0:W-:Y:S01]  /*3bfc0*/  STL [R1+0x2460], R21 ;  /* 0x0024601501007387 */ /* 0x0001e20000100800 */
[----:B------:R-:W-:Y:S02]  /*3bfd0*/  STL [R1+0x242c], R22 ;  /* 0x00242c1601007387 */ /* 0x000fe40000100800 */
[----:B------:R-:W4:Y:S01]  /*3bfe0*/  LDL.LU R60, [R1+0x5c] ;  /* 0x00005c00013c7983 */ /* 0x000f220000300800 */
[----:B0-----:R-:W-:-:S05]  /*3bff0*/  LEA R21, P5, R14, R2, 0x1 ;  /* 0x000000020e157211 */ /* 0x001fca00078a08ff */
[----:B------:R0:W-:Y:S01]  /*3c000*/  STL [R1+0x2468], R21 ;  /* 0x0024681501007387 */ /* 0x0001e20000100800 */
[----:B------:R1:W-:Y:S01]  /*3c010*/  STL [R1+0x2434], R20 ;  /* 0x0024341401007387 */ /* 0x0003e20000100800 */
[----:B0-----:R-:W-:-:S05]  /*3c020*/  LEA R21, P4, R13, R2, 0x1 ;  /* 0x000000020d157211 */ /* 0x001fca00078808ff */
[----:B------:R-:W-:Y:S01]  /*3c030*/  STL [R1+0x2470], R21 ;  /* 0x0024701501007387 */ /* 0x000fe20000100800 */
[----:B------:R-:W4:Y:S02]  /*3c040*/  LDL.LU R58, [R1+0x58] ;  /* 0x00005800013a7983 */ /* 0x000f240000300800 */
[----:B------:R0:W-:Y:S01]  /*3c050*/  STL [R1+0x243c], R19 ;  /* 0x00243c1301007387 */ /* 0x0001e20000100800 */
[----:B-1----:R-:W-:Y:S02]  /*3c060*/  LEA R20, P3, R12, R2, 0x1 ;  /* 0x000000020c147211 */ /* 0x002fe400078608ff */
[----:B0-----:R-:W-:-:S03]  /*3c070*/  LEA.HI.X.SX32 R19, R18, R3, 0x1, P1 ;  /* 0x0000000312137211 */ /* 0x001fc600008f0eff */
[----:B------:R-:W-:Y:S04]  /*3c080*/  STL [R1+0x2478], R20 ;  /* 0x0024781401007387 */ /* 0x000fe80000100800 */
[----:B------:R-:W-:Y:S01]  /*3c090*/  STL [R1+0x2444], R19 ;  /* 0x0024441301007387 */ /* 0x000fe20000100800 */
[----:B------:R-:W4:Y:S01]  /*3c0a0*/  LDL.LU R57, [R1+0x54] ;  /* 0x0000540001397983 */ /* 0x000f220000300800 */
[----:B------:R-:W-:-:S05]  /*3c0b0*/  LEA R18, P1, R11, R2, 0x1 ;  /* 0x000000020b127211 */ /* 0x000fca00078208ff */
        /* <DEDUP_REMOVED lines=8> */
[----:B------:R-:W-:Y:S01]  /*3c140*/  STL [R1+0x2490], R17 ;  /* 0x0024901101007387 */ /* 0x000fe20000100800 */
[----:B------:R-:W-:-:S03]  /*3c150*/  LEA R15, P6, R8, R2, 0x1 ;  /* 0x00000002080f7211 */ /* 0x000fc600078c08ff */
[----:B------:R-:W-:Y:S01]  /*3c160*/  STL [R1+0x245c], R16 ;  /* 0x00245c1001007387 */ /* 0x000fe20000100800 */
[----:B------:R-:W4:Y:S01]  /*3c170*/  LDL.LU R22, [R1+0x4c] ;  /* 0x00004c0001167983 */ /* 0x000f220000300800 */
[-C--:B------:R-:W-:Y:S02]  /*3c180*/  LEA.HI.X.SX32 R14, R14, R3.reuse, 0x1, P5 ;  /* 0x000000030e0e7211 */ /* 0x080fe400028f0eff */
[----:B------:R0:W-:Y:S04]  /*3c190*/  STL [R1+0x2498], R15 ;  /* 0x0024980f01007387 */ /* 0x0001e80000100800 */
[----:B------:R1:W-:Y:S01]  /*3c1a0*/  STL [R1+0x2464], R14 ;  /* 0x0024640e01007387 */ /* 0x0003e20000100800 */
[----:B------:R-:W-:Y:S02]  /*3c1b0*/  LEA.HI.X.SX32 R13, R13, R3, 0x1, P4 ;  /* 0x000000030d0d7211 */ /* 0x000fe400020f0eff */
[----:B0-----:R-:W-:-:S05]  /*3c1c0*/  LEA R15, P5, R7, R2, 0x1 ;  /* 0x00000002070f7211 */ /* 0x001fca00078a08ff */
[----:B------:R-:W-:Y:S01]  /*3c1d0*/  STL [R1+0x24a0], R15 ;  /* 0x0024a00f01007387 */ /* 0x000fe20000100800 */
[----:B------:R-:W4:Y:S02]  /*3c1e0*/  LDL.LU R21, [R1+0x48] ;  /* 0x0000480001157983 */ /* 0x000f240000300800 */
[----:B------:R0:W-:Y:S01]  /*3c1f0*/  STL [R1+0x246c], R13 ;  /* 0x00246c0d01007387 */ /* 0x0001e20000100800 */
[----:B-1----:R-:W-:Y:S02]  /*3c200*/  LEA R14, P4, R6, R2, 0x1 ;  /* 0x00000002060e7211 */ /* 0x002fe400078808ff */
[----:B0-----:R-:W-:-:S03]  /*3c210*/  LEA.HI.X.SX32 R13, R12, R3, 0x1, P3 ;  /* 0x000000030c0d7211 */ /* 0x001fc600018f0eff */
[----:B------:R-:W-:Y:S01]  /*3c220*/  STL [R1+0x24a8], R14 ;  /* 0x0024a80e01007387 */ /* 0x000fe20000100800 */
[----:B------:R-:W4:Y:S03]  /*3c230*/  LDL.LU R20, [R1+0x44] ;  /* 0x0000440001147983 */ /* 0x000f260000300800 */
[----:B------:R-:W-:Y:S01]  /*3c240*/  STL [R1+0x2474], R13 ;  /* 0x0024740d01007387 */ /* 0x000fe20000100800 */
[----:B------:R-:W4:Y:S01]  /*3c250*/  LDL.LU R19, [R1+0x40] ;  /* 0x0000400001137983 */ /* 0x000f220000300800 */
[----:B------:R-:W-:Y:S02]  /*3c260*/  LEA.HI.X.SX32 R11, R11, R3, 0x1, P1 ;  /* 0x000000030b0b7211 */ /* 0x000fe400008f0eff */
[----:B--2---:R-:W-:-:S05]  /*3c270*/  LEA R12, P3, R0, R2, 0x1 ;  /* 0x00000002000c7211 */ /* 0x004fca00078608ff */
[----:B------:R-:W-:Y:S01]  /*3c280*/  STL [R1+0x24b0], R12 ;  /* 0x0024b00c01007387 */ /* 0x000fe20000100800 */
[----:B------:R-:W2:Y:S02]  /*3c290*/  LDL.LU R18, [R1+0x3c] ;  /* 0x00003c0001127983 */ /* 0x000ea40000300800 */
[----:B------:R0:W-:Y:S02]  /*3c2a0*/  STL [R1+0x247c], R11 ;  /* 0x00247c0b01007387 */ /* 0x0001e40000100800 */
[----:B------:R-:W2:Y:S01]  /*3c2b0*/  LDL.LU R17, [R1+0x38] ;  /* 0x0000380001117983 */ /* 0x000ea20000300800 */
[-C--:B------:R-:W-:Y:S02]  /*3c2c0*/  LEA.HI.X.SX32 R9, R9, R3.reuse, 0x1, P2 ;  /* 0x0000000309097211 */ /* 0x080fe400010f0eff */
[-C--:B0-----:R-:W-:Y:S02]  /*3c2d0*/  LEA.HI.X.SX32 R11, R10, R3.reuse, 0x1, P0 ;  /* 0x000000030a0b7211 */ /* 0x081fe400000f0eff */
[----:B------:R-:W-:-:S02]  /*3c2e0*/  LEA.HI.X.SX32 R7, R7, R3, 0x1, P5 ;  /* 0x0000000307077211 */ /* 0x000fc400028f0eff */
[----:B---3--:R-:W-:-:S05]  /*3c2f0*/  LEA R12, P1, R61, R2, 0x1 ;  /* 0x000000023d0c7211 */ /* 0x008fca00078208ff */
[----:B------:R-:W-:Y:S01]  /*3c300*/  STL [R1+0x24b8], R12 ;  /* 0x0024b80c01007387 */ /* 0x000fe20000100800 */
[----:B------:R-:W3:Y:S02]  /*3c310*/  LDL.LU R16, [R1+0x34] ;  /* 0x0000340001107983 */ /* 0x000ee40000300800 */
[----:B------:R-:W-:Y:S02]  /*3c320*/  STL [R1+0x2484], R11 ;  /* 0x0024840b01007387 */ /* 0x000fe40000100800 */
[----:B------:R-:W2:Y:S01]  /*3c330*/  LDL.LU R15, [R1+0x30] ;  /* 0x00003000010f7983 */ /* 0x000ea20000300800 */
[-C--:B------:R-:W-:Y:S02]  /*3c340*/  LEA.HI.X.SX32 R0, R0, R3.reuse, 0x1, P3 ;  /* 0x0000000300007211 */ /* 0x080fe400018f0eff */
[----:B------:R-:W-:Y:S02]  /*3c350*/  LEA.HI.X.SX32 R61, R61, R3, 0x1, P1 ;  /* 0x000000033d3d7211 */ /* 0x000fe400008f0eff */
[----:B----4-:R-:W-:-:S05]  /*3c360*/  LEA R10, P0, R60, R2, 0x1 ;  /* 0x000000023c0a7211 */ /* 0x010fca00078008ff */
[----:B------:R-:W-:Y:S01]  /*3c370*/  STL [R1+0x24c0], R10 ;  /* 0x0024c00a01007387 */ /* 0x000fe20000100800 */
[----:B------:R-:W4:Y:S02]  /*3c380*/  LDL.LU R14, [R1+0x2c] ;  /* 0x00002c00010e7983 */ /* 0x000f240000300800 */
[----:B------:R0:W-:Y:S02]  /*3c390*/  STL [R1+0x248c], R9 ;  /* 0x00248c0901007387 */ /* 0x0001e40000100800 */
[----:B------:R-:W4:Y:S01]  /*3c3a0*/  LDL.LU R13, [R1+0x28] ;  /* 0x00002800010d7983 */ /* 0x000f220000300800 */
[----:B0-----:R-:W-:Y:S02]  /*3c3b0*/  LEA.HI.X.SX32 R9, R8, R3, 0x1, P6 ;  /* 0x0000000308097211 */ /* 0x001fe400030f0eff */
[----:B------:R-:W-:-:S05]  /*3c3c0*/  LEA R10, P2, R58, R2, 0x1 ;  /* 0x000000023a0a7211 */ /* 0x000fca00078408ff */
[----:B------:R0:W-:Y:S01]  /*3c3d0*/  STL [R1+0x24c8], R10 ;  /* 0x0024c80a01007387 */ /* 0x0001e20000100800 */
[----:B------:R-:W4:Y:S02]  /*3c3e0*/  LDL.LU R12, [R1+0x24] ;  /* 0x00002400010c7983 */ /* 0x000f240000300800 */
[----:B------:R1:W-:Y:S02]  /*3c3f0*/  STL [R1+0x2494], R9 ;  /* 0x0024940901007387 */ /* 0x0003e40000100800 */
[----:B------:R-:W4:Y:S01]  /*3c400*/  LDL.LU R11, [R1+0x20] ;  /* 0x00002000010b7983 */ /* 0x000f220000300800 */
[----:B------:R-:W-:-:S05]  /*3c410*/  LEA R8, P6, R57, R2, 0x1 ;  /* 0x0000000239087211 */ /* 0x000fca00078c08ff */
[----:B------:R-:W-:Y:S01]  /*3c420*/  STL [R1+0x24d0], R8 ;  /* 0x0024d00801007387 */ /* 0x000fe20000100800 */
[----:B0-----:R-:W4:Y:S02]  /*3c430*/  LDL.LU R10, [R1+0x1c] ;  /* 0x00001c00010a7983 */ /* 0x001f240000300800 */
[----:B------:R0:W-:Y:S02]  /*3c440*/  STL [R1+0x249c], R7 ;  /* 0x00249c0701007387 */ /* 0x0001e40000100800 */
[----:B-1----:R-:W4:Y:S01]  /*3c450*/  LDL.LU R9, [R1+0x18] ;  /* 0x0000180001097983 */ /* 0x002f220000300800 */
[----:B0-----:R-:W-:Y:S02]  /*3c460*/  LEA.HI.X.SX32 R7, R6, R3, 0x1, P4 ;  /* 0x0000000306077211 */ /* 0x001fe400020f0eff */
[----:B------:R-:W-:-:S05]  /*3c470*/  LEA R8, P5, R56, R2, 0x1 ;  /* 0x0000000238087211 */ /* 0x000fca00078a08ff */
[----:B------:R0:W-:Y:S04]  /*3c480*/  STL [R1+0x24d8], R8 ;  /* 0x0024d80801007387 */ /* 0x0001e80000100800 */
[----:B0-----:R-:W4:Y:S01]  /*3c490*/  LDL.LU R8, [R1+0x14] ;  /* 0x0000140001087983 */ /* 0x001f220000300800 */
[----:B------:R-:W-:-:S03]  /*3c4a0*/  LEA R6, P4, R22, R2, 0x1 ;  /* 0x0000000216067211 */ /* 0x000fc600078808ff */
[----:B------:R0:W-:Y:S04]  /*3c4b0*/  STL [R1+0x24a4], R7 ;  /* 0x0024a40701007387 */ /* 0x0001e80000100800 */
[----:B0-----:R-:W4:Y:S01]  /*3c4c0*/  LDL.LU R7, [R1+0x10] ;  /* 0x0000100001077983 */ /* 0x001f220000300800 */
[----:B------:R0:W-:Y:S03]  /*3c4d0*/  STL [R1+0x24e0], R6 ;  /* 0x0024e00601007387 */ /* 0x0001e60000100800 */
[----:B0-----:R-:W4:Y:S01]  /*3c4e0*/  LDL.LU R6, [R1+0xc] ;  /* 0x00000c0001067983 */ /* 0x001f220000300800 */
[----:B------:R0:W-:Y:S02]  /*3c4f0*/  STL [R1+0x24ac], R0 ;  /* 0x0024ac0001007387 */ /* 0x0001e40000100800 */
[----:B0-----:R-:W-:-:S05]  /*3c500*/  LEA R0, P3, R21, R2, 0x1 ;  /* 0x0000000215007211 */ /* 0x001fca00078608ff */
[----:B------:R0:W-:Y:S01]  /*3c510*/  STL [R1+0x24e8], R0 ;  /* 0x0024e80001007387 */ /* 0x0001e20000100800 */
[----:B------:R-:W-:-:S03]  /*3c520*/  LEA.HI.X.SX32 R60, R60, R3, 0x1, P0 ;  /* 0x000000033c3c7211 */ /* 0x000fc600000f0eff */
[----:B0-----:R-:W4:Y:S01]  /*3c530*/  LDL.LU R0, [R1+0x2f4c] ;  /* 0x002f4c0001007983 */ /* 0x001f220000300800 */
[----:B------:R0:W-:Y:S02]  /*3c540*/  STL [R1+0x24b4], R61 ;  /* 0x0024b43d01007387 */ /* 0x0001e40000100800 */
[----:B0-----:R-:W-:-:S05]  /*3c550*/  LEA R61, P1, R20, R2, 0x1 ;  /* 0x00000002143d7211 */ /* 0x001fca00078208ff */
[----:B------:R0:W-:Y:S04]  /*3c560*/  STL [R1+0x24f0], R61 ;  /* 0x0024f03d01007387 */ /* 0x0001e80000100800 */
[----:B0-----:R-:W4:Y:S01]  /*3c570*/  LDL.LU R61, [R1+0x2f48] ;  /* 0x002f4800013d7983 */ /* 0x001f220000300800 */
[----:B------:R0:W-:Y:S02]  /*3c580*/  STL [R1+0x24bc], R60 ;  /* 0x0024bc3c01007387 */ /* 0x0001e40000100800 */
[----:B0-----:R-:W-:-:S05]  /*3c590*/  LEA R60, P0, R19, R2, 0x1 ;  /* 0x00000002133c7211 */ /* 0x001fca00078008ff */
[----:B------:R0:W-:Y:S04]  /*3c5a0*/  STL [R1+0x24f8], R60 ;  /* 0x0024f83c01007387 */ /* 0x0001e80000100800 */
[----:B0-----:R-:W4:Y:S01]  /*3c5b0*/  LDL.LU R60, [R1+0x2f44] ;  /* 0x002f4400013c7983 */ /* 0x001f220000300800 */
[----:B------:R-:W-:-:S05]  /*3c5c0*/  LEA.HI.X.SX32 R58, R58, R3, 0x1, P2 ;  /* 0x000000033a3a7211 */ /* 0x000fca00010f0eff */
[----:B------:R2:W-:Y:S02]  /*3c5d0*/  STL [R1+0x24c4], R58 ;  /* 0x0024c43a01007387 */ /* 0x0005e40000100800 */
[----:B--2---:R-:W-:-:S05]  /*3c5e0*/  LEA R58, P2, R18, R2, 0x1 ;  /* 0x00000002123a7211 */ /* 0x004fca00078408ff */
[----:B------:R0:W-:Y:S02]  /*3c5f0*/  STL [R1+0x2500], R58 ;  /* 0x0025003a01007387 */ /* 0x0001e40000100800 */
[----:B0-----:R-:W-:Y:S01]  /*3c600*/  LEA.HI.X.SX32 R58, R57, R3, 0x1, P6 ;  /* 0x00000003393a7211 */ /* 0x001fe200030f0eff */
[----:B------:R-:W-:-:S04]  /*3c610*/  LEA R57, P6, R17, R2, 0x1 ;  /* 0x0000000211397211 */ /* 0x000fc800078c08ff */
[----:B------:R0:W-:Y:S01]  /*3c620*/  STL [R1+0x24cc], R58 ;  /* 0x0024cc3a01007387 */ /* 0x0001e20000100800 */
[----:B------:R1:W-:Y:S01]  /*3c630*/  STL [R1+0x2508], R57 ;  /* 0x0025083901007387 */ /* 0x0003e20000100800 */
[-C--:B0-----:R-:W-:Y:S01]  /*3c640*/  LEA.HI.X.SX32 R58, R56, R3.reuse, 0x1, P5 ;  /* 0x00000003383a7211 */ /* 0x081fe200028f0eff */
[-C--:B---3--:R-:W-:Y:S01]  /*3c650*/  LEA R56, P5, R16, R2.reuse, 0x1 ;  /* 0x0000000210387211 */ /* 0x088fe200078a08ff */
[-C--:B-1----:R-:W-:Y:S01]  /*3c660*/  LEA.HI.X.SX32 R57, R22, R3.reuse, 0x1, P4 ;  /* 0x0000000316397211 */ /* 0x082fe200020f0eff */
[----:B------:R-:W-:Y:S02]  /*3c670*/  LEA R22, P4, R15, R2, 0x1 ;  /* 0x000000020f167211 */ /* 0x000fe400078808ff */
[----:B------:R-:W-:Y:S01]  /*3c680*/  STL [R1+0x24d4], R58 ;  /* 0x0024d43a01007387 */ /* 0x000fe20000100800 */
[----:B------:R0:W-:Y:S02]  /*3c690*/  STL [R1+0x2510], R56 ;  /* 0x0025103801007387 */ /* 0x0001e40000100800 */
[----:B------:R-:W-:Y:S02]  /*3c6a0*/  STL [R1+0x24dc], R57 ;  /* 0x0024dc3901007387 */ /* 0x000fe40000100800 */
[----:B------:R1:W-:Y:S01]  /*3c6b0*/  STL [R1+0x2518], R22 ;  /* 0x0025181601007387 */ /* 0x0003e20000100800 */
[----:B0-----:R-:W-:-:S02]  /*3c6c0*/  LEA.HI.X.SX32 R56, R21, R3, 0x1, P3 ;  /* 0x0000000315387211 */ /* 0x001fc400018f0eff */
[----:B-1----:R-:W-:-:S03]  /*3c6d0*/  LEA.HI.X.SX32 R22, R20, R3, 0x1, P1 ;  /* 0x0000000314167211 */ /* 0x002fc600008f0eff */
[----:B------:R-:W-:Y:S01]  /*3c6e0*/  STL [R1+0x24e4], R56 ;  /* 0x0024e43801007387 */ /* 0x000fe20000100800 */
[----:B------:R-:W-:Y:S02]  /*3c6f0*/  IMAD R59, R59, c[0x0][0x190], RZ ;  /* 0x000064003b3b7a24 */ /* 0x000fe400078e02ff */
[----:B------:R-:W-:Y:S02]  /*3c700*/  IMAD R23, R23, c[0x0][0x190], RZ ;  /* 0x0000640017177a24 */ /* 0x000fe400078e02ff */
[----:B------:R-:W-:Y:S01]  /*3c710*/  IMAD R24, R24, c[0x0][0x190], RZ ;  /* 0x0000640018187a24 */ /* 0x000fe200078e02ff */
[-C--:B----4-:R-:W-:Y:S02]  /*3c720*/  LEA R21, P3, R14, R2.reuse, 0x1 ;  /* 0x000000020e157211 */ /* 0x090fe400078608ff */
[----:B------:R-:W-:-:S03]  /*3c730*/  LEA R20, P1, R13, R2, 0x1 ;  /* 0x000000020d147211 */ /* 0x000fc600078208ff */
[----:B------:R0:W-:Y:S01]  /*3c740*/  STL [R1+0x2520], R21 ;  /* 0x0025201501007387 */ /* 0x0001e20000100800 */
[----:B------:R-:W-:Y:S02]  /*3c750*/  STL [R1+0x24ec], R22 ;  /* 0x0024ec1601007387 */ /* 0x000fe40000100800 */
[----:B------:R1:W-:Y:S01]  /*3c760*/  STL [R1+0x2528], R20 ;  /* 0x0025281401007387 */ /* 0x0003e20000100800 */
[-C--:B0-----:R-:W-:Y:S02]  /*3c770*/  LEA.HI.X.SX32 R21, R19, R3.reuse, 0x1, P0 ;  /* 0x0000000313157211 */ /* 0x081fe400000f0eff */
[----:B-1----:R-:W-:-:S03]  /*3c780*/  LEA.HI.X.SX32 R20, R18, R3, 0x1, P2 ;  /* 0x0000000312147211 */ /* 0x002fc600010f0eff */
[----:B------:R-:W-:Y:S01]  /*3c790*/  STL [R1+0x24f4], R21 ;  /* 0x0024f41501007387 */ /* 0x000fe20000100800 */
[-C--:B------:R-:W-:Y:S02]  /*3c7a0*/  LEA R19, P0, R12, R2.reuse, 0x1 ;  /* 0x000000020c137211 */ /* 0x080fe400078008ff */
[----:B------:R-:W-:-:S03]  /*3c7b0*/  LEA R18, P2, R11, R2, 0x1 ;  /* 0x000000020b127211 */ /* 0x000fc600078408ff */
[----:B------:R0:W-:Y:S01]  /*3c7c0*/  STL [R1+0x2530], R19 ;  /* 0x0025301301007387 */ /* 0x0001e20000100800 */
[----:B------:R-:W-:Y:S02]  /*3c7d0*/  STL [R1+0x24fc], R20 ;  /* 0x0024fc1401007387 */ /* 0x000fe40000100800 */
[----:B------:R1:W-:Y:S01]  /*3c7e0*/  STL [R1+0x2538], R18 ;  /* 0x0025381201007387 */ /* 0x0003e20000100800 */
[-C--:B0-----:R-:W-:Y:S02]  /*3c7f0*/  LEA.HI.X.SX32 R19, R17, R3.reuse, 0x1, P6 ;  /* 0x0000000311137211 */ /* 0x081fe400030f0eff */
[-C--:B------:R-:W-:Y:S02]  /*3c800*/  LEA R17, P6, R10, R2.reuse, 0x1 ;  /* 0x000000020a117211 */ /* 0x080fe400078c08ff */
[-C--:B-1----:R-:W-:Y:S01]  /*3c810*/  LEA.HI.X.SX32 R18, R16, R3.reuse, 0x1, P5 ;  /* 0x0000000310127211 */ /* 0x082fe200028f0eff */
[----:B------:R-:W-:Y:S01]  /*3c820*/  LEA R16, P5, R9, R2, 0x1 ;  /* 0x0000000209107211 */ /* 0x000fe200078a08ff */
[----:B------:R-:W-:Y:S01]  /*3c830*/  STL [R1+0x2504], R19 ;  /* 0x0025041301007387 */ /* 0x000fe20000100800 */
[----:B------:R0:W-:Y:S02]  /*3c840*/  STL [R1+0x2540], R17 ;  /* 0x0025401101007387 */ /* 0x0001e40000100800 */
[----:B------:R-:W-:Y:S01]  /*3c850*/  STL [R1+0x250c], R18 ;  /* 0x00250c1201007387 */ /* 0x000fe20000100800 */
[----:B------:R1:W-:Y:S01]  /*3c860*/  STL [R1+0x2548], R16 ;  /* 0x0025481001007387 */ /* 0x0003e20000100800 */
[----:B0-----:R-:W-:-:S02]  /*3c870*/  LEA.HI.X.SX32 R17, R15, R3, 0x1, P4 ;  /* 0x000000030f117211 */ /* 0x001fc400020f0eff */
[----:B-1----:R-:W-:-:S03]  /*3c880*/  LEA.HI.X.SX32 R16, R14, R3, 0x1, P3 ;  /* 0x000000030e107211 */ /* 0x002fc600018f0eff */
[----:B------:R-:W-:Y:S01]  /*3c890*/  STL [R1+0x2514], R17 ;  /* 0x0025141101007387 */ /* 0x000fe20000100800 */
[----:B------:R-:W-:-:S05]  /*3c8a0*/  LEA R15, P4, R8, R2, 0x1 ;  /* 0x00000002080f7211 */ /* 0x000fca00078808ff */
[----:B------:R0:W-:Y:S01]  /*3c8b0*/  STL [R1+0x2550], R15 ;  /* 0x0025500f01007387 */ /* 0x0001e20000100800 */
[----:B------:R-:W-:Y:S01]  /*3c8c0*/  STL [R1+0x251c], R16 ;  /* 0x00251c1001007387 */ /* 0x000fe20000100800 */
[----:B------:R-:W-:Y:S02]  /*3c8d0*/  LEA R14, P3, R7, R2, 0x1 ;  /* 0x00000002070e7211 */ /* 0x000fe400078608ff */
[----:B0-----:R-:W-:-:S03]  /*3c8e0*/  LEA.HI.X.SX32 R15, R13, R3, 0x1, P1 ;  /* 0x000000030d0f7211 */ /* 0x001fc600008f0eff */
[----:B------:R0:W-:Y:S04]  /*3c8f0*/  STL [R1+0x2558], R14 ;  /* 0x0025580e01007387 */ /* 0x0001e80000100800 */
[----:B------:R-:W-:Y:S01]  /*3c900*/  STL [R1+0x2524], R15 ;  /* 0x0025240f01007387 */ /* 0x000fe20000100800 */
[----:B------:R-:W-:Y:S02]  /*3c910*/  LEA R13, P1, R6, R2, 0x1 ;  /* 0x00000002060d7211 */ /* 0x000fe400078208ff */
[----:B0-----:R-:W-:-:S03]  /*3c920*/  LEA.HI.X.SX32 R14, R12, R3, 0x1, P0 ;  /* 0x000000030c0e7211 */ /* 0x001fc600000f0eff */
[----:B------:R0:W-:Y:S04]  /*3c930*/  STL [R1+0x2560], R13 ;  /* 0x0025600d01007387 */ /* 0x0001e80000100800 */
[----:B------:R-:W-:Y:S01]  /*3c940*/  STL [R1+0x252c], R14 ;  /* 0x00252c0e01007387 */ /* 0x000fe20000100800 */
[----:B0-----:R-:W-:Y:S01]  /*3c950*/  LEA.HI.X.SX32 R13, R11, R3, 0x1, P2 ;  /* 0x000000030b0d7211 */ /* 0x001fe200010f0eff */
[----:B------:R-:W-:Y:S02]  /*3c960*/  IMAD R25, R25, c[0x0][0x190], RZ ;  /* 0x0000640019197a24 */ /* 0x000fe400078e02ff */
[----:B------:R-:W-:Y:S02]  /*3c970*/  IMAD R26, R26, c[0x0][0x190], RZ ;  /* 0x000064001a1a7a24 */ /* 0x000fe400078e02ff */
[----:B------:R-:W-:-:S02]  /*3c980*/  IMAD R27, R27, c[0x0][0x190], RZ ;  /* 0x000064001b1b7a24 */ /* 0x000fc400078e02ff */
[----:B------:R-:W-:Y:S02]  /*3c990*/  IMAD R28, R28, c[0x0][0x190], RZ ;  /* 0x000064001c1c7a24 */ /* 0x000fe400078e02ff */
[----:B------:R-:W-:Y:S01]  /*3c9a0*/  IMAD R29, R29, c[0x0][0x190], RZ ;  /* 0x000064001d1d7a24 */ /* 0x000fe200078e02ff */
[-C--:B------:R-:W-:Y:S02]  /*3c9b0*/  LEA R11, P2, R61, R2.reuse, 0x1 ;  /* 0x000000023d0b7211 */ /* 0x080fe400078408ff */
[----:B------:R-:W-:-:S05]  /*3c9c0*/  LEA R12, P0, R60, R2, 0x1 ;  /* 0x000000023c0c7211 */ /* 0x000fca00078008ff */
[----:B------:R0:W-:Y:S01]  /*3c9d0*/  STL [R1+0x2568], R12 ;  /* 0x0025680c01007387 */ /* 0x0001e20000100800 */
[----:B------:R-:W-:Y:S02]  /*3c9e0*/  STL [R1+0x2534], R13 ;  /* 0x0025340d01007387 */ /* 0x000fe40000100800 */
[----:B------:R1:W-:Y:S01]  /*3c9f0*/  STL [R1+0x2570], R11 ;  /* 0x0025700b01007387 */ /* 0x0003e20000100800 */
[-C--:B0-----:R-:W-:Y:S01]  /*3ca00*/  LEA.HI.X.SX32 R12, R10, R3.reuse, 0x1, P6 ;  /* 0x000000030a0c7211 */ /* 0x081fe200030f0eff */
[-C--:B------:R-:W-:Y:S01]  /*3ca10*/  LEA R10, P6, R0, R2.reuse, 0x1 ;  /* 0x00000002000a7211 */ /* 0x080fe200078c08ff */
[-C--:B-1----:R-:W-:Y:S01]  /*3ca20*/  LEA.HI.X.SX32 R11, R9, R3.reuse, 0x1, P5 ;  /* 0x00000003090b7211 */ /* 0x082fe200028f0eff */
[-C--:B------:R-:W-:Y:S02]  /*3ca30*/  LEA R9, P5, R59, R2.reuse, 0x1 ;  /* 0x000000023b097211 */ /* 0x080fe400078a08ff */
[----:B------:R-:W-:Y:S01]  /*3ca40*/  STL [R1+0x253c], R12 ;  /* 0x00253c0c01007387 */ /* 0x000fe20000100800 */
[----:B------:R0:W-:Y:S02]  /*3ca50*/  STL [R1+0x2578], R10 ;  /* 0x0025780a01007387 */ /* 0x0001e40000100800 */
[----:B------:R-:W-:Y:S02]  /*3ca60*/  STL [R1+0x2544], R11 ;  /* 0x0025440b01007387 */ /* 0x000fe40000100800 */
[----:B------:R1:W-:Y:S01]  /*3ca70*/  STL [R1+0x2580], R9 ;  /* 0x0025800901007387 */ /* 0x0003e20000100800 */
[-C--:B0-----:R-:W-:Y:S01]  /*3ca80*/  LEA.HI.X.SX32 R10, R8, R3.reuse, 0x1, P4 ;  /* 0x00000003080a7211 */ /* 0x081fe200020f0eff */
[-C--:B------:R-:W-:Y:S01]  /*3ca90*/  LEA R8, P4, R23, R2.reuse, 0x1 ;  /* 0x0000000217087211 */ /* 0x080fe200078808ff */
[----:B-1----:R-:W-:Y:S01]  /*3caa0*/  LEA.HI.X.SX32 R9, R7, R3, 0x1, P3 ;  /* 0x0000000307097211 */ /* 0x002fe200018f0eff */
[----:B------:R-:W-:-:S02]  /*3cab0*/  LEA R7, P3, R24, R2, 0x1 ;  /* 0x0000000218077211 */ /* 0x000fc400078608ff */
[----:B------:R-:W-:Y:S01]  /*3cac0*/  STL [R1+0x254c], R10 ;  /* 0x00254c0a01007387 */ /* 0x000fe20000100800 */
[----:B------:R0:W-:Y:S02]  /*3cad0*/  STL [R1+0x2588], R8 ;  /* 0x0025880801007387 */ /* 0x0001e40000100800 */
[----:B------:R-:W-:Y:S02]  /*3cae0*/  STL [R1+0x2554], R9 ;  /* 0x0025540901007387 */ /* 0x000fe40000100800 */
[----:B------:R1:W-:Y:S01]  /*3caf0*/  STL [R1+0x2590], R7 ;  /* 0x0025900701007387 */ /* 0x0003e20000100800 */
[-C--:B0-----:R-:W-:Y:S01]  /*3cb00*/  LEA.HI.X.SX32 R8, R6, R3.reuse, 0x1, P1 ;  /* 0x0000000306087211 */ /* 0x081fe200008f0eff */
[----:B------:R-:W-:Y:S01]  /*3cb10*/  LEA R6, P1, R25, R2, 0x1 ;  /* 0x0000000219067211 */ /* 0x000fe200078208ff */
[----:B-1----:R-:W-:-:S03]  /*3cb20*/  LEA.HI.X.SX32 R7, R60, R3, 0x1, P0 ;  /* 0x000000033c077211 */ /* 0x002fc600000f0eff */
[----:B------:R0:W-:Y:S01]  /*3cb30*/  STL [R1+0x255c], R8 ;  /* 0x00255c0801007387 */ /* 0x0001e20000100800 */
[----:B------:R1:W5:Y:S02]  /*3cb40*/  LDL.LU R60, [R1+0x2f40] ;  /* 0x002f4000013c7983 */ /* 0x0003640000300800 */
[----:B------:R2:W-:Y:S02]  /*3cb50*/  STL [R1+0x2598], R6 ;  /* 0x0025980601007387 */ /* 0x0005e40000100800 */
[----:B------:R3:W-:Y:S01]  /*3cb60*/  STL [R1+0x2564], R7 ;  /* 0x0025640701007387 */ /* 0x0007e20000100800 */
[-C--:B0-----:R-:W-:Y:S02]  /*3cb70*/  LEA.HI.X.SX32 R8, R61, R3.reuse, 0x1, P2 ;  /* 0x000000033d087211 */ /* 0x081fe400010f0eff */
[-C--:B--2---:R-:W-:Y:S02]  /*3cb80*/  LEA R6, P0, R26, R2.reuse, 0x1 ;  /* 0x000000021a067211 */ /* 0x084fe400078008ff */
[-C--:B---3--:R-:W-:Y:S01]  /*3cb90*/  LEA R7, P2, R27, R2.reuse, 0x1 ;  /* 0x000000021b077211 */ /* 0x088fe200078408ff */
[----:B------:R1:W5:Y:S02]  /*3cba0*/  LDL.LU R61, [R1+0x2f3c] ;  /* 0x002f3c00013d7983 */ /* 0x0003640000300800 */
[----:B------:R0:W-:Y:S02]  /*3cbb0*/  STL [R1+0x25a0], R6 ;  /* 0x0025a00601007387 */ /* 0x0001e40000100800 */
[----:B------:R2:W-:Y:S02]  /*3cbc0*/  STL [R1+0x256c], R8 ;  /* 0x00256c0801007387 */ /* 0x0005e40000100800 */
[----:B------:R-:W-:Y:S01]  /*3cbd0*/  IMAD R30, R30, c[0x0][0x190], RZ ;  /* 0x000064001e1e7a24 */ /* 0x000fe200078e02ff */
[-C--:B0-----:R-:W-:Y:S01]  /*3cbe0*/  LEA.HI.X.SX32 R6, R0, R3.reuse, 0x1, P6 ;  /* 0x0000000300067211 */ /* 0x081fe200030f0eff */
[-C--:B--2---:R-:W-:Y:S01]  /*3cbf0*/  LEA R8, P6, R28, R2.reuse, 0x1 ;  /* 0x000000021c087211 */ /* 0x084fe200078c08ff */
[----:B------:R1:W5:Y:S01]  /*3cc00*/  LDL.LU R0, [R1+0x2f38] ;  /* 0x002f380001007983 */ /* 0x0003620000300800 */
[----:B------:R0:W-:Y:S02]  /*3cc10*/  STL [R1+0x25a8], R7 ;  /* 0x0025a80701007387 */ /* 0x0001e40000100800 */
[----:B------:R2:W-:Y:S01]  /*3cc20*/  STL [R1+0x2574], R6 ;  /* 0x0025740601007387 */ /* 0x0005e20000100800 */
[----:B------:R3:W-:Y:S01]  /*3cc30*/  STL [R1+0x25b0], R8 ;  /* 0x0025b00801007387 */ /* 0x0007e20000100800 */
[----:B------:R-:W-:Y:S01]  /*3cc40*/  IMAD R31, R31, c[0x0][0x190], RZ ;  /* 0x000064001f1f7a24 */ /* 0x000fe200078e02ff */
[-C--:B0-----:R-:W-:Y:S01]  /*3cc50*/  LEA.HI.X.SX32 R7, R59, R3.reuse, 0x1, P5 ;  /* 0x000000033b077211 */ /* 0x081fe200028f0eff */
[----:B--2---:R-:W-:Y:S01]  /*3cc60*/  LEA R6, P5, R29, R2, 0x1 ;  /* 0x000000021d067211 */ /* 0x004fe200078a08ff */
[----:B---3--:R-:W-:-:S03]  /*3cc70*/  LEA.HI.X.SX32 R8, R23, R3, 0x1, P4 ;  /* 0x0000000317087211 */ /* 0x008fc600020f0eff */
[----:B------:R0:W-:Y:S01]  /*3cc80*/  STL [R1+0x257c], R7 ;  /* 0x00257c0701007387 */ /* 0x0001e20000100800 */
[----:B------:R2:W-:Y:S02]  /*3cc90*/  STL [R1+0x25b8], R6 ;  /* 0x0025b80601007387 */ /* 0x0005e40000100800 */
[----:B------:R3:W-:Y:S02]  /*3cca0*/  STL [R1+0x2584], R8 ;  /* 0x0025840801007387 */ /* 0x0007e40000100800 */
[----:B------:R-:W-:Y:S01]  /*3ccb0*/  IMAD R32, R32, c[0x0][0x190], RZ ;  /* 0x0000640020207a24 */ /* 0x000fe200078e02ff */
[-C--:B0-----:R-:W-:Y:S02]  /*3ccc0*/  LEA R7, P4, R30, R2.reuse, 0x1 ;  /* 0x000000021e077211 */ /* 0x081fe400078808ff */
[-C--:B--2---:R-:W-:Y:S01]  /*3ccd0*/  LEA.HI.X.SX32 R6, R24, R3.reuse, 0x1, P3 ;  /* 0x0000000318067211 */ /* 0x084fe200018f0eff */
[-C--:B---3--:R-:W-:Y:S02]  /*3cce0*/  LEA R8, P3, R31, R2.reuse, 0x1 ;  /* 0x000000021f087211 */ /* 0x088fe400078608ff */
[----:B------:R-:W-:Y:S01]  /*3ccf0*/  IMAD R33, R33, c[0x0][0x190], RZ ;  /* 0x0000640021217a24 */ /* 0x000fe200078e02ff */
[----:B------:R0:W-:Y:S01]  /*3cd00*/  STL [R1+0x25c0], R7 ;  /* 0x0025c00701007387 */ /* 0x0001e20000100800 */
[----:B------:R2:W-:Y:S02]  /*3cd10*/  STL [R1+0x258c], R6 ;  /* 0x00258c0601007387 */ /* 0x0005e40000100800 */
[----:B------:R3:W-:Y:S02]  /*3cd20*/  STL [R1+0x25c8], R8 ;  /* 0x0025c80801007387 */ /* 0x0007e40000100800 */
        /* <DEDUP_REMOVED lines=110> */
[----:B------:R-:W-:Y:S02]  /*3d410*/  IMAD R4, R4, c[0x0][0x184], RZ ;  /* 0x0000610004047a24 */ /* 0x000fe400078e02ff */
[----:B------:R2:W-:Y:S02]  /*3d420*/  STL [R1+0x2668], R6 ;  /* 0x0026680601007387 */ /* 0x0005e40000100800 */
[----:B------:R3:W-:Y:S02]  /*3d430*/  STL [R1+0x2644], R8 ;  /* 0x0026440801007387 */ /* 0x0007e40000100800 */
[----:B------:R-:W-:Y:S01]  /*3d440*/  IMAD R5, R5, c[0x0][0x184], RZ ;  /* 0x0000610005057a24 */ /* 0x000fe200078e02ff */
[----:B0-----:R-:W-:Y:S02]  /*3d450*/  LEA R7, P0, R55, R2, 0x1 ;  /* 0x0000000237077211 */ /* 0x001fe400078008ff */
[----:B--2---:R-:W-:-:S02]  /*3d460*/  LEA.HI.X.SX32 R6, R48, R3, 0x1, P2 ;  /* 0x0000000330067211 */ /* 0x004fc400010f0eff */
[-C--:B---3--:R-:W-:Y:S01]  /*3d470*/  LEA.HI.X.SX32 R8, R49, R3.reuse, 0x1, P6 ;  /* 0x0000000331087211 */ /* 0x088fe200030f0eff */
[----:B------:R0:W-:Y:S01]  /*3d480*/  STL [R1+0x266c], R7 ;  /* 0x00266c0701007387 */ /* 0x0001e20000100800 */
[----:B------:R-:W-:Y:S01]  /*3d490*/  LEA R12, P2, R4, c[0x0][0x160], 0x1 ;  /* 0x00005800040c7a11 */ /* 0x000fe200078408ff */
[----:B------:R2:W-:Y:S02]  /*3d4a0*/  STL [R1+0x264c], R6 ;  /* 0x00264c0601007387 */ /* 0x0005e40000100800 */
[----:B------:R-:W-:Y:S01]  /*3d4b0*/  STL [R1+0x2654], R8 ;  /* 0x0026540801007387 */ /* 0x000fe20000100800 */
[----:B0-----:R-:W-:Y:S02]  /*3d4c0*/  LEA R7, P6, R54, R2, 0x1 ;  /* 0x0000000236077211 */ /* 0x001fe400078c08ff */
[-C--:B--2---:R-:W-:Y:S01]  /*3d4d0*/  LEA.HI.X.SX32 R6, R50, R3.reuse, 0x1, P5 ;  /* 0x0000000332067211 */ /* 0x084fe200028f0eff */
[----:B------:R-:W-:Y:S01]  /*3d4e0*/  LEA R2, P5, R5, c[0x0][0x160], 0x1 ;  /* 0x0000580005027a11 */ /* 0x000fe200078a08ff */
[----:B------:R-:W-:Y:S01]  /*3d4f0*/  LEA.HI.X.SX32 R13, R4, c[0x0][0x164], 0x1, P2 ;  /* 0x00005900040d7a11 */ /* 0x000fe200010f0eff */
[----:B------:R0:W-:Y:S01]  /*3d500*/  STL [R1+0x1738], R7 ;  /* 0x0017380701007387 */ /* 0x0001e20000100800 */
[-C--:B------:R-:W-:Y:S01]  /*3d510*/  LEA.HI.X.SX32 R4, R52, R3.reuse, 0x1, P3 ;  /* 0x0000000334047211 */ /* 0x080fe200018f0eff */
[----:B------:R2:W-:Y:S02]  /*3d520*/  STL [R1+0x1728], R6 ;  /* 0x0017280601007387 */ /* 0x0005e40000100800 */
[----:B------:R-:W-:Y:S01]  /*3d530*/  STL [R1+0x1530], R2 ;  /* 0x0015300201007387 */ /* 0x000fe20000100800 */
[----:B0-----:R-:W-:-:S05]  /*3d540*/  LEA.HI.X.SX32 R7, R51, R3, 0x1, P4 ;  /* 0x0000000333077211 */ /* 0x001fca00020f0eff */
[----:B------:R-:W-:Y:S01]  /*3d550*/  STL [R1+0x172c], R7 ;  /* 0x00172c0701007387 */ /* 0x000fe20000100800 */
[----:B------:R0:W-:Y:S02]  /*3d560*/  STL [R1+0x1730], R4 ;  /* 0x0017300401007387 */ /* 0x0001e40000100800 */
[----:B--2---:R-:W-:Y:S02]  /*3d570*/  IMAD.MOV.U32 R6, RZ, RZ, 0x1f ;  /* 0x0000001fff067424 */ /* 0x004fe400078e00ff */
[----:B------:R-:W-:Y:S01]  /*3d580*/  STL.64 [R1+0x348], R12 ;  /* 0x0003480c01007387 */ /* 0x000fe20000100a00 */
[-C--:B------:R-:W-:Y:S02]  /*3d590*/  LEA.HI.X.SX32 R9, R55, R3.reuse, 0x1, P0 ;  /* 0x0000000337097211 */ /* 0x080fe400000f0eff */
[----:B0-----:R-:W-:Y:S01]  /*3d5a0*/  LEA.HI.X.SX32 R4, R5, c[0x0][0x164], 0x1, P5 ;  /* 0x0000590005047a11 */ /* 0x001fe200028f0eff */
[----:B------:R-:W-:Y:S02]  /*3d5b0*/  LEA.HI.X.SX32 R5, R53, R3, 0x1, P1 ;  /* 0x0000000335057211 */ /* 0x000fe400008f0eff */
[----:B------:R-:W-:-:S02]  /*3d5c0*/  IMAD R8, R6, c[0x0][0x188], RZ ;  /* 0x0000620006087a24 */ /* 0x000fc400078e02ff */
[----:B------:R-:W-:Y:S01]  /*3d5d0*/  IMAD.MOV.U32 R10, RZ, RZ, c[0x0][0x188] ;  /* 0x00006200ff0a7624 */ /* 0x000fe200078e00ff */
[----:B------:R-:W-:Y:S01]  /*3d5e0*/  STL [R1+0x152c], R4 ;  /* 0x00152c0401007387 */ /* 0x000fe20000100800 */
[----:B------:R0:W-:Y:S02]  /*3d5f0*/  STL [R1+0x1734], R5 ;  /* 0x0017340501007387 */ /* 0x0001e40000100800 */
[----:B------:R-:W-:-:S04]  /*3d600*/  IMAD.WIDE R6, R8, 0x2, R12 ;  /* 0x0000000208067825 */ /* 0x000fc800078e020c */
[----:B------:R2:W-:Y:S02]  /*3d610*/  STL [R1+0x173c], R9 ;  /* 0x00173c0901007387 */ /* 0x0005e40000100800 */
[----:B------:R-:W-:Y:S02]  /*3d620*/  IMAD R10, R10, 0x1e, RZ ;  /* 0x0000001e0a0a7824 */ /* 0x000fe400078e02ff */
[----:B0-----:R-:W-:Y:S02]  /*3d630*/  IMAD.MOV.U32 R5, RZ, RZ, R4 ;  /* 0x000000ffff057224 */ /* 0x001fe400078e0004 */
[----:B------:R-:W-:Y:S01]  /*3d640*/  IMAD.MOV.U32 R4, RZ, RZ, R2 ;  /* 0x000000ffff047224 */ /* 0x000fe200078e0002 */
[----:B------:R-:W-:Y:S01]  /*3d650*/  LEA.HI.X.SX32 R2, R54, R3, 0x1, P6 ;  /* 0x0000000336027211 */ /* 0x000fe200030f0eff */
[----:B------:R-:W-:Y:S02]  /*3d660*/  IMAD.MOV.U32 R11, RZ, RZ, c[0x0][0x188] ;  /* 0x00006200ff0b7624 */ /* 0x000fe400078e00ff */
[----:B--2---:R-:W-:-:S02]  /*3d670*/  IMAD.WIDE R8, R8, 0x2, R4 ;  /* 0x0000000208087825 */ /* 0x004fc400078e0204 */
[----:B------:R0:W-:Y:S02]  /*3d680*/  STL [R1+0x1534], R2 ;  /* 0x0015340201007387 */ /* 0x0001e40000100800 */
[----:B------:R-:W-:Y:S02]  /*3d690*/  STL [R1+0x153c], R6 ;  /* 0x00153c0601007387 */ /* 0x000fe40000100800 */
[----:B------:R2:W-:Y:S02]  /*3d6a0*/  STL [R1+0x1538], R7 ;  /* 0x0015380701007387 */ /* 0x0005e40000100800 */
[----:B------:R3:W-:Y:S01]  /*3d6b0*/  STL [R1+0x1544], R8 ;  /* 0x0015440801007387 */ /* 0x0007e20000100800 */
[----:B------:R-:W-:Y:S01]  /*3d6c0*/  STL [R1+0x1540], R9 ;  /* 0x0015400901007387 */ /* 0x000fe20000100800 */
[----:B0-----:R-:W-:-:S04]  /*3d6d0*/  IMAD.WIDE R2, R10, 0x2, R12 ;  /* 0x000000020a027825 */ /* 0x001fc800078e020c */
[----:B--2---:R-:W-:-:S04]  /*3d6e0*/  IMAD.WIDE R6, R10, 0x2, R4 ;  /* 0x000000020a067825 */ /* 0x004fc800078e0204 */
[C---:B---3--:R-:W-:Y:S01]  /*3d6f0*/  IMAD R8, R11.reuse, 0x1d, RZ ;  /* 0x0000001d0b087824 */ /* 0x048fe200078e02ff */
[----:B------:R-:W-:Y:S01]  /*3d700*/  STL [R1+0x154c], R2 ;  /* 0x00154c0201007387 */ /* 0x000fe20000100800 */
[----:B------:R0:W-:Y:S02]  /*3d710*/  STL [R1+0x1548], R3 ;  /* 0x0015480301007387 */ /* 0x0001e40000100800 */
[----:B------:R-:W-:Y:S02]  /*3d720*/  IMAD R10, R11, 0x1c, RZ ;  /* 0x0000001c0b0a7824 */ /* 0x000fe400078e02ff */
[----:B------:R-:W-:Y:S01]  /*3d730*/  STL [R1+0x1554], R6 ;  /* 0x0015540601007387 */ /* 0x000fe20000100800 */
[----:B------:R2:W-:Y:S01]  /*3d740*/  STL [R1+0x1550], R7 ;  /* 0x0015500701007387 */ /* 0x0005e20000100800 */
[----:B0-----:R-:W-:-:S04]  /*3d750*/  IMAD.WIDE R2, R8, 0x2, R12 ;  /* 0x0000000208027825 */ /* 0x001fc800078e020c */
[--C-:B------:R-:W-:Y:S01]  /*3d760*/  IMAD.WIDE R8, R8, 0x2, R4.reuse ;  /* 0x0000000208087825 */ /* 0x100fe200078e0204 */
[----:B------:R-:W-:Y:S03]  /*3d770*/  STL [R1+0x155c], R2 ;  /* 0x00155c0201007387 */ /* 0x000fe60000100800 */
[----:B------:R0:W-:Y:S02]  /*3d780*/  STL [R1+0x1558], R3 ;  /* 0x0015580301007387 */ /* 0x0001e40000100800 */
[----:B------:R3:W-:Y:S02]  /*3d790*/  STL [R1+0x1564], R8 ;  /* 0x0015640801007387 */ /* 0x0007e40000100800 */
[----:B------:R-:W-:Y:S02]  /*3d7a0*/  STL [R1+0x1560], R9 ;  /* 0x0015600901007387 */ /* 0x000fe40000100800 */
[----:B--2---:R-:W-:-:S04]  /*3d7b0*/  IMAD.WIDE R6, R10, 0x2, R4 ;  /* 0x000000020a067825 */ /* 0x004fc800078e0204 */
[----:B0-----:R-:W-:-:S04]  /*3d7c0*/  IMAD.WIDE R2, R10, 0x2, R12 ;  /* 0x000000020a027825 */ /* 0x001fc800078e020c */
        /* <DEDUP_REMOVED lines=73> */
[----:B------:R-:W-:Y:S02]  /*3dc60*/  IMAD.SHL.U32 R10, R11, 0x10, RZ ;  /* 0x000000100b0a7824 */ /* 0x000fe400078e00ff */
        /* <DEDUP_REMOVED lines=101> */
[----:B--2---:R-:W-:Y:S01]  /*3e2c0*/  IMAD.WIDE R6, R11, 0x2, R12 ;  /* 0x000000020b067825 */ /* 0x004fe200078e020c */
[----:B------:R-:W-:Y:S03]  /*3e2d0*/  STL [R1+0x16fc], R2 ;  /* 0x0016fc0201007387 */ /* 0x000fe60000100800 */
[----:B------:R0:W-:Y:S02]  /*3e2e0*/  STL [R1+0x16f8], R3 ;  /* 0x0016f80301007387 */ /* 0x0001e40000100800 */
[----:B------:R-:W-:-:S04]  /*3e2f0*/  IMAD.WIDE R8, R8, 0x2, R4 ;  /* 0x0000000208087825 */ /* 0x000fc800078e0204 */
[C---:B0-----:R-:W-:Y:S02]  /*3e300*/  IMAD.WIDE R2, R10.reuse, 0x2, R12 ;  /* 0x000000020a027825 */ /* 0x041fe400078e020c */
[----:B------:R-:W0:Y:S04]  /*3e310*/  S2R R12, SR_TID.X ;  /* 0x00000000000c7919 */ /* 0x000e280000002100 */
[----:B------:R-:W-:Y:S01]  /*3e320*/  STL [R1+0x1704], R8 ;  /* 0x0017040801007387 */ /* 0x000fe20000100800 */
[----:B------:R2:W-:Y:S02]  /*3e330*/  STL [R1+0x1700], R9 ;  /* 0x0017000901007387 */ /* 0x0005e40000100800 */
[----:B------:R-:W-:Y:S02]  /*3e340*/  STL [R1+0x170c], R2 ;  /* 0x00170c0201007387 */ /* 0x000fe40000100800 */
[----:B------:R3:W-:Y:S02]  /*3e350*/  STL [R1+0x1708], R3 ;  /* 0x0017080301007387 */ /* 0x0007e40000100800 */
[----:B--2---:R-:W-:-:S04]  /*3e360*/  IMAD.WIDE R8, R10, 0x2, R4 ;  /* 0x000000020a087825 */ /* 0x004fc800078e0204 */
[----:B---3--:R-:W-:Y:S01]  /*3e370*/  IMAD.WIDE R2, R11, 0x2, R4 ;  /* 0x000000020b027825 */ /* 0x008fe200078e0204 */
[----:B------:R-:W-:Y:S03]  /*3e380*/  STL [R1+0x1714], R8 ;  /* 0x0017140801007387 */ /* 0x000fe60000100800 */
[----:B------:R-:W-:Y:S02]  /*3e390*/  STL [R1+0x1710], R9 ;  /* 0x0017100901007387 */ /* 0x000fe40000100800 */
[----:B------:R-:W-:Y:S02]  /*3e3a0*/  STL [R1+0x171c], R6 ;  /* 0x00171c0601007387 */ /* 0x000fe40000100800 */
[----:B------:R-:W-:Y:S01]  /*3e3b0*/  STL [R1+0x1718], R7 ;  /* 0x0017180701007387 */ /* 0x000fe20000100800 */
[----:B------:R-:W-:Y:S01]  /*3e3c0*/  STL [R1+0x1724], R2 ;  /* 0x0017240201007387 */ /* 0x000fe20000100800 */
[----:B0-----:R-:W-:-:S02]  /*3e3d0*/  IMAD.SHL.U32 R5, R12, 0x40, RZ ;  /* 0x000000400c057824 */ /* 0x001fc400078e00ff */
[----:B------:R0:W-:Y:S01]  /*3e3e0*/  STL [R1+0x1720], R3 ;  /* 0x0017200301007387 */ /* 0x0001e20000100800 */
[----:B------:R1:W-:Y:S01]  /*3e3f0*/  STL [R1+0x1528], RZ ;  /* 0x001528ff01007387 */ /* 0x0003e20000100800 */
[----:B------:R1:W-:Y:S02]  /*3e400*/  STL [R1+0xd40], RZ ;  /* 0x000d40ff01007387 */ /* 0x0003e40000100800 */
[----:B------:R1:W-:Y:S02]  /*3e410*/  STL [R1+0x2738], R5 ;  /* 0x0027380501007387 */ /* 0x0003e40000100800 */
[----:B------:R1:W-:Y:S01]  /*3e420*/  STL [R1+0xd44], RZ ;  /* 0x000d44ff01007387 */ /* 0x0003e20000100800 */
[----:B------:R1:W-:Y:S01]  /*3e430*/  STL [R1+0xd48], RZ ;  /* 0x000d48ff01007387 */ /* 0x0003e20000100800 */
[----:B------:R1:W-:Y:S02]  /*3e440*/  STL [R1+0xd4c], RZ ;  /* 0x000d4cff01007387 */ /* 0x0003e40000100800 */
[----:B------:R1:W-:Y:S02]  /*3e450*/  STL [R1+0xd30], RZ ;  /* 0x000d30ff01007387 */ /* 0x0003e40000100800 */
        /* <DEDUP_REMOVED lines=851> */
[----:B------:R1:W-:Y:S01]  /*41990*/  STL [R1+0x5e0], RZ ;  /* 0x0005e0ff01007387 */ /* 0x0003e20000100800 */
[----:B------:R-:W2:Y:S01]  /*419a0*/  S2R R13, SR_TID.X ;  /* 0x00000000000d7919 */ /* 0x000ea20000002100 */
        /* <DEDUP_REMOVED lines=10> */
[----:B------:R-:W-:Y:S01]  /*41a50*/  IMAD.SHL.U32 R4, R11, 0x20, RZ ;  /* 0x000000200b047824 */ /* 0x000fe200078e00ff */
[----:B------:R-:W-:-:S02]  /*41a60*/  ULDC UR4, c[0x0][0x18c] ;  /* 0x0000630000047ab9 */ /* 0x000fc40000000800 */
[----:B------:R-:W-:Y:S02]  /*41a70*/  USHF.L.U32 UR4, UR4, 0x5, URZ ;  /* 0x0000000504047899 */ /* 0x000fe4000800063f */
[----:B0-----:R-:W-:Y:S02]  /*41a80*/  SHF.R.S32.HI R3, RZ, 0x1f, R4 ;  /* 0x0000001fff037819 */ /* 0x001fe40000011404 */
[----:B--2---:R-:W-:Y:S01]  /*41a90*/  LOP3.LUT R13, R13, 0x1f, RZ, 0xc0, !PT ;  /* 0x0000001f0d0d7812 */ /* 0x004fe200078ec0ff */
[----:B------:R-:W-:-:S04]  /*41aa0*/  USHF.R.S32.HI UR5, URZ, 0x1f, UR4 ;  /* 0x0000001f3f057899 */ /* 0x000fc80008011404 */
[----:B------:R-:W-:Y:S02]  /*41ab0*/  IMAD.SHL.U32 R2, R13, 0x2, RZ ;  /* 0x000000020d027824 */ /* 0x000fe400078e00ff */
[----:B-1----:R-:W-:Y:S01]  /*41ac0*/  IMAD.MOV.U32 R11, RZ, RZ, 0x1f ;  /* 0x0000001fff0b7424 */ /* 0x002fe200078e00ff */
[----:B------:R-:W-:Y:S01]  /*41ad0*/  SHF.L.U64.HI R3, R4, 0x1, R3 ;  /* 0x0000000104037819 */ /* 0x000fe20000010203 */
[----:B------:R-:W-:-:S03]  /*41ae0*/  USHF.L.U32 UR8, UR4, 0x1, URZ ;  /* 0x0000000104087899 */ /* 0x000fc6000800063f */
[----:B------:R-:W-:-:S04]  /*41af0*/  IADD3 R13, R11, c[0x0][0x180], RZ ;  /* 0x000060000b0d7a10 */ /* 0x000fc80007ffe0ff */
[----:B------:R-:W-:-:S04]  /*41b00*/  SHF.R.S32.HI R11, RZ, 0x1f, R13 ;  /* 0x0000001fff0b7819 */ /* 0x000fc8000001140d */
[----:B------:R-:W-:-:S04]  /*41b10*/  LEA.HI R11, R11, R13, RZ, 0x5 ;  /* 0x0000000d0b0b7211 */ /* 0x000fc800078f28ff */
[----:B------:R-:W-:Y:S02]  /*41b20*/  SHF.R.S32.HI R6, RZ, 0x5, R11 ;  /* 0x00000005ff067819 */ /* 0x000fe4000001140b */
[C---:B------:R-:W-:Y:S01]  /*41b30*/  LOP3.LUT R11, R12.reuse, 0x7, RZ, 0xc0, !PT ;  /* 0x000000070c0b7812 */ /* 0x040fe200078ec0ff */
[----:B------:R-:W-:Y:S01]  /*41b40*/  IMAD.SHL.U32 R12, R12, 0x2, RZ ;  /* 0x000000020c0c7824 */ /* 0x000fe200078e00ff */
[----:B------:R-:W-:Y:S01]  /*41b50*/  STL [R1+0x5cc], RZ ;  /* 0x0005ccff01007387 */ /* 0x000fe20000100800 */
[C---:B------:R-:W-:Y:S01]  /*41b60*/  LOP3.LUT R6, R2.reuse, 0x10, RZ, 0x3c, !PT ;  /* 0x0000001002067812 */ /* 0x040fe200078e3cff */
[----:B------:R-:W-:Y:S01]  /*41b70*/  USHF.L.U64.HI UR5, UR4, 0x1, UR5 ;  /* 0x0000000104057899 */ /* 0x000fe20008010205 */
[----:B------:R-:W-:Y:S01]  /*41b80*/  IMAD R11, R11, 0x90, RZ ;  /* 0x000000900b0b7824 */ /* 0x000fe200078e02ff */
[----:B------:R-:W-:Y:S01]  /*41b90*/  STL [R1+0x3f0], RZ ;  /* 0x0003f0ff01007387 */ /* 0x000fe20000100800 */
[----:B------:R-:W-:-:S03]  /*41ba0*/  LOP3.LUT R7, R2, 0x30, RZ, 0x3c, !PT ;  /* 0x0000003002077812 */ /* 0x000fc600078e3cff */
[----:B------:R-:W-:Y:S01]  /*41bb0*/  LOP3.LUT R11, R11, 0x10, R12, 0x78, !PT ;  /* 0x000000100b0b7812 */ /* 0x000fe200078e780c */
[----:B------:R-:W-:Y:S03]  /*41bc0*/  STL [R1+0x3f4], RZ ;  /* 0x0003f4ff01007387 */ /* 0x000fe60000100800 */
[----:B------:R-:W-:Y:S02]  /*41bd0*/  LOP3.LUT R4, R11, 0x400, R5, 0xf8, !PT ;  /* 0x000004000b047812 */ /* 0x000fe400078ef805 */
[----:B------:R-:W-:Y:S02]  /*41be0*/  LOP3.LUT R5, R2, 0x20, RZ, 0x3c, !PT ;  /* 0x0000002002057812 */ /* 0x000fe400078e3cff */
[C---:B------:R-:W-:Y:S01]  /*41bf0*/  LOP3.LUT R6, R4.reuse, 0x20, RZ, 0x3c, !PT ;  /* 0x0000002004067812 */ /* 0x040fe200078e3cff */
[----:B------:R0:W-:Y:S01]  /*41c00*/  STL [R1+0x2724], R4 ;  /* 0x0027240401007387 */ /* 0x0001e20000100800 */
[----:B------:R-:W-:-:S03]  /*41c10*/  LOP3.LUT R5, R4, 0x40, RZ, 0x3c, !PT ;  /* 0x0000004004057812 */ /* 0x000fc600078e3cff */
[----:B------:R1:W-:Y:S04]  /*41c20*/  STL [R1+0x3f8], RZ ;  /* 0x0003f8ff01007387 */ /* 0x0003e80000100800 */
[----:B------:R1:W-:Y:S01]  /*41c30*/  STL [R1+0x3fc], RZ ;  /* 0x0003fcff01007387 */ /* 0x0003e20000100800 */
[----:B0-----:R-:W-:-:S03]  /*41c40*/  LOP3.LUT R4, R4, 0x60, RZ, 0x3c, !PT ;  /* 0x0000006004047812 */ /* 0x001fc600078e3cff */
        /* <DEDUP_REMOVED lines=152> */
[----:B------:R1:W-:Y:S04]  /*425d0*/  STL [R1+0x2730], R6 ;  /* 0x0027300601007387 */ /* 0x0003e80000100800 */
[----:B------:R1:W-:Y:S04]  /*425e0*/  STL [R1+0x2728], R4 ;  /* 0x0027280401007387 */ /* 0x0003e80000100800 */
[----:B------:R1:W-:Y:S02]  /*425f0*/  STL [R1+0x272c], R5 ;  /* 0x00272c0501007387 */ /* 0x0003e40000100800 */
.L_x_3:
[----:B------:R-:W2:Y:S04]  /*42600*/  LDL R7, [R1+0x152c] ;  /* 0x00152c0001077983 */ /* 0x000ea80000100800 */
[----:B0-2---:R0:W-:Y:S04]  /*42610*/  STL [R1+0x4c8c], R7 ;  /* 0x004c8c0701007387 */ /* 0x0051e80000100800 */
[----:B-1----:R-:W2:Y:S04]  /*42620*/  LDL R6, [R1+0x1530] ;  /* 0x0015300001067983 */ /* 0x002ea80000100800 */
[----:B0-----:R-:W3:Y:S04]  /*42630*/  LDL R7, [R1+0x1528] ;  /* 0x0015280001077983 */ /* 0x001ee80000100800 */
[----:B------:R-:W-:Y:S04]  /*42640*/  STL [R1+0x4be4], R5 ;  /* 0x004be40501007387 */ /* 0x000fe80000100800 */
        /* <DEDUP_REMOVED lines=64> */
[----:B------:R0:W-:Y:S04]  /*42a50*/  STL [R1+0x4c88], R2 ;  /* 0x004c880201007387 */ /* 0x0001e80000100800 */
[----:B-----5:R-:W-:Y:S04]  /*42a60*/  STL [R1+0x4b28], R59 ;  /* 0x004b283b01007387 */ /* 0x020fe80000100800 */
        /* <DEDUP_REMOVED lines=293> */
[----:B------:R-:W-:Y:S01]  /*43cc0*/  STL [R1+0x49c0], R0 ;  /* 0x0049c00001007387 */ /* 0x000fe20000100800 */
[----:B------:R-:W-:-:S03]  /*43cd0*/  IMAD.MOV.U32 R4, RZ, RZ, -0x20 ;  /* 0xffffffe0ff047424 */ /* 0x000fc600078e00ff */
[----:B------:R-:W-:Y:S04]  /*43ce0*/  STL [R1+0x49c8], R0 ;  /* 0x0049c80001007387 */ /* 0x000fe80000100800 */
[----:B------:R-:W-:Y:S04]  /*43cf0*/  STL [R1+0x49d0], R0 ;  /* 0x0049d00001007387 */ /* 0x000fe80000100800 */
[----:B------:R-:W-:Y:S04]  /*43d00*/  STL [R1+0x49d8], R0 ;  /* 0x0049d80001007387 */ /* 0x000fe80000100800 */
[----:B------:R-:W-:Y:S01]  /*43d10*/  STL [R1+0x49e0], R0 ;  /* 0x0049e00001007387 */ /* 0x000fe20000100800 */
[----:B---3--:R-:W-:-:S03]  /*43d20*/  IMAD R4, R7, R4, c[0x0][0x180] ;  /* 0x0000600007047624 */ /* 0x008fc600078e0204 */
[----:B------:R-:W-:Y:S04]  /*43d30*/  STL [R1+0x49e8], R0 ;  /* 0x0049e80001007387 */ /* 0x000fe80000100800 */
[----:B------:R-:W-:Y:S04]  /*43d40*/  STL [R1+0x2fd8], R3 ;  /* 0x002fd80301007387 */ /* 0x000fe80000100800 */
[----:B------:R-:W-:Y:S04]  /*43d50*/  STL [R1+0x2f3c], R61 ;  /* 0x002f3c3d01007387 */ /* 0x000fe80000100800 */
[----:B------:R-:W-:Y:S04]  /*43d60*/  STL [R1+0x2f38], R60 ;  /* 0x002f383c01007387 */ /* 0x000fe80000100800 */
[----:B------:R-:W2:Y:S01]  /*43d70*/  LDL.LU R7, [R1+0x4c8c] ;  /* 0x004c8c0001077983 */ /* 0x000ea20000300800 */
[----:B------:R-:W-:-:S02]  /*43d80*/  ISETP.GT.AND P0, PT, R4, RZ, PT ;  /* 0x000000ff0400720c */ /* 0x000fc40003f04270 */
[----:B0-----:R-:W-:-:S11]  /*43d90*/  PRMT R2, RZ, 0x7610, R2 ;  /* 0x00007610ff027816 */ /* 0x001fd60000000002 */
[----:B--2---:R-:W2:Y:S01]  /*43da0*/  @P0 LDG.E.U16 R2, [R6.64] ;  /* 0x0000000606020981 */ /* 0x004ea2000c1e1500 */
[----:B------:R-:W-:-:S03]  /*43db0*/  PRMT R5, RZ, 0x7610, R5 ;  /* 0x00007610ff057816 */ /* 0x000fc60000000005 */
[----:B--2---:R0:W-:Y:S04]  /*43dc0*/  STL [R1+0x240], R2 ;  /* 0x0002400201007387 */ /* 0x0041e80000100800 */
[----:B0-----:R-:W2:Y:S04]  /*43dd0*/  LDL.LU R2, [R1+0x4c88] ;  /* 0x004c880001027983 */ /* 0x001ea80000300800 */
[----:B------:R-:W3:Y:S04]  /*43de0*/  LDL.64 R6, [R1+0x348] ;  /* 0x0003480001067983 */ /* 0x000ee80000100a00 */
[----:B---3--:R-:W3:Y:S01]  /*43df0*/  @P0 LDG.E.U16 R5, [R6.64] ;  /* 0x0000000606050981 */ /* 0x008ee2000c1e1500 */
[----:B------:R-:W-:-:S03]  /*43e00*/  ISETP.GT.AND P1, PT, R4, 0x1, PT ;  /* 0x000000010400780c */ /* 0x000fc60003f24270 */
[----:B---3--:R0:W-:Y:S04]  /*43e10*/  STL [R1+0x23c], R5 ;  /* 0x00023c0501007387 */ /* 0x0081e80000100800 */
[----:B0-----:R-:W3:Y:S04]  /*43e20*/  LDL.LU R5, [R1+0x4c84] ;  /* 0x004c840001057983 */ /* 0x001ee80000300800 */
[----:B------:R-:W4:Y:S04]  /*43e30*/  LDL R6, [R1+0x1720] ;  /* 0x0017200001067983 */ /* 0x000f280000100800 */
[----:B------:R-:W4:Y:S01]  /*43e40*/  LDL R7, [R1+0x1724] ;  /* 0x0017240001077983 */ /* 0x000f220000100800 */
[----:B--2---:R-:W-:-:S02]  /*43e50*/  PRMT R2, RZ, 0x7610, R2 ;  /* 0x00007610ff027816 */ /* 0x004fc40000000002 */
[----:B----4-:R-:W-:-:S04]  /*43e60*/  @P1 LOP3.LUT R7, R7, R6, RZ, 0x3c, !PT ;  /* 0x0000000607071212 */ /* 0x010fc800078e3cff */
[----:B------:R-:W-:-:S04]  /*43e70*/  @P1 LOP3.LUT R6, R7, R6, RZ, 0x3c, !PT ;  /* 0x0000000607061212 */ /* 0x000fc800078e3cff */
[----:B------:R-:W-:-:S05]  /*43e80*/  @P1 LOP3.LUT R7, R7, R6, RZ, 0x3c, !PT ;  /* 0x0000000607071212 */ /* 0x000fca00078e3cff */
[----:B------:R-:W2:Y:S04]  /*43e90*/  @P1 LDG.E.U16 R2, [R6.64] ;  /* 0x0000000606021981 */ /* 0x000ea8000c1e1500 */
[----:B--2---:R0:W-:Y:S04]  /*43ea0*/  STL [R1+0x238], R2 ;  /* 0x0002380201007387 */ /* 0x0041e80000100800 */
[----:B0-----:R-:W2:Y:S04]  /*43eb0*/  LDL.LU R2, [R1+0x4c80] ;  /* 0x004c800001027983 */ /* 0x001ea80000300800 */
[----:B------:R-:W4:Y:S04]  /*43ec0*/  LDL R6, [R1+0x1718] ;  /* 0x0017180001067983 */ /* 0x000f280000100800 */
[----:B------:R-:W4:Y:S01]  /*43ed0*/  LDL R7, [R1+0x171c] ;  /* 0x00171c0001077983 */ /* 0x000f220000100800 */
[----:B---3--:R-:W-:-:S02]  /*43ee0*/  PRMT R5, RZ, 0x7610, R5 ;  /* 0x00007610ff057816 */ /* 0x008fc40000000005 */
[----:B----4-:R-:W-:-:S04]  /*43ef0*/  @P1 LOP3.LUT R7, R7, R6, RZ, 0x3c, !PT ;  /* 0x0000000607071212 */ /* 0x010fc800078e3cff */
[----:B------:R-:W-:-:S04]  /*43f00*/  @P1 LOP3.LUT R6, R7, R6, RZ, 0x3c, !PT ;  /* 0x0000000607061212 */ /* 0x000fc800078e3cff */
[----:B------:R-:W-:-:S05]  /*43f10*/  @P1 LOP3.LUT R7, R7, R6, RZ, 0x3c, !PT ;  /* 0x0000000607071212 */ /* 0x000fca00078e3cff */
[----:B------:R-:W3:Y:S01]  /*43f20*/  @P1 LDG.E.U16 R5, [R6.64] ;  /* 0x0000000606051981 */ /* 0x000ee2000c1e1500 */
        /* <DEDUP_REMOVED lines=379> */
[----:B------:R0:W3:Y:S04]  /*456e0*/  @P0 LDG.E.U16 R5, [R6.64] ;  /* 0x0000000606050981 */ /* 0x0000e8000c1e1500 */
[----:B0-----:R-:W4:Y:S04]  /*456f0*/  LDL R6, [R1+0x15d0] ;  /* 0x0015d00001067983 */ /* 0x001f280000100800 */
[----:B------:R-:W4:Y:S01]  /*45700*/  LDL R7, [R1+0x15d4] ;  /* 0x0015d40001077983 */ /* 0x000f220000100800 */
[----:B------:R-:W-:Y:S02]  /*45710*/  ISETP.GT.AND P1, PT, R4, 0x16, PT ;  /* 0x000000160400780c */ /* 0x000fe40003f24270 */
[----:B--2---:R-:W-:-:S11]  /*45720*/  PRMT R2, RZ, 0x7610, R2 ;  /* 0x00007610ff027816 */ /* 0x004fd60000000002 */
[----:B----4-:R-:W-:-:S04]  /*45730*/  @P1 LOP3.LUT R7, R7, R6, RZ, 0x3c, !PT ;  /* 0x0000000607071212 */ /* 0x010fc800078e3cff */
[----:B------:R-:W-:-:S04]  /*45740*/  @P1 LOP3.LUT R6, R7, R6, RZ, 0x3c, !PT ;  /* 0x0000000607061212 */ /* 0x000fc800078e3cff */
[----:B------:R-:W-:-:S05]  /*45750*/  @P1 LOP3.LUT R7, R7, R6, RZ, 0x3c, !PT ;  /* 0x0000000607071212 */ /* 0x000fca00078e3cff */
[----:B------:R-:W2:Y:S04]  /*45760*/  @P1 LDG.E.U16 R2, [R6.64] ;  /* 0x0000000606021981 */ /* 0x000ea8000c1e1500 */
[----:B---3--:R0:W-:Y:S04]  /*45770*/  STL [R1+0x194], R5 ;  /* 0x0001940501007387 */ /* 0x0081e80000100800 */
[----:B0-----:R-:W3:Y:S04]  /*45780*/  LDL R5, [R1+0x15ac] ;  /* 0x0015ac0001057983 */ /* 0x001ee80000100800 */
[----:B--2---:R0:W-:Y:S04]  /*45790*/  STL [R1+0x190], R2 ;  /* 0x0001900201007387 */ /* 0x0041e80000100800 */
[----:B0-----:R-:W2:Y:S04]  /*457a0*/  LDL.LU R2, [R1+0x4bdc] ;  /* 0x004bdc0001027983 */ /* 0x001ea80000300800 */
[----:B------:R-:W4:Y:S04]  /*457b0*/  LDL R6, [R1+0x15c8] ;  /* 0x0015c80001067983 */ /* 0x000f280000100800 */
[----:B------:R-:W4:Y:S01]  /*457c0*/  LDL R7, [R1+0x15cc] ;  /* 0x0015cc0001077983 */ /* 0x000f220000100800 */
[----:B------:R-:W-:-:S02]  /*457d0*/  PRMT R59, RZ, 0x7610, R59 ;  /* 0x00007610ff3b7816 */ /* 0x000fc4000000003b */
[----:B----4-:R-:W-:-:S04]  /*457e0*/  @P1 LOP3.LUT R7, R7, R6, RZ, 0x3c, !PT ;  /* 0x0000000607071212 */ /* 0x010fc800078e3cff */
[----:B------:R-:W-:-:S04]  /*457f0*/  @P1 LOP3.LUT R6, R7, R6, RZ, 0x3c, !PT ;  /* 0x0000000607061212 */ /* 0x000fc800078e3cff */
[----:B------:R-:W-:-:S05]  /*45800*/  @P1 LOP3.LUT R7, R7, R6, RZ, 0x3c, !PT ;  /* 0x0000000607071212 */ /* 0x000fca00078e3cff */
[----:B------:R-:W4:Y:S01]  /*45810*/  @P1 LDG.E.U16 R59, [R6.64] ;  /* 0x00000006063b1981 */ /* 0x000f22000c1e1500 */
[----:B------:R-:W-:-:S03]  /*45820*/  ISETP.GT.AND P2, PT, R4, 0x17, PT ;  /* 0x000000170400780c */ /* 0x000fc60003f44270 */
[----:B----4-:R0:W-:Y:S04]  /*45830*/  STL [R1+0x18c], R59 ;  /* 0x00018c3b01007387 */ /* 0x0101e80000100800 */
[----:B0-----:R-:W4:Y:S04]  /*45840*/  LDL.LU R59, [R1+0x4bd8] ;  /* 0x004bd800013b7983 */ /* 0x001f280000300800 */
[----:B------:R-:W3:Y:S04]  /*45850*/  LDL R6, [R1+0x15c0] ;  /* 0x0015c00001067983 */ /* 0x000ee80000100800 */
[----:B------:R-:W3:Y:S01]  /*45860*/  LDL R7, [R1+0x15c4] ;  /* 0x0015c40001077983 */ /* 0x000ee20000100800 */
[----:B--2---:R-:W-:-:S02]  /*45870*/  PRMT R2, RZ, 0x7610, R2 ;  /* 0x00007610ff027816 */ /* 0x004fc40000000002 */
[----:B---3--:R-:W-:-:S04]  /*45880*/  @P2 LOP3.LUT R7, R7, R6, RZ, 0x3c, !PT ;  /* 0x0000000607072212 */ /* 0x008fc800078e3cff */
[----:B------:R-:W-:-:S04]  /*45890*/  @P2 LOP3.LUT R6, R7, R6, RZ, 0x3c, !PT ;  /* 0x0000000607062212 */ /* 0x000fc800078e3cff */
[----:B------:R-:W-:-:S05]  /*458a0*/  @P2 LOP3.LUT R7, R7, R6, RZ, 0x3c, !PT ;  /* 0x0000000607072212 */ /* 0x000fca00078e3cff */
[----:B------:R-:W2:Y:S04]  /*458b0*/  @P2 LDG.E.U16 R2, [R6.64] ;  /* 0x0000000606022981 */ /* 0x000ea8000c1e1500 */
[----:B--2---:R0:W-:Y:S04]  /*458c0*/  STL [R1+0x188], R2 ;  /* 0x0001880201007387 */ /* 0x0041e80000100800 */
[----:B0-----:R-:W2:Y:S04]  /*458d0*/  LDL.LU R2, [R1+0x4bd4] ;  /* 0x004bd40001027983 */ /* 0x001ea80000300800 */
[----:B------:R-:W3:Y:S04]  /*458e0*/  LDL R6, [R1+0x15b8] ;  /* 0x0015b80001067983 */ /* 0x000ee80000100800 */
[----:B------:R-:W3:Y:S01]  /*458f0*/  LDL R7, [R1+0x15bc] ;  /* 0x0015bc0001077983 */ /* 0x000ee20000100800 */
[----:B----4-:R-:W-:-:S02]  /*45900*/  PRMT R59, RZ, 0x7610, R59 ;  /* 0x00007610ff3b7816 */ /* 0x010fc4000000003b */
[----:B---3--:R-:W-:-:S04]  /*45910*/  @P2 LOP3.LUT R7, R7, R6, RZ, 0x3c, !PT ;  /* 0x0000000607072212 */ /* 0x008fc800078e3cff */
        /* <DEDUP_REMOVED lines=12> */
[----:B------:R-:W2:Y:S01]  /*459e0*/  @P0 LDG.E.U16 R2, [R6.64] ;  /* 0x0000000606020981 */ /* 0x000ea2000c1e1500 */
[----:B---3--:R-:W-:-:S03]  /*459f0*/  PRMT R59, RZ, 0x7610, R59 ;  /* 0x00007610ff3b7816 */ /* 0x008fc6000000003b */
[----:B--2---:R0:W-:Y:S04]  /*45a00*/  STL [R1+0x180], R2 ;  /* 0x0001800201007387 */ /* 0x0041e80000100800 */
[----:B0-----:R-:W2:Y:S04]  /*45a10*/  LDL.LU R2, [R1+0x4bcc] ;  /* 0x004bcc0001027983 */ /* 0x001ea80000300800 */
[----:B------:R-:W3:Y:S01]  /*45a20*/  LDL R7, [R1+0x15a8] ;  /* 0x0015a80001077983 */ /* 0x000ee20000100800 */
[----:B------:R-:W-:-:S03]  /*45a30*/  @P0 IMAD.MOV.U32 R6, RZ, RZ, R5 ;  /* 0x000000ffff060224 */ /* 0x000fc600078e0005 */
[----:B------:R-:W4:Y:S04]  /*45a40*/  LDL R5, [R1+0x1594] ;  /* 0x0015940001057983 */ /* 0x000f280000100800 */
[----:B---3--:R-:W3:Y:S01]  /*45a50*/  @P0 LDG.E.U16 R59, [R6.64] ;  /* 0x00000006063b0981 */ /* 0x008ee2000c1e1500 */
[----:B------:R-:W-:-:S03]  /*45a60*/  ISETP.GT.AND P1, PT, R4, 0x19, PT ;  /* 0x000000190400780c */ /* 0x000fc60003f24270 */
[----:B---3--:R0:W-:Y:S04]  /*45a70*/  STL [R1+0x17c], R59 ;  /* 0x00017c3b01007387 */ /* 0x0081e80000100800 */
[----:B0-----:R-:W3:Y:S04]  /*45a80*/  LDL.LU R59, [R1+0x4bc8] ;  /* 0x004bc800013b7983 */ /* 0x001ee80000300800 */
        /* <DEDUP_REMOVED lines=11> */
[----:B------:R-:W-:-:S02]  /*45b40*/  PRMT R60, RZ, 0x7610, R60 ;  /* 0x00007610ff3c7816 */ /* 0x000fc4000000003c */
[----:B---3--:R-:W-:-:S04]  /*45b50*/  @P1 LOP3.LUT R7, R7, R6, RZ, 0x3c, !PT ;  /* 0x0000000607071212 */ /* 0x008fc800078e3cff */
[----:B------:R-:W-:-:S04]  /*45b60*/  @P1 LOP3.LUT R6, R7, R6, RZ, 0x3c, !PT ;  /* 0x0000000607061212 */ /* 0x000fc800078e3cff */
[----:B------:R-:W-:-:S05]  /*45b70*/  @P1 LOP3.LUT R7, R7, R6, RZ, 0x3c, !PT ;  /* 0x0000000607071212 */ /* 0x000fca00078e3cff */
[----:B------:R-:W3:Y:S01]  /*45b80*/  @P1 LDG.E.U16 R60, [R6.64] ;  /* 0x00000006063c1981 */ /* 0x000ee2000c1e1500 */
[C---:B------:R-:W-:Y:S02]  /*45b90*/  ISETP.GT.AND P0, PT, R4.reuse, 0x1a, PT ;  /* 0x0000001a0400780c */ /* 0x040fe40003f04270 */
[C---:B------:R-:W-:Y:S02]  /*45ba0*/  ISETP.GT.AND P1, PT, R4.reuse, 0x1b, PT ;  /* 0x0000001b0400780c */ /* 0x040fe40003f24270 */
[C---:B------:R-:W-:Y:S02]  /*45bb0*/  ISETP.GT.AND P2, PT, R4.reuse, 0x1c, PT ;  /* 0x0000001c0400780c */ /* 0x040fe40003f44270 */
[C---:B------:R-:W-:Y:S02]  /*45bc0*/  ISETP.GT.AND P3, PT, R4.reuse, 0x1d, PT ;  /* 0x0000001d0400780c */ /* 0x040fe40003f64270 */
[C---:B------:R-:W-:Y:S02]  /*45bd0*/  ISETP.GT.AND P4, PT, R4.reuse, 0x1e, PT ;  /* 0x0000001e0400780c */ /* 0x040fe40003f84270 */
[----:B------:R-:W-:Y:S01]  /*45be0*/  ISETP.GT.AND P5, PT, R4, 0x1f, PT ;  /* 0x0000001f0400780c */ /* 0x000fe20003fa4270 */
[----:B---3--:R0:W-:Y:S04]  /*45bf0*/  STL [R1+0x174], R60 ;  /* 0x0001743c01007387 */ /* 0x0081e80000100800 */
[----:B0-----:R-:W0:Y:S02]  /*45c00*/  S2R R60, SR_TID.X ;  /* 0x00000000003c7919 */ /* 0x001e240000002100 */
[----:B0-----:R-:W-:-:S04]  /*45c10*/  LOP3.LUT R60, R60, 0x1f, RZ, 0xc0, !PT ;  /* 0x0000001f3c3c7812 */ /* 0x001fc800078ec0ff */
[----:B------:R-:W-:Y:S02]  /*45c20*/  ISETP.GE.AND P6, PT, R60, R4, PT ;  /* 0x000000043c00720c */ /* 0x000fe40003fc6270 */
[----:B------:R-:W4:Y:S01]  /*45c30*/  LDL R4, [R1+0x1590] ;  /* 0x0015900001047983 */ /* 0x000f220000100800 */
[----:B--2---:R-:W-:-:S03]  /*45c40*/  PRMT R2, RZ, 0x7610, R2 ;  /* 0x00007610ff027816 */ /* 0x004fc60000000002 */
[----:B------:R-:W2:Y:S01]  /*45c50*/  LDL.LU R60, [R1+0x2700] ;  /* 0x00270000013c7983 */ /* 0x000ea20000300800 */
[----:B----4-:R-:W-:-:S04]  /*45c60*/  @P0 LOP3.LUT R5, R5, R4, RZ, 0x3c, !PT ;  /* 0x0000000405050212 */ /* 0x010fc800078e3cff */
[----:B------:R-:W-:-:S04]  /*45c70*/  @P0 LOP3.LUT R4, R5, R4, RZ, 0x3c, !PT ;  /* 0x0000000405040212 */ /* 0x000fc800078e3cff */
[----:B------:R-:W-:-:S05]  /*45c80*/  @P0 LOP3.LUT R5, R5, R4, RZ, 0x3c, !PT ;  /* 0x0000000405050212 */ /* 0x000fca00078e3cff */
[----:B------:R-:W3:Y:S04]  /*45c90*/  @P0 LDG.E.U16 R2, [R4.64] ;  /* 0x0000000604020981 */ /* 0x000ee8000c1e1500 */
[----:B---3--:R0:W-:Y:S04]  /*45ca0*/  STL [R1+0x170], R2 ;  /* 0x0001700201007387 */ /* 0x0081e80000100800 */
[----:B0-----:R-:W3:Y:S04]  /*45cb0*/  LDL.LU R2, [R1+0x4bc0] ;  /* 0x004bc00001027983 */ /* 0x001ee80000300800 */
[----:B------:R-:W4:Y:S04]  /*45cc0*/  LDL R4, [R1+0x1588] ;  /* 0x0015880001047983 */ /* 0x000f280000100800 */
[----:B------:R-:W4:Y:S01]  /*45cd0*/  LDL R5, [R1+0x158c] ;  /* 0x00158c0001057983 */ /* 0x000f220000100800 */
[----:B------:R-:W-:-:S02]  /*45ce0*/  PRMT R59, RZ, 0x7610, R59 ;  /* 0x00007610ff3b7816 */ /* 0x000fc4000000003b */
[----:B----4-:R-:W-:-:S04]  /*45cf0*/  @P0 LOP3.LUT R5, R5, R4, RZ, 0x3c, !PT ;  /* 0x0000000405050212 */ /* 0x010fc800078e3cff */
[----:B------:R-:W-:-:S04]  /*45d00*/  @P0 LOP3.LUT R4, R5, R4, RZ, 0x3c, !PT ;  /* 0x0000000405040212 */ /* 0x000fc800078e3cff */
[----:B------:R-:W-:-:S05]  /*45d10*/  @P0 LOP3.LUT R5, R5, R4, RZ, 0x3c, !PT ;  /* 0x0000000405050212 */ /* 0x000fca00078e3cff */
[----:B------:R-:W4:Y:S04]  /*45d20*/  @P0 LDG.E.U16 R59, [R4.64] ;  /* 0x00000006043b0981 */ /* 0x000f28000c1e1500 */
[----:B----4-:R0:W-:Y:S04]  /*45d30*/  STL [R1+0x16c], R59 ;  /* 0x00016c3b01007387 */ /* 0x0101e80000100800 */
[----:B0-----:R-:W4:Y:S04]  /*45d40*/  LDL.LU R59, [R1+0x4bbc] ;  /* 0x004bbc00013b7983 */ /* 0x001f280000300800 */
[----:B------:R-:W2:Y:S04]  /*45d50*/  LDL R4, [R1+0x1580] ;  /* 0x0015800001047983 */ /* 0x000ea80000100800 */
[----:B------:R-:W2:Y:S01]  /*45d60*/  LDL R5, [R1+0x1584] ;  /* 0x0015840001057983 */ /* 0x000ea20000100800 */
[----:B---3--:R-:W-:-:S02]  /*45d70*/  PRMT R2, RZ, 0x7610, R2 ;  /* 0x00007610ff027816 */ /* 0x008fc40000000002 */
[----:B--2---:R-:W-:-:S04]  /*45d80*/  @P1 LOP3.LUT R5, R5, R4, RZ, 0x3c, !PT ;  /* 0x0000000405051212 */ /* 0x004fc800078e3cff */
        /* <DEDUP_REMOVED lines=11> */
[----:B------:R-:W3:Y:S04]  /*45e40*/  @P1 LDG.E.U16 R59, [R4.64] ;  /* 0x00000006043b1981 */ /* 0x000ee8000c1e1500 */
        /* <DEDUP_REMOVED lines=72> */
[----:B----4-:R-:W-:-:S03]  /*462d0*/  PRMT R58, RZ, 0x7610, R58 ;  /* 0x00007610ff3a7816 */ /* 0x010fc6000000003a */
[----:B------:R-:W-:Y:S06]  /*462e0*/  BAR.SYNC.DEFER_BLOCKING 0x0 ;  /* 0x0000000000007b1d */ /* 0x000fec0000010000 */
[----:B---3--:R0:W-:Y:S04]  /*462f0*/  STL [R1+0x144], R2 ;  /* 0x0001440201007387 */ /* 0x0081e80000100800 */
[----:B0-----:R-:W3:Y:S04]  /*46300*/  LDL.LU R2, [R1+0x4b94] ;  /* 0x004b940001027983 */ /* 0x001ee80000300800 */
[----:B------:R-:W4:Y:S04]  /*46310*/  LDL R4, [R1+0x173c] ;  /* 0x00173c0001047983 */ /* 0x000f280000100800 */
[----:B------:R-:W4:Y:S02]  /*46320*/  LDL R5, [R1+0x266c] ;  /* 0x00266c0001057983 */ /* 0x000f240000100800 */
[----:B----4-:R-:W-:-:S04]  /*46330*/  @!P6 LOP3.LUT R5, R5, R4, RZ, 0x3c, !PT ;  /* 0x000000040505e212 */ /* 0x010fc800078e3cff */
[----:B------:R-:W-:-:S04]  /*46340*/  @!P6 LOP3.LUT R4, R5, R4, RZ, 0x3c, !PT ;  /* 0x000000040504e212 */ /* 0x000fc800078e3cff */
[----:B------:R-:W-:-:S05]  /*46350*/  @!P6 LOP3.LUT R5, R5, R4, RZ, 0x3c, !PT ;  /* 0x000000040505e212 */ /* 0x000fca00078e3cff */
[----:B------:R-:W4:Y:S04]  /*46360*/  @!P6 LDG.E.U16 R58, [R4.64] ;  /* 0x00000006043ae981 */ /* 0x000f28000c1e1500 */
[----:B----4-:R0:W-:Y:S04]  /*46370*/  STL [R1+0x140], R58 ;  /* 0x0001403a01007387 */ /* 0x0101e80000100800 */
[----:B0-----:R-:W4:Y:S04]  /*46380*/  LDL.LU R58, [R1+0x4b90] ;  /* 0x004b9000013a7983 */ /* 0x001f280000300800 */
[----:B------:R-:W2:Y:S04]  /*46390*/  LDL R4, [R1+0x1534] ;  /* 0x0015340001047983 */ /* 0x000ea80000100800 */
[----:B------:R-:W2:Y:S01]  /*463a0*/  LDL R5, [R1+0x1738] ;  /* 0x0017380001057983 */ /* 0x000ea20000100800 */
[----:B---3--:R-:W-:-:S02]  /*463b0*/  PRMT R2, RZ, 0x7610, R2 ;  /* 0x00007610ff027816 */ /* 0x008fc40000000002 */
[----:B--2---:R-:W-:-:S04]  /*463c0*/  @!P6 LOP3.LUT R5, R5, R4, RZ, 0x3c, !PT ;  /* 0x000000040505e212 */ /* 0x004fc800078e3cff */
[----:B------:R-:W-:-:S04]  /*463d0*/  @!P6 LOP3.LUT R4, R5, R4, RZ, 0x3c, !PT ;  /* 0x000000040504e212 */ /* 0x000fc800078e3cff */
[----:B------:R-:W-:-:S05]  /*463e0*/  @!P6 LOP3.LUT R5, R5, R4, RZ, 0x3c, !PT ;  /* 0x000000040505e212 */ /* 0x000fca00078e3cff */
[----:B------:R-:W2:Y:S04]  /*463f0*/  @!P6 LDG.E.U16 R2, [R4.64] ;  /* 0x000000060402e981 */ /* 0x000ea8000c1e1500 */
[----:B--2---:R0:W-:Y:S04]  /*46400*/  STL [R1+0x13c], R2 ;  /* 0x00013c0201007387 */ /* 0x0041e80000100800 */
[----:B0-----:R-:W2:Y:S04]  /*46410*/  LDL.LU R2, [R1+0x4b8c] ;  /* 0x004b8c0001027983 */ /* 0x001ea80000300800 */
[----:B------:R-:W3:Y:S04]  /*46420*/  LDL R4, [R1+0x2644] ;  /* 0x0026440001047983 */ /* 0x000ee80000100800 */
[----:B------:R-:W3:Y:S01]  /*46430*/  LDL R5, [R1+0x2648] ;  /* 0x0026480001057983 */ /* 0x000ee20000100800 */
[----:B------:R-:W-:-:S02]  /*46440*/  PRMT R59, RZ, 0x7610, R59 ;  /* 0x00007610ff3b7816 */ /* 0x000fc4000000003b */
[----:B---3--:R-:W-:-:S04]  /*46450*/  @!P6 LOP3.LUT R5, R5, R4, RZ, 0x3c, !PT ;  /* 0x000000040505e212 */ /* 0x008fc800078e3cff */
[----:B------:R-:W-:-:S04]  /*46460*/  @!P6 LOP3.LUT R4, R5, R4, RZ, 0x3c, !PT ;  /* 0x000000040504e212 */ /* 0x000fc800078e3cff */
[----:B------:R-:W-:-:S05]  /*46470*/  @!P6 LOP3.LUT R5, R5, R4, RZ, 0x3c, !PT ;  /* 0x000000040505e212 */ /* 0x000fca00078e3cff */
[----:B------:R-:W3:Y:S04]  /*46480*/  @!P6 LDG.E.U16 R59, [R4.64] ;  /* 0x00000006043be981 */ /* 0x000ee8000c1e1500 */
[----:B---3--:R0:W-:Y:S04]  /*46490*/  STL [R1+0x138], R59 ;  /* 0x0001383b01007387 */ /* 0x0081e80000100800 */
[----:B0-----:R-:W3:Y:S04]  /*464a0*/  LDL.LU R59, [R1+0x4b88] ;  /* 0x004b8800013b7983 */ /* 0x001ee80000300800 */
[----:B------:R-:W3:Y:S04]  /*464b0*/  LDL R4, [R1+0x263c] ;  /* 0x00263c0001047983 */ /* 0x000ee80000100800 */
[----:B------:R-:W3:Y:S01]  /*464c0*/  LDL R5, [R1+0x2640] ;  /* 0x0026400001057983 */ /* 0x000ee20000100800 */
[----:B--2---:R-:W-:-:S02]  /*464d0*/  PRMT R2, RZ, 0x7610, R2 ;  /* 0x00007610ff027816 */ /* 0x004fc40000000002 */
[----:B---3--:R-:W-:-:S04]  /*464e0*/  @!P6 LOP3.LUT R5, R5, R4, RZ, 0x3c, !PT ;  /* 0x000000040505e212 */ /* 0x008fc800078e3cff */
        /* <DEDUP_REMOVED lines=212> */
[----:B------:R-:W2:Y:S04]  /*47230*/  LDL R4, [R1+0x233c] ;  /* 0x00233c0001047983 */ /* 0x000ea80000100800 */
[----:B------:R-:W2:Y:S01]  /*47240*/  LDL R5, [R1+0x2340] ;  /* 0x0023400001057983 */ /* 0x000ea20000100800 */
[----:B----4-:R-:W-:-:S02]  /*47250*/  PRMT R58, RZ, 0x7610, R58 ;  /* 0x00007610ff3a7816 */ /* 0x010fc4000000003a */
[----:B--2---:R-:W-:-:S04]  /*47260*/  @!P6 LOP3.LUT R5, R5, R4, RZ, 0x3c, !PT ;  /* 0x000000040505e212 */ /* 0x004fc800078e3cff */
[----:B------:R-:W-:-:S04]  /*47270*/  @!P6 LOP3.LUT R4, R5, R4, RZ, 0x3c, !PT ;  /* 0x000000040504e212 */ /* 0x000fc800078e3cff */
[----:B------:R-:W-:-:S05]  /*47280*/  @!P6 LOP3.LUT R5, R5, R4, RZ, 0x3c, !PT ;  /* 0x000000040505e212 */ /* 0x000fca00078e3cff */
[----:B------:R-:W2:Y:S04]  /*47290*/  @!P6 LDG.E.U16 R58, [R4.64] ;  /* 0x00000006043ae981 */ /* 0x000ea8000c1e1500 */
[----:B--2---:R0:W-:Y:S04]  /*472a0*/  STL [R1+0xd4], R58 ;  /* 0x0000d43a01007387 */ /* 0x0041e80000100800 */
[----:B0-----:R-:W2:Y:S04]  /*472b0*/  LDL.LU R58, [R1+0x4b24] ;  /* 0x004b2400013a7983 */ /* 0x001ea80000300800 */
[----:B------:R-:W4:Y:S04]  /*472c0*/  LDL R4, [R1+0x2304] ;  /* 0x0023040001047983 */ /* 0x000f280000100800 */
[----:B------:R-:W4:Y:S01]  /*472d0*/  LDL R5, [R1+0x2308] ;  /* 0x0023080001057983 */ /* 0x000f220000100800 */
[----:B------:R-:W-:-:S02]  /*472e0*/  PRMT R57, RZ, 0x7610, R57 ;  /* 0x00007610ff397816 */ /* 0x000fc40000000039 */
        /* <DEDUP_REMOVED lines=8> */
[----:B------:R-:W-:-:S02]  /*47370*/  PRMT R56, RZ, 0x7610, R56 ;  /* 0x00007610ff387816 */ /* 0x000fc40000000038 */
[----:B--2---:R-:W-:-:S04]  /*47380*/  @!P6 LOP3.LUT R5, R5, R4, RZ, 0x3c, !PT ;  /* 0x000000040505e212 */ /* 0x004fc800078e3cff */
[----:B------:R-:W-:-:S04]  /*47390*/  @!P6 LOP3.LUT R4, R5, R4, RZ, 0x3c, !PT ;  /* 0x000000040504e212 */ /* 0x000fc800078e3cff */
[----:B------:R-:W-:-:S05]  /*473a0*/  @!P6 LOP3.LUT R5, R5, R4, RZ, 0x3c, !PT ;  /* 0x000000040505e212 */ /* 0x000fca00078e3cff */
[----:B------:R-:W2:Y:S04]  /*473b0*/  @!P6 LDG.E.U16 R56, [R4.64] ;  /* 0x000000060438e981 */ /* 0x000ea8000c1e1500 */
[----:B--2---:R0:W-:Y:S04]  /*473c0*/  STL [R1+0xcc], R56 ;  /* 0x0000cc3801007387 */ /* 0x0041e80000100800 */
[----:B0-----:R-:W2:Y:S04]  /*473d0*/  LDL.LU R56, [R1+0x4b1c] ;  /* 0x004b1c0001387983 */ /* 0x001ea80000300800 */
        /* <DEDUP_REMOVED lines=439> */
[----:B--2---:R-:W-:Y:S04]  /*48f50*/  STL [R1+0x8], R2 ;  /* 0x0000080201007387 */ /* 0x004fe80000100800 */
[----:B------:R-:W2:Y:S04]  /*48f60*/  LDL R4, [R1+0x1cbc] ;  /* 0x001cbc0001047983 */ /* 0x000ea80000100800 */
[----:B------:R-:W2:Y:S01]  /*48f70*/  LDL R5, [R1+0x1cc0] ;  /* 0x001cc00001057983 */ /* 0x000ea20000100800 */
[----:B------:R-:W-:-:S02]  /*48f80*/  PRMT R0, RZ, 0x7610, R0 ;  /* 0x00007610ff007816 */ /* 0x000fc40000000000 */
[----:B--2---:R-:W-:-:S04]  /*48f90*/  @!P6 LOP3.LUT R5, R5, R4, RZ, 0x3c, !PT ;  /* 0x000000040505e212 */ /* 0x004fc800078e3cff */
[----:B------:R-:W-:-:S04]  /*48fa0*/  @!P6 LOP3.LUT R4, R5, R4, RZ, 0x3c, !PT ;  /* 0x000000040504e212 */ /* 0x000fc800078e3cff */
[----:B------:R-:W-:-:S05]  /*48fb0*/  @!P6 LOP3.LUT R5, R5, R4, RZ, 0x3c, !PT ;  /* 0x000000040505e212 */ /* 0x000fca00078e3cff */
[----:B------:R0:W2:Y:S04]  /*48fc0*/  @!P6 LDG.E.U16 R0, [R4.64] ;  /* 0x000000060400e981 */ /* 0x0000a8000c1e1500 */
[----:B0-----:R-:W4:Y:S04]  /*48fd0*/  LDL R4, [R1+0x1c84] ;  /* 0x001c840001047983 */ /* 0x001f280000100800 */
[----:B------:R-:W4:Y:S01]  /*48fe0*/  LDL R5, [R1+0x1c88] ;  /* 0x001c880001057983 */ /* 0x000f220000100800 */
[----:B------:R-:W-:-:S03]  /*48ff0*/  PRMT R61, RZ, 0x7610, R61 ;  /* 0x00007610ff3d7816 */ /* 0x000fc6000000003d */
[----:B--2---:R0:W-:Y:S01]  /*49000*/  STL [R1+0x49ec], R0 ;  /* 0x0049ec0001007387 */ /* 0x0041e20000100800 */
[----:B---3--:R-:W-:-:S03]  /*49010*/  PRMT R59, RZ, 0x7610, R59 ;  /* 0x00007610ff3b7816 */ /* 0x008fc6000000003b */
[----:B0-----:R-:W2:Y:S01]  /*49020*/  LDL R0, [R1+0x1c08] ;  /* 0x001c080001007983 */ /* 0x001ea20000100800 */
[----:B----4-:R-:W-:-:S04]  /*49030*/  @!P6 LOP3.LUT R5, R5, R4, RZ, 0x3c, !PT ;  /* 0x000000040505e212 */ /* 0x010fc800078e3cff */
[----:B------:R-:W-:-:S04]  /*49040*/  @!P6 LOP3.LUT R4, R5, R4, RZ, 0x3c, !PT ;  /* 0x000000040504e212 */ /* 0x000fc800078e3cff */
[----:B------:R-:W-:-:S05]  /*49050*/  @!P6 LOP3.LUT R5, R5, R4, RZ, 0x3c, !PT ;  /* 0x000000040505e212 */ /* 0x000fca00078e3cff */
[----:B------:R0:W3:Y:S04]  /*49060*/  @!P6 LDG.E.U16 R61, [R4.64] ;  /* 0x00000006043de981 */ /* 0x0000e8000c1e1500 */
[----:B0-----:R-:W4:Y:S04]  /*49070*/  LDL R4, [R1+0x1c7c] ;  /* 0x001c7c0001047983 */ /* 0x001f280000100800 */
[----:B------:R-:W4:Y:S04]  /*49080*/  LDL R5, [R1+0x1c80] ;  /* 0x001c800001057983 */ /* 0x000f280000100800 */
[----:B---3--:R0:W-:Y:S01]  /*49090*/  STL [R1+0x49f0], R61 ;  /* 0x0049f03d01007387 */ /* 0x0081e20000100800 */
[----:B------:R-:W-:-:S03]  /*490a0*/  PRMT R58, RZ, 0x7610, R58 ;  /* 0x00007610ff3a7816 */ /* 0x000fc6000000003a */
[----:B0-----:R-:W3:Y:S01]  /*490b0*/  LDL R61, [R1+0x1c00] ;  /* 0x001c0000013d7983 */ /* 0x001ee20000100800 */
[----:B----4-:R-:W-:-:S04]  /*490c0*/  @!P6 LOP3.LUT R5, R5, R4, RZ, 0x3c, !PT ;  /* 0x000000040505e212 */ /* 0x010fc800078e3cff */
[----:B------:R-:W-:-:S04]  /*490d0*/  @!P6 LOP3.LUT R4, R5, R4, RZ, 0x3c, !PT ;  /* 0x000000040504e212 */ /* 0x000fc800078e3cff */
[----:B------:R-:W-:-:S05]  /*490e0*/  @!P6 LOP3.LUT R5, R5, R4, RZ, 0x3c, !PT ;  /* 0x000000040505e212 */ /* 0x000fca00078e3cff */
[----:B------:R0:W4:Y:S04]  /*490f0*/  @!P6 LDG.E.U16 R59, [R4.64] ;  /* 0x00000006043be981 */ /* 0x000128000c1e1500 */
[----:B0-----:R-:W2:Y:S04]  /*49100*/  LDL R4, [R1+0x1c44] ;  /* 0x001c440001047983 */ /* 0x001ea80000100800 */
[----:B------:R-:W2:Y:S04]  /*49110*/  LDL R5, [R1+0x1c48] ;  /* 0x001c480001057983 */ /* 0x000ea80000100800 */
[----:B----4-:R0:W-:Y:S04]  /*49120*/  STL [R1+0x49f4], R59 ;  /* 0x0049f43b01007387 */ /* 0x0101e80000100800 */
[----:B0-----:R-:W4:Y:S01]  /*49130*/  LDL R59, [R1+0x1c40] ;  /* 0x001c4000013b7983 */ /* 0x001f220000100800 */
[----:B--2---:R-:W-:-:S04]  /*49140*/  @!P6 LOP3.LUT R5, R5, R4, RZ, 0x3c, !PT ;  /* 0x000000040505e212 */ /* 0x004fc800078e3cff */
[----:B------:R-:W-:-:S04]  /*49150*/  @!P6 LOP3.LUT R4, R5, R4, RZ, 0x3c, !PT ;  /* 0x000000040504e212 */ /* 0x000fc800078e3cff */
[----:B------:R-:W-:-:S05]  /*49160*/  @!P6 LOP3.LUT R5, R5, R4, RZ, 0x3c, !PT ;  /* 0x000000040505e212 */ /* 0x000fca00078e3cff */
[----:B------:R0:W2:Y:S04]  /*49170*/  @!P6 LDG.E.U16 R58, [R4.64] ;  /* 0x00000006043ae981 */ /* 0x0000a8000c1e1500 */
[----:B0-----:R-:W3:Y:S01]  /*49180*/  LDL R5, [R1+0x1c3c] ;  /* 0x001c3c0001057983 */ /* 0x001ee20000100800 */
[----:B------:R-:W-:Y:S01]  /*49190*/  PRMT R57, RZ, 0x7610, R57 ;  /* 0x00007610ff397816 */ /* 0x000fe20000000039 */
[----:B----4-:R-:W-:Y:S02]  /*491a0*/  @!P6 IMAD.MOV.U32 R4, RZ, RZ, R59 ;  /* 0x000000ffff04e224 */ /* 0x010fe400078e003b */
[----:B--2---:R0:W-:Y:S01]  /*491b0*/  STL [R1+0x49f8], R58 ;  /* 0x0049f83a01007387 */ /* 0x0041e20000100800 */
[----:B------:R-:W-:-:S03]  /*491c0*/  PRMT R56, RZ, 0x7610, R56 ;  /* 0x00007610ff387816 */ /* 0x000fc60000000038 */
[----:B------:R-:W2:Y:S04]  /*491d0*/  LDL R59, [R1+0x1bbc] ;  /* 0x001bbc00013b7983 */ /* 0x000ea80000100800 */
[----:B---3--:R1:W3:Y:S04]  /*491e0*/  @!P6 LDG.E.U16 R57, [R4.64] ;  /* 0x000000060439e981 */ /* 0x0082e8000c1e1500 */
[----:B0-----:R-:W4:Y:S04]  /*491f0*/  LDL R58, [R1+0x1bc0] ;  /* 0x001bc000013a7983 */ /* 0x001f280000100800 */
[----:B-1----:R-:W2:Y:S01]  /*49200*/  LDL R5, [R1+0x1c04] ;  /* 0x001c040001057983 */ /* 0x002ea20000100800 */
[----:B------:R-:W-:-:S03]  /*49210*/  @!P6 IMAD.MOV.U32 R4, RZ, RZ, R0 ;  /* 0x000000ffff04e224 */ /* 0x000fc600078e0000 */
[----:B---3--:R0:W-:Y:S01]  /*49220*/  STL [R1+0x49fc], R57 ;  /* 0x0049fc3901007387 */ /* 0x0081e20000100800 */
[----:B------:R-:W-:-:S03]  /*49230*/  PRMT R55, RZ, 0x7610, R55 ;  /* 0x00007610ff377816 */ /* 0x000fc60000000037 */
[----:B------:R-:W3:Y:S04]  /*49240*/  LDL R0, [R1+0x1b88] ;  /* 0x001b880001007983 */ /* 0x000ee80000100800 */
[----:B--2---:R1:W2:Y:S04]  /*49250*/  @!P6 LDG.E.U16 R56, [R4.64] ;  /* 0x000000060438e981 */ /* 0x0042a8000c1e1500 */
[----:B0-----:R-:W3:Y:S04]  /*49260*/  LDL R57, [R1+0x1b84] ;  /* 0x001b840001397983 */ /* 0x001ee80000100800 */
[----:B-1----:R-:W3:Y:S01]  /*49270*/  LDL R5, [R1+0x1bfc] ;  /* 0x001bfc0001057983 */ /* 0x002ee20000100800 */
[----:B------:R-:W-:-:S03]  /*49280*/  @!P6 IMAD.MOV.U32 R4, RZ, RZ, R61 ;  /* 0x000000ffff04e224 */ /* 0x000fc600078e003d */
[----:B--2---:R0:W-:Y:S01]  /*49290*/  STL [R1+0x4a00], R56 ;  /* 0x004a003801007387 */ /* 0x0041e20000100800 */
[----:B------:R-:W-:Y:S02]  /*492a0*/  PRMT R54, RZ, 0x7610, R54 ;  /* 0x00007610ff367816 */ /* 0x000fe40000000036 */
[----:B------:R-:W-:Y:S01]  /*492b0*/  PRMT R53, RZ, 0x7610, R53 ;  /* 0x00007610ff357816 */ /* 0x000fe20000000035 */
[----:B------:R-:W2:Y:S04]  /*492c0*/  LDL R61, [R1+0x1b7c] ;  /* 0x001b7c00013d7983 */ /* 0x000ea80000100800 */
[----:B---3--:R1:W3:Y:S01]  /*492d0*/  @!P6 LDG.E.U16 R55, [R4.64] ;  /* 0x000000060437e981 */ /* 0x0082e2000c1e1500 */
[----:B------:R-:W-:-:S03]  /*492e0*/  PRMT R52, RZ, 0x7610, R52 ;  /* 0x00007610ff347816 */ /* 0x000fc60000000034 */
[----:B0-----:R-:W2:Y:S04]  /*492f0*/  LDL R56, [R1+0x1b80] ;  /* 0x001b800001387983 */ /* 0x001ea80000100800 */
[----:B-1----:R-:W2:Y:S04]  /*49300*/  LDL R4, [R1+0x1bc4] ;  /* 0x001bc40001047983 */ /* 0x002ea80000100800 */
[----:B------:R-:W2:Y:S02]  /*49310*/  LDL R5, [R1+0x1bc8] ;  /* 0x001bc80001057983 */ /* 0x000ea40000100800 */
[----:B--2---:R-:W-:-:S04]  /*49320*/  @!P6 LOP3.LUT R5, R5, R4, RZ, 0x3c, !PT ;  /* 0x000000040505e212 */ /* 0x004fc800078e3cff */
[----:B------:R-:W-:-:S04]  /*49330*/  @!P6 LOP3.LUT R4, R5, R4, RZ, 0x3c, !PT ;  /* 0x000000040504e212 */ /* 0x000fc800078e3cff */
[----:B------:R-:W-:-:S05]  /*49340*/  @!P6 LOP3.LUT R5, R5, R4, RZ, 0x3c, !PT ;  /* 0x000000040505e212 */ /* 0x000fca00078e3cff */
[----:B------:R4:W2:Y:S02]  /*49350*/  @!P6 LDG.E.U16 R54, [R4.64] ;  /* 0x000000060436e981 */ /* 0x0008a4000c1e1500 */
[----:B----4-:R-:W-:Y:S02]  /*49360*/  @!P6 IMAD.MOV.U32 R4, RZ, RZ, R58 ;  /* 0x000000ffff04e224 */ /* 0x010fe400078e003a */
[----:B------:R-:W-:-:S05]  /*49370*/  @!P6 IMAD.MOV.U32 R5, RZ, RZ, R59 ;  /* 0x000000ffff05e224 */ /* 0x000fca00078e003b */
[----:B------:R0:W4:Y:S02]  /*49380*/  @!P6 LDG.E.U16 R53, [R4.64] ;  /* 0x000000060435e981 */ /* 0x000124000c1e1500 */
[----:B0-----:R-:W-:Y:S02]  /*49390*/  @!P6 IMAD.MOV.U32 R4, RZ, RZ, R0 ;  /* 0x000000ffff04e224 */ /* 0x001fe400078e0000 */
[----:B------:R-:W-:-:S05]  /*493a0*/  @!P6 IMAD.MOV.U32 R5, RZ, RZ, R57 ;  /* 0x000000ffff05e224 */ /* 0x000fca00078e0039 */
[----:B------:R0:W4:Y:S04]  /*493b0*/  @!P6 LDG.E.U16 R52, [R4.64] ;  /* 0x000000060434e981 */ /* 0x000128000c1e1500 */
[----:B---3--:R1:W-:Y:S01]  /*493c0*/  STL [R1+0x4a04], R55 ;  /* 0x004a043701007387 */ /* 0x0083e20000100800 */
[----:B0-----:R-:W-:-:S03]  /*493d0*/  @!P6 IMAD.MOV.U32 R4, RZ, RZ, R56 ;  /* 0x000000ffff04e224 */ /* 0x001fc600078e0038 */
[----:B--2---:R0:W-:Y:S04]  /*493e0*/  STL [R1+0x4a08], R54 ;  /* 0x004a083601007387 */ /* 0x0041e80000100800 */
[----:B------:R-:W2:Y:S04]  /*493f0*/  LDL R59, [R1+0x1b44] ;  /* 0x001b4400013b7983 */ /* 0x000ea80000100800 */
[----:B------:R-:W3:Y:S04]  /*49400*/  LDL R58, [R1+0x1b48] ;  /* 0x001b4800013a7983 */ /* 0x000ee80000100800 */
[----:B----4-:R4:W-:Y:S04]  /*49410*/  STL [R1+0x4a0c], R53 ;  /* 0x004a0c3501007387 */ /* 0x0109e80000100800 */
[----:B------:R-:W3:Y:S04]  /*49420*/  LDL R57, [R1+0x1b3c] ;  /* 0x001b3c0001397983 */ /* 0x000ee80000100800 */
[----:B------:R-:W3:Y:S04]  /*49430*/  LDL R0, [R1+0x1b40] ;  /* 0x001b400001007983 */ /* 0x000ee80000100800 */
[----:B------:R0:W-:Y:S04]  /*49440*/  STL [R1+0x4a10], R52 ;  /* 0x004a103401007387 */ /* 0x0001e80000100800 */
[----:B------:R-:W3:Y:S04]  /*49450*/  LDL R56, [R1+0x1b04] ;  /* 0x001b040001387983 */ /* 0x000ee80000100800 */
[----:B-1----:R-:W3:Y:S01]  /*49460*/  LDL R55, [R1+0x1b08] ;  /* 0x001b080001377983 */ /* 0x002ee20000100800 */
[----:B------:R-:W-:Y:S01]  /*49470*/  PRMT R51, RZ, 0x7610, R51 ;  /* 0x00007610ff337816 */ /* 0x000fe20000000033 */
[----:B------:R-:W-:Y:S01]  /*49480*/  @!P6 IMAD.MOV.U32 R5, RZ, RZ, R61 ;  /* 0x000000ffff05e224 */ /* 0x000fe200078e003d */
[----:B------:R-:W-:Y:S01]  /*49490*/  PRMT R50, RZ, 0x7610, R50 ;  /* 0x00007610ff327816 */ /* 0x000fe20000000032 */
[----:B0-----:R-:W3:Y:S04]  /*494a0*/  LDL R54, [R1+0x1afc] ;  /* 0x001afc0001367983 */ /* 0x001ee80000100800 */
[----:B------:R2:W3:Y:S01]  /*494b0*/  @!P6 LDG.E.U16 R51, [R4.64] ;  /* 0x000000060433e981 */ /* 0x0004e2000c1e1500 */
[----:B------:R-:W-:-:S02]  /*494c0*/  PRMT R49, RZ, 0x7610, R49 ;  /* 0x00007610ff317816 */ /* 0x000fc40000000031 */
[----:B------:R-:W-:Y:S01]  /*494d0*/  PRMT R48, RZ, 0x7610, R48 ;  /* 0x00007610ff307816 */ /* 0x000fe20000000030 */
[----:B----4-:R-:W4:Y:S01]  /*494e0*/  LDL R53, [R1+0x1b00] ;  /* 0x001b000001357983 */ /* 0x010f220000100800 */
[----:B--2---:R-:W-:Y:S02]  /*494f0*/  @!P6 IMAD.MOV.U32 R5, RZ, RZ, R59 ;  /* 0x000000ffff05e224 */ /* 0x004fe400078e003b */
[----:B---3--:R-:W-:-:S05]  /*49500*/  @!P6 IMAD.MOV.U32 R4, RZ, RZ, R58 ;  /* 0x000000ffff04e224 */ /* 0x008fca00078e003a */
[----:B------:R0:W2:Y:S02]  /*49510*/  @!P6 LDG.E.U16 R50, [R4.64] ;  /* 0x000000060432e981 */ /* 0x0000a4000c1e1500 */
[----:B0-----:R-:W-:Y:S02]  /*49520*/  @!P6 IMAD.MOV.U32 R5, RZ, RZ, R57 ;  /* 0x000000ffff05e224 */ /* 0x001fe400078e0039 */
[----:B------:R-:W-:-:S05]  /*49530*/  @!P6 IMAD.MOV.U32 R4, RZ, RZ, R0 ;  /* 0x000000ffff04e224 */ /* 0x000fca00078e0000 */
[----:B------:R0:W3:Y:S02]  /*49540*/  @!P6 LDG.E.U16 R49, [R4.64] ;  /* 0x000000060431e981 */ /* 0x0000e4000c1e1500 */
[----:B0-----:R-:W-:Y:S02]  /*49550*/  @!P6 IMAD.MOV.U32 R5, RZ, RZ, R56 ;  /* 0x000000ffff05e224 */ /* 0x001fe400078e0038 */
[----:B------:R-:W-:-:S05]  /*49560*/  @!P6 IMAD.MOV.U32 R4, RZ, RZ, R55 ;  /* 0x000000ffff04e224 */ /* 0x000fca00078e0037 */
[----:B------:R4:W3:Y:S04]  /*49570*/  @!P6 LDG.E.U16 R48, [R4.64] ;  /* 0x000000060430e981 */ /* 0x0008e8000c1e1500 */
[----:B------:R0:W-:Y:S04]  /*49580*/  STL [R1+0x4a14], R51 ;  /* 0x004a143301007387 */ /* 0x0001e80000100800 */
[----:B------:R-:W3:Y:S04]  /*49590*/  LDL R52, [R1+0x1ac4] ;  /* 0x001ac40001347983 */ /* 0x000ee80000100800 */
[----:B0-----:R-:W3:Y:S01]  /*495a0*/  LDL R51, [R1+0x1ac8] ;  /* 0x001ac80001337983 */ /* 0x001ee20000100800 */
[----:B------:R-:W-:Y:S01]  /*495b0*/  PRMT R47, RZ, 0x7610, R47 ;  /* 0x00007610ff2f7816 */ /* 0x000fe2000000002f */
[----:B----4-:R-:W-:-:S02]  /*495c0*/  @!P6 IMAD.MOV.U32 R4, RZ, RZ, R53 ;  /* 0x000000ffff04e224 */ /* 0x010fc400078e0035 */
[----:B------:R-:W-:-:S05]  /*495d0*/  @!P6 IMAD.MOV.U32 R5, RZ, RZ, R54 ;  /* 0x000000ffff05e224 */ /* 0x000fca00078e0036 */
[----:B------:R0:W4:Y:S04]  /*495e0*/  @!P6 LDG.E.U16 R47, [R4.64] ;  /* 0x00000006042fe981 */ /* 0x000128000c1e1500 */
[----:B--2---:R1:W-:Y:S04]  /*495f0*/  STL [R1+0x4a18], R50 ;  /* 0x004a183201007387 */ /* 0x0043e80000100800 */
[----:B------:R-:W2:Y:S04]  /*49600*/  LDL R0, [R1+0x1ac0] ;  /* 0x001ac00001007983 */ /* 0x000ea80000100800 */
[----:B-1----:R-:W2:Y:S04]  /*49610*/  LDL R50, [R1+0x1abc] ;  /* 0x001abc0001327983 */ /* 0x002ea80000100800 */
[----:B---3--:R1:W-:Y:S04]  /*49620*/  STL [R1+0x4a1c], R49 ;  /* 0x004a1c3101007387 */ /* 0x0083e80000100800 */
[----:B------:R3:W-:Y:S04]  /*49630*/  STL [R1+0x4a20], R48 ;  /* 0x004a203001007387 */ /* 0x0007e80000100800 */
[----:B-1----:R-:W2:Y:S04]  /*49640*/  LDL R49, [R1+0x1a84] ;  /* 0x001a840001317983 */ /* 0x002ea80000100800 */
[----:B---3--:R-:W3:Y:S01]  /*49650*/  LDL R48, [R1+0x1a88] ;  /* 0x001a880001307983 */ /* 0x008ee20000100800 */
[----:B------:R-:W-:Y:S01]  /*49660*/  PRMT R46, RZ, 0x7610, R46 ;  /* 0x00007610ff2e7816 */ /* 0x000fe2000000002e */
[----:B0-----:R-:W-:-:S02]  /*49670*/  @!P6 IMAD.MOV.U32 R5, RZ, RZ, R52 ;  /* 0x000000ffff05e224 */ /* 0x001fc400078e0034 */
[----:B------:R-:W-:Y:S01]  /*49680*/  @!P6 IMAD.MOV.U32 R4, RZ, RZ, R51 ;  /* 0x000000ffff04e224 */ /* 0x000fe200078e0033 */
[----:B------:R-:W-:-:S04]  /*49690*/  PRMT R45, RZ, 0x7610, R45 ;  /* 0x00007610ff2d7816 */ /* 0x000fc8000000002d */
[----:B------:R2:W3:Y:S01]  /*496a0*/  @!P6 LDG.E.U16 R46, [R4.64] ;  /* 0x00000006042ee981 */ /* 0x0004e2000c1e1500 */
[----:B------:R-:W-:-:S03]  /*496b0*/  PRMT R44, RZ, 0x7610, R44 ;  /* 0x00007610ff2c7816 */ /* 0x000fc6000000002c */
[----:B----4-:R0:W-:Y:S04]  /*496c0*/  STL [R1+0x4a24], R47 ;  /* 0x004a242f01007387 */ /* 0x0101e80000100800 */
[----:B------:R-:W4:Y:S04]  /*496d0*/  LDL R53, [R1+0x1a7c] ;  /* 0x001a7c0001357983 */ /* 0x000f280000100800 */
[----:B------:R-:W4:Y:S01]  /*496e0*/  LDL R52, [R1+0x1a80] ;  /* 0x001a800001347983 */ /* 0x000f220000100800 */
[----:B--2---:R-:W-:Y:S02]  /*496f0*/  @!P6 IMAD.MOV.U32 R4, RZ, RZ, R0 ;  /* 0x000000ffff04e224 */ /* 0x004fe400078e0000 */
[----:B------:R-:W-:-:S05]  /*49700*/  @!P6 IMAD.MOV.U32 R5, RZ, RZ, R50 ;  /* 0x000000ffff05e224 */ /* 0x000fca00078e0032 */
[----:B------:R1:W2:Y:S02]  /*49710*/  @!P6 LDG.E.U16 R45, [R4.64] ;  /* 0x00000006042de981 */ /* 0x0002a4000c1e1500 */
[----:B-1----:R-:W-:Y:S02]  /*49720*/  @!P6 IMAD.MOV.U32 R5, RZ, RZ, R49 ;  /* 0x000000ffff05e224 */ /* 0x002fe400078e0031 */
[----:B---3--:R-:W-:-:S05]  /*49730*/  @!P6 IMAD.MOV.U32 R4, RZ, RZ, R48 ;  /* 0x000000ffff04e224 */ /* 0x008fca00078e0030 */
[----:B------:R4:W2:Y:S04]  /*49740*/  @!P6 LDG.E.U16 R44, [R4.64] ;  /* 0x00000006042ce981 */ /* 0x0008a8000c1e1500 */
[----:B------:R1:W-:Y:S04]  /*49750*/  STL [R1+0x4a28], R46 ;  /* 0x004a282e01007387 */ /* 0x0003e80000100800 */
[----:B------:R-:W2:Y:S04]  /*49760*/  LDL R51, [R1+0x1a44] ;  /* 0x001a440001337983 */ /* 0x000ea80000100800 */
[----:B------:R-:W2:Y:S04]  /*49770*/  LDL R50, [R1+0x1a48] ;  /* 0x001a480001327983 */ /* 0x000ea80000100800 */
[----:B------:R-:W2:Y:S01]  /*49780*/  LDL R0, [R1+0x1a40] ;  /* 0x001a400001007983 */ /* 0x000ea20000100800 */
[----:B------:R-:W-:Y:S01]  /*49790*/  PRMT R43, RZ, 0x7610, R43 ;  /* 0x00007610ff2b7816 */ /* 0x000fe2000000002b */
[----:B----4-:R-:W-:-:S02]  /*497a0*/  @!P6 IMAD.MOV.U32 R4, RZ, RZ, R52 ;  /* 0x000000ffff04e224 */ /* 0x010fc400078e0034 */
[----:B------:R-:W-:-:S05]  /*497b0*/  @!P6 IMAD.MOV.U32 R5, RZ, RZ, R53 ;  /* 0x000000ffff05e224 */ /* 0x000fca00078e0035 */
[----:B------:R4:W2:Y:S04]  /*497c0*/  @!P6 LDG.E.U16 R43, [R4.64] ;  /* 0x00000006042be981 */ /* 0x0008a8000c1e1500 */
[----:B--2---:R2:W-:Y:S04]  /*497d0*/  STL [R1+0x4a2c], R45 ;  /* 0x004a2c2d01007387 */ /* 0x0045e80000100800 */
[----:B------:R-:W3:Y:S04]  /*497e0*/  LDL R49, [R1+0x1a3c] ;  /* 0x001a3c0001317983 */ /* 0x000ee80000100800 */
[----:B------:R-:W3:Y:S04]  /*497f0*/  LDL R48, [R1+0x1a04] ;  /* 0x001a040001307983 */ /* 0x000ee80000100800 */
[----:B0-----:R-:W3:Y:S04]  /*49800*/  LDL R47, [R1+0x1a08] ;  /* 0x001a0800012f7983 */ /* 0x001ee80000100800 */
[----:B--2---:R0:W-:Y:S04]  /*49810*/  STL [R1+0x4a30], R44 ;  /* 0x004a302c01007387 */ /* 0x0041e80000100800 */
[----:B-1----:R-:W2:Y:S04]  /*49820*/  LDL R46, [R1+0x19fc] ;  /* 0x0019fc00012e7983 */ /* 0x002ea80000100800 */
[----:B------:R-:W2:Y:S01]  /*49830*/  LDL R45, [R1+0x1a00] ;  /* 0x001a0000012d7983 */ /* 0x000ea20000100800 */
[----:B------:R-:W-:Y:S01]  /*49840*/  PRMT R42, RZ, 0x7610, R42 ;  /* 0x00007610ff2a7816 */ /* 0x000fe2000000002a */
[----:B----4-:R-:W-:-:S02]  /*49850*/  @!P6 IMAD.MOV.U32 R5, RZ, RZ, R51 ;  /* 0x000000ffff05e224 */ /* 0x010fc400078e0033 */
[----:B------:R-:W-:Y:S01]  /*49860*/  @!P6 IMAD.MOV.U32 R4, RZ, RZ, R50 ;  /* 0x000000ffff04e224 */ /* 0x000fe200078e0032 */
[----:B------:R-:W-:-:S04]  /*49870*/  PRMT R41, RZ, 0x7610, R41 ;  /* 0x00007610ff297816 */ /* 0x000fc80000000029 */
[----:B------:R1:W4:Y:S02]  /*49880*/  @!P6 LDG.E.U16 R42, [R4.64] ;  /* 0x00000006042ae981 */ /* 0x000324000c1e1500 */
[----:B-1----:R-:W-:Y:S01]  /*49890*/  @!P6 IMAD.MOV.U32 R4, RZ, RZ, R0 ;  /* 0x000000ffff04e224 */ /* 0x002fe200078e0000 */
[----:B------:R-:W-:Y:S02]  /*498a0*/  PRMT R40, RZ, 0x7610, R40 ;  /* 0x00007610ff287816 */ /* 0x000fe40000000028 */
[----:B------:R-:W-:Y:S01]  /*498b0*/  PRMT R39, RZ, 0x7610, R39 ;  /* 0x00007610ff277816 */ /* 0x000fe20000000027 */
[----:B------:R1:W-:Y:S04]  /*498c0*/  STL [R1+0x4a34], R43 ;  /* 0x004a342b01007387 */ /* 0x0003e80000100800 */
[----:B0-----:R-:W4:Y:S04]  /*498d0*/  LDL R44, [R1+0x19c4] ;  /* 0x0019c400012c7983 */ /* 0x001f280000100800 */
[----:B-1----:R-:W4:Y:S01]  /*498e0*/  LDL R43, [R1+0x19c8] ;  /* 0x0019c800012b7983 */ /* 0x002f220000100800 */
[----:B---3--:R-:W-:-:S05]  /*498f0*/  @!P6 IMAD.MOV.U32 R5, RZ, RZ, R49 ;  /* 0x000000ffff05e224 */ /* 0x008fca00078e0031 */
[----:B------:R0:W3:Y:S02]  /*49900*/  @!P6 LDG.E.U16 R41, [R4.64] ;  /* 0x000000060429e981 */ /* 0x0000e4000c1e1500 */
[----:B0-----:R-:W-:Y:S02]  /*49910*/  @!P6 IMAD.MOV.U32 R4, RZ, RZ, R47 ;  /* 0x000000ffff04e224 */ /* 0x001fe400078e002f */
[----:B------:R-:W-:-:S05]  /*49920*/  @!P6 IMAD.MOV.U32 R5, RZ, RZ, R48 ;  /* 0x000000ffff05e224 */ /* 0x000fca00078e0030 */
[----:B------:R2:W3:Y:S02]  /*49930*/  @!P6 LDG.E.U16 R40, [R4.64] ;  /* 0x000000060428e981 */ /* 0x0004e4000c1e1500 */
[----:B--2---:R-:W-:Y:S02]  /*49940*/  @!P6 IMAD.MOV.U32 R5, RZ, RZ, R46 ;  /* 0x000000ffff05e224 */ /* 0x004fe400078e002e */
[----:B------:R-:W-:-:S05]  /*49950*/  @!P6 IMAD.MOV.U32 R4, RZ, RZ, R45 ;  /* 0x000000ffff04e224 */ /* 0x000fca00078e002d */
[----:B------:R0:W2:Y:S04]  /*49960*/  @!P6 LDG.E.U16 R39, [R4.64] ;  /* 0x000000060427e981 */ /* 0x0000a8000c1e1500 */
[----:B----4-:R1:W-:Y:S04]  /*49970*/  STL [R1+0x4a38], R42 ;  /* 0x004a382a01007387 */ /* 0x0103e80000100800 */
[----:B------:R-:W4:Y:S01]  /*49980*/  LDL R0, [R1+0x19c0] ;  /* 0x0019c00001007983 */ /* 0x000f220000100800 */
[----:B------:R-:W-:Y:S01]  /*49990*/  PRMT R38, RZ, 0x7610, R38 ;  /* 0x00007610ff267816 */ /* 0x000fe20000000026 */
[----:B0-----:R-:W-:-:S02]  /*499a0*/  @!P6 IMAD.MOV.U32 R5, RZ, RZ, R44 ;  /* 0x000000ffff05e224 */ /* 0x001fc400078e002c */
[----:B------:R-:W-:-:S05]  /*499b0*/  @!P6 IMAD.MOV.U32 R4, RZ, RZ, R43 ;  /* 0x000000ffff04e224 */ /* 0x000fca00078e002b */
[----:B------:R4:W4:Y:S04]  /*499c0*/  @!P6 LDG.E.U16 R38, [R4.64] ;  /* 0x000000060426e981 */ /* 0x000928000c1e1500 */
[----:B---3--:R0:W-:Y:S04]  /*499d0*/  STL [R1+0x4a3c], R41 ;  /* 0x004a3c2901007387 */ /* 0x0081e80000100800 */
[----:B------:R-:W3:Y:S04]  /*499e0*/  LDL R49, [R1+0x19bc] ;  /* 0x0019bc0001317983 */ /* 0x000ee80000100800 */
[----:B------:R-:W3:Y:S04]  /*499f0*/  LDL R48, [R1+0x1984] ;  /* 0x0019840001307983 */ /* 0x000ee80000100800 */
[----:B-1----:R-:W3:Y:S04]  /*49a00*/  LDL R42, [R1+0x1988] ;  /* 0x00198800012a7983 */ /* 0x002ee80000100800 */
[----:B------:R1:W-:Y:S04]  /*49a10*/  STL [R1+0x4a40], R40 ;  /* 0x004a402801007387 */ /* 0x0003e80000100800 */
[----:B------:R-:W3:Y:S04]  /*49a20*/  LDL R47, [R1+0x197c] ;  /* 0x00197c00012f7983 */ /* 0x000ee80000100800 */
[----:B0-----:R-:W3:Y:S04]  /*49a30*/  LDL R41, [R1+0x1980] ;  /* 0x0019800001297983 */ /* 0x001ee80000100800 */
[----:B--2---:R-:W-:Y:S04]  /*49a40*/  STL [R1+0x4a44], R39 ;  /* 0x004a442701007387 */ /* 0x004fe80000100800 */
[----:B------:R-:W2:Y:S04]  /*49a50*/  LDL R46, [R1+0x1944] ;  /* 0x00194400012e7983 */ /* 0x000ea80000100800 */
[----:B------:R-:W2:Y:S01]  /*49a60*/  LDL R45, [R1+0x1948] ;  /* 0x00194800012d7983 */ /* 0x000ea20000100800 */
[----:B------:R-:W-:Y:S01]  /*49a70*/  PRMT R37, RZ, 0x7610, R37 ;  /* 0x00007610ff257816 */ /* 0x000fe20000000025 */
[----:B----4-:R-:W-:Y:S01]  /*49a80*/  @!P6 IMAD.MOV.U32 R4, RZ, RZ, R0 ;  /* 0x000000ffff04e224 */ /* 0x010fe200078e0000 */
[----:B------:R-:W-:Y:S01]  /*49a90*/  PRMT R36, RZ, 0x7610, R36 ;  /* 0x00007610ff247816 */ /* 0x000fe20000000024 */
[----:B------:R-:W4:Y:S01]  /*49aa0*/  LDL R44, [R1+0x193c] ;  /* 0x00193c00012c7983 */ /* 0x000f220000100800 */
[----:B------:R-:W-:-:S02]  /*49ab0*/  PRMT R35, RZ, 0x7610, R35 ;  /* 0x00007610ff237816 */ /* 0x000fc40000000023 */
[----:B------:R-:W-:Y:S01]  /*49ac0*/  PRMT R34, RZ, 0x7610, R34 ;  /* 0x00007610ff227816 */ /* 0x000fe20000000022 */
[----:B------:R-:W4:Y:S04]  /*49ad0*/  LDL R43, [R1+0x1940] ;  /* 0x00194000012b7983 */ /* 0x000f280000100800 */
[----:B------:R0:W-:Y:S04]  /*49ae0*/  STL [R1+0x4a48], R38 ;  /* 0x004a482601007387 */ /* 0x0001e80000100800 */
[----:B------:R-:W4:Y:S04]  /*49af0*/  LDL R0, [R1+0x1908] ;  /* 0x0019080001007983 */ /* 0x000f280000100800 */
[----:B-1----:R-:W4:Y:S01]  /*49b00*/  LDL R40, [R1+0x1904] ;  /* 0x0019040001287983 */ /* 0x002f220000100800 */
[----:B---3--:R-:W-:-:S05]  /*49b10*/  @!P6 IMAD.MOV.U32 R5, RZ, RZ, R49 ;  /* 0x000000ffff05e224 */ /* 0x008fca00078e0031 */
[----:B------:R1:W3:Y:S02]  /*49b20*/  @!P6 LDG.E.U16 R37, [R4.64] ;  /* 0x000000060425e981 */ /* 0x0002e4000c1e1500 */
[----:B-1----:R-:W-:Y:S02]  /*49b30*/  @!P6 IMAD.MOV.U32 R4, RZ, RZ, R42 ;  /* 0x000000ffff04e224 */ /* 0x002fe400078e002a */
[----:B------:R-:W-:-:S05]  /*49b40*/  @!P6 IMAD.MOV.U32 R5, RZ, RZ, R48 ;  /* 0x000000ffff05e224 */ /* 0x000fca00078e0030 */
[----:B------:R1:W3:Y:S02]  /*49b50*/  @!P6 LDG.E.U16 R36, [R4.64] ;  /* 0x000000060424e981 */ /* 0x0002e4000c1e1500 */
[----:B-1----:R-:W-:Y:S02]  /*49b60*/  @!P6 IMAD.MOV.U32 R4, RZ, RZ, R41 ;  /* 0x000000ffff04e224 */ /* 0x002fe400078e0029 */
[----:B------:R-:W-:-:S05]  /*49b70*/  @!P6 IMAD.MOV.U32 R5, RZ, RZ, R47 ;  /* 0x000000ffff05e224 */ /* 0x000fca00078e002f */
[----:B------:R2:W3:Y:S02]  /*49b80*/  @!P6 LDG.E.U16 R35, [R4.64] ;  /* 0x000000060423e981 */ /* 0x0004e4000c1e1500 */
[----:B--2---:R-:W-:Y:S02]  /*49b90*/  @!P6 IMAD.MOV.U32 R4, RZ, RZ, R45 ;  /* 0x000000ffff04e224 */ /* 0x004fe400078e002d */
[----:B------:R-:W-:-:S05]  /*49ba0*/  @!P6 IMAD.MOV.U32 R5, RZ, RZ, R46 ;  /* 0x000000ffff05e224 */ /* 0x000fca00078e002e */
[----:B------:R4:W2:Y:S01]  /*49bb0*/  @!P6 LDG.E.U16 R34, [R4.64] ;  /* 0x000000060422e981 */ /* 0x0008a2000c1e1500 */
[----:B------:R-:W-:Y:S01]  /*49bc0*/  PRMT R33, RZ, 0x7610, R33 ;  /* 0x00007610ff217816 */ /* 0x000fe20000000021 */
[----:B----4-:R-:W-:Y:S02]  /*49bd0*/  @!P6 IMAD.MOV.U32 R4, RZ, RZ, R43 ;  /* 0x000000ffff04e224 */ /* 0x010fe400078e002b */
[----:B------:R-:W-:-:S05]  /*49be0*/  @!P6 IMAD.MOV.U32 R5, RZ, RZ, R44 ;  /* 0x000000ffff05e224 */ /* 0x000fca00078e002c */
[----:B------:R1:W4:Y:S02]  /*49bf0*/  @!P6 LDG.E.U16 R33, [R4.64] ;  /* 0x000000060421e981 */ /* 0x000324000c1e1500 */
[----:B-1----:R-:W-:Y:S02]  /*49c00*/  @!P6 IMAD.MOV.U32 R4, RZ, RZ, R0 ;  /* 0x000000ffff04e224 */ /* 0x002fe400078e0000 */
[----:B---3--:R1:W-:Y:S04]  /*49c10*/  STL [R1+0x4a4c], R37 ;  /* 0x004a4c2501007387 */ /* 0x0083e80000100800 */
[----:B------:R-:W3:Y:S04]  /*49c20*/  LDL R42, [R1+0x18fc] ;  /* 0x0018fc00012a7983 */ /* 0x000ee80000100800 */
[----:B0-----:R-:W4:Y:S04]  /*49c30*/  LDL R38, [R1+0x1900] ;  /* 0x0019000001267983 */ /* 0x001f280000100800 */
[----:B------:R0:W-:Y:S04]  /*49c40*/  STL [R1+0x4a50], R36 ;  /* 0x004a502401007387 */ /* 0x0001e80000100800 */
[----:B------:R-:W4:Y:S04]  /*49c50*/  LDL R41, [R1+0x18c4] ;  /* 0x0018c40001297983 */ /* 0x000f280000100800 */
[----:B------:R-:W4:Y:S04]  /*49c60*/  LDL R39, [R1+0x18c8] ;  /* 0x0018c80001277983 */ /* 0x000f280000100800 */
[----:B------:R2:W-:Y:S04]  /*49c70*/  STL [R1+0x4a54], R35 ;  /* 0x004a542301007387 */ /* 0x0005e80000100800 */
[----:B-1----:R-:W4:Y:S04]  /*49c80*/  LDL R37, [R1+0x18bc] ;  /* 0x0018bc0001257983 */ /* 0x002f280000100800 */
[----:B0-----:R-:W4:Y:S04]  /*49c90*/  LDL R36, [R1+0x18c0] ;  /* 0x0018c00001247983 */ /* 0x001f280000100800 */
[----:B--2---:R0:W-:Y:S04]  /*49ca0*/  STL [R1+0x4a58], R34 ;  /* 0x004a582201007387 */ /* 0x0041e80000100800 */
[----:B------:R-:W2:Y:S04]  /*49cb0*/  LDL R35, [R1+0x1884] ;  /* 0x0018840001237983 */ /* 0x000ea80000100800 */
[----:B------:R-:W2:Y:S04]  /*49cc0*/  LDL R0, [R1+0x1880] ;  /* 0x0018800001007983 */ /* 0x000ea80000100800 */
[----:B0-----:R-:W2:Y:S01]  /*49cd0*/  LDL R34, [R1+0x1888] ;  /* 0x0018880001227983 */ /* 0x001ea20000100800 */
[----:B------:R-:W-:Y:S01]  /*49ce0*/  PRMT R32, RZ, 0x7610, R32 ;  /* 0x00007610ff207816 */ /* 0x000fe20000000020 */
[----:B------:R-:W-:-:S02]  /*49cf0*/  @!P6 IMAD.MOV.U32 R5, RZ, RZ, R40 ;  /* 0x000000ffff05e224 */ /* 0x000fc400078e0028 */
[----:B------:R-:W2:Y:S01]  /*49d00*/  LDL R40, [R1+0x187c] ;  /* 0x00187c0001287983 */ /* 0x000ea20000100800 */
[----:B------:R-:W-:-:S03]  /*49d10*/  PRMT R31, RZ, 0x7610, R31 ;  /* 0x00007610ff1f7816 */ /* 0x000fc6000000001f */
[----:B------:R3:W2:Y:S01]  /*49d20*/  @!P6 LDG.E.U16 R32, [R4.64] ;  /* 0x000000060420e981 */ /* 0x0006a2000c1e1500 */
[----:B------:R-:W-:Y:S02]  /*49d30*/  PRMT R30, RZ, 0x7610, R30 ;  /* 0x00007610ff1e7816 */ /* 0x000fe4000000001e */
[----:B------:R-:W-:Y:S01]  /*49d40*/  PRMT R29, RZ, 0x7610, R29 ;  /* 0x00007610ff1d7816 */ /* 0x000fe2000000001d */
[----:B------:R-:W2:Y:S01]  /*49d50*/  LDL R44, [R1+0x17bc] ;  /* 0x0017bc00012c7983 */ /* 0x000ea20000100800 */
[----:B------:R-:W-:Y:S02]  /*49d60*/  PRMT R28, RZ, 0x7610, R28 ;  /* 0x00007610ff1c7816 */ /* 0x000fe4000000001c */
[----:B------:R-:W-:Y:S01]  /*49d70*/  PRMT R27, RZ, 0x7610, R27 ;  /* 0x00007610ff1b7816 */ /* 0x000fe2000000001b */
[----:B------:R-:W2:Y:S01]  /*49d80*/  LDL R43, [R1+0x1784] ;  /* 0x00178400012b7983 */ /* 0x000ea20000100800 */
[----:B------:R-:W-:Y:S02]  /*49d90*/  PRMT R26, RZ, 0x7610, R26 ;  /* 0x00007610ff1a7816 */ /* 0x000fe4000000001a */
[----:B------:R-:W-:Y:S01]  /*49da0*/  PRMT R25, RZ, 0x7610, R25 ;  /* 0x00007610ff197816 */ /* 0x000fe20000000019 */
[----:B------:R-:W2:Y:S01]  /*49db0*/  LDL R46, [R1+0x1734] ;  /* 0x00173400012e7983 */ /* 0x000ea20000100800 */
[----:B------:R-:W-:-:S02]  /*49dc0*/  PRMT R24, RZ, 0x7610, R24 ;  /* 0x00007610ff187816 */ /* 0x000fc40000000018 */
[----:B------:R-:W-:Y:S01]  /*49dd0*/  PRMT R23, RZ, 0x7610, R23 ;  /* 0x00007610ff177816 */ /* 0x000fe20000000017 */
[----:B------:R-:W2:Y:S01]  /*49de0*/  LDL R45, [R1+0x1730] ;  /* 0x00173000012d7983 */ /* 0x000ea20000100800 */
[----:B---3--:R-:W-:-:S03]  /*49df0*/  @!P6 IMAD.MOV.U32 R5, RZ, RZ, R42 ;  /* 0x000000ffff05e224 */ /* 0x008fc600078e002a */
[----:B------:R-:W3:Y:S01]  /*49e00*/  LDL R42, [R1+0x1844] ;  /* 0x00184400012a7983 */ /* 0x000ee20000100800 */
[----:B----4-:R-:W-:-:S03]  /*49e10*/  @!P6 IMAD.MOV.U32 R4, RZ, RZ, R38 ;  /* 0x000000ffff04e224 */ /* 0x010fc600078e0026 */
[----:B------:R-:W4:Y:S04]  /*49e20*/  LDL R38, [R1+0x1848] ;  /* 0x0018480001267983 */ /* 0x000f280000100800 */
[----:B------:R0:W4:Y:S02]  /*49e30*/  @!P6 LDG.E.U16 R31, [R4.64] ;  /* 0x00000006041fe981 */ /* 0x000124000c1e1500 */
[----:B0-----:R-:W-:Y:S02]  /*49e40*/  @!P6 IMAD.MOV.U32 R5, RZ, RZ, R41 ;  /* 0x000000ffff05e224 */ /* 0x001fe400078e0029 */
[----:B------:R-:W-:Y:S01]  /*49e50*/  @!P6 IMAD.MOV.U32 R4, RZ, RZ, R39 ;  /* 0x000000ffff04e224 */ /* 0x000fe200078e0027 */
[----:B------:R-:W4:Y:S04]  /*49e60*/  LDL R41, [R1+0x183c] ;  /* 0x00183c0001297983 */ /* 0x000f280000100800 */
[----:B------:R-:W4:Y:S04]  /*49e70*/  LDL R39, [R1+0x1840] ;  /* 0x0018400001277983 */ /* 0x000f280000100800 */
[----:B------:R0:W4:Y:S02]  /*49e80*/  @!P6 LDG.E.U16 R30, [R4.64] ;  /* 0x00000006041ee981 */ /* 0x000124000c1e1500 */
[----:B0-----:R-:W-:-:S02]  /*49e90*/  @!P6 IMAD.MOV.U32 R4, RZ, RZ, R36 ;  /* 0x000000ffff04e224 */ /* 0x001fc400078e0024 */
[----:B------:R-:W-:Y:S01]  /*49ea0*/  @!P6 IMAD.MOV.U32 R5, RZ, RZ, R37 ;  /* 0x000000ffff05e224 */ /* 0x000fe200078e0025 */
[----:B------:R-:W4:Y:S04]  /*49eb0*/  LDL R36, [R1+0x1808] ;  /* 0x0018080001247983 */ /* 0x000f280000100800 */
[----:B------:R-:W4:Y:S04]  /*49ec0*/  LDL R37, [R1+0x1804] ;  /* 0x0018040001257983 */ /* 0x000f280000100800 */
[----:B------:R2:W4:Y:S02]  /*49ed0*/  @!P6 LDG.E.U16 R29, [R4.64] ;  /* 0x00000006041de981 */ /* 0x000524000c1e1500 */
[----:B--2---:R-:W-:-:S02]  /*49ee0*/  @!P6 IMAD.MOV.U32 R4, RZ, RZ, R34 ;  /* 0x000000ffff04e224 */ /* 0x004fc400078e0022 */
[----:B------:R-:W2:Y:S01]  /*49ef0*/  LDL R34, [R1+0x1800] ;  /* 0x0018000001227983 */ /* 0x000ea20000100800 */
[----:B------:R-:W-:-:S03]  /*49f00*/  @!P6 IMAD.MOV.U32 R5, RZ, RZ, R35 ;  /* 0x000000ffff05e224 */ /* 0x000fc600078e0023 */
[----:B------:R-:W2:Y:S04]  /*49f10*/  LDL R35, [R1+0x17fc] ;  /* 0x0017fc0001237983 */ /* 0x000ea80000100800 */
[----:B------:R0:W2:Y:S02]  /*49f20*/  @!P6 LDG.E.U16 R28, [R4.64] ;  /* 0x00000006041ce981 */ /* 0x0000a4000c1e1500 */
[----:B0-----:R-:W-:Y:S02]  /*49f30*/  @!P6 IMAD.MOV.U32 R4, RZ, RZ, R0 ;  /* 0x000000ffff04e224 */ /* 0x001fe400078e0000 */
[----:B------:R-:W2:Y:S01]  /*49f40*/  LDL R0, [R1+0x17c8] ;  /* 0x0017c80001007983 */ /* 0x000ea20000100800 */
[----:B------:R-:W-:-:S03]  /*49f50*/  @!P6 IMAD.MOV.U32 R5, RZ, RZ, R40 ;  /* 0x000000ffff05e224 */ /* 0x000fc600078e0028 */
[----:B------:R-:W2:Y:S04]  /*49f60*/  LDL R40, [R1+0x17c4] ;  /* 0x0017c40001287983 */ /* 0x000ea80000100800 */
[----:B------:R3:W2:Y:S02]  /*49f70*/  @!P6 LDG.E.U16 R27, [R4.64] ;  /* 0x00000006041be981 */ /* 0x0006a4000c1e1500 */
[----:B---3--:R-:W-:Y:S02]  /*49f80*/  @!P6 IMAD.MOV.U32 R5, RZ, RZ, R42 ;  /* 0x000000ffff05e224 */ /* 0x008fe400078e002a */
[----:B------:R-:W3:Y:S01]  /*49f90*/  LDL R42, [R1+0x1750] ;  /* 0x00175000012a7983 */ /* 0x000ee20000100800 */
[----:B----4-:R-:W-:-:S03]  /*49fa0*/  @!P6 IMAD.MOV.U32 R4, RZ, RZ, R38 ;  /* 0x000000ffff04e224 */ /* 0x010fc600078e0026 */
[----:B------:R-:W4:Y:S04]  /*49fb0*/  LDL R38, [R1+0x17c0] ;  /* 0x0017c00001267983 */ /* 0x000f280000100800 */
[----:B------:R0:W3:Y:S02]  /*49fc0*/  @!P6 LDG.E.U16 R26, [R4.64] ;  /* 0x00000006041ae981 */ /* 0x0000e4000c1e1500 */
[----:B0-----:R-:W-:Y:S02]  /*49fd0*/  @!P6 IMAD.MOV.U32 R5, RZ, RZ, R41 ;  /* 0x000000ffff05e224 */ /* 0x001fe400078e0029 */
[----:B------:R-:W3:Y:S01]  /*49fe0*/  LDL R41, [R1+0x174c] ;  /* 0x00174c0001297983 */ /* 0x000ee20000100800 */
[----:B------:R-:W-:-:S03]  /*49ff0*/  @!P6 IMAD.MOV.U32 R4, RZ, RZ, R39 ;  /* 0x000000ffff04e224 */ /* 0x000fc600078e0027 */
[----:B------:R-:W3:Y:S04]  /*4a000*/  LDL R39, [R1+0x1788] ;  /* 0x0017880001277983 */ /* 0x000ee80000100800 */
[----:B------:R0:W3:Y:S02]  /*4a010*/  @!P6 LDG.E.U16 R25, [R4.64] ;  /* 0x000000060419e981 */ /* 0x0000e4000c1e1500 */
[----:B0-----:R-:W-:Y:S02]  /*4a020*/  @!P6 IMAD.MOV.U32 R4, RZ, RZ, R36 ;  /* 0x000000ffff04e224 */ /* 0x001fe400078e0024 */
[----:B------:R-:W3:Y:S01]  /*4a030*/  LDL R36, [R1+0x1780] ;  /* 0x0017800001247983 */ /* 0x000ee20000100800 */
[----:B------:R-:W-:-:S03]  /*4a040*/  @!P6 IMAD.MOV.U32 R5, RZ, RZ, R37 ;  /* 0x000000ffff05e224 */ /* 0x000fc600078e0025 */
[----:B------:R-:W3:Y:S04]  /*4a050*/  LDL R37, [R1+0x177c] ;  /* 0x00177c0001257983 */ /* 0x000ee80000100800 */
[----:B------:R2:W3:Y:S02]  /*4a060*/  @!P6 LDG.E.U16 R24, [R4.64] ;  /* 0x000000060418e981 */ /* 0x0004e4000c1e1500 */
[----:B--2---:R-:W-:Y:S02]  /*4a070*/  @!P6 IMAD.MOV.U32 R4, RZ, RZ, R34 ;  /* 0x000000ffff04e224 */ /* 0x004fe400078e0022 */
[----:B------:R-:W2:Y:S01]  /*4a080*/  LDL R34, [R1+0x2684] ;  /* 0x0026840001227983 */ /* 0x000ea20000100800 */
[----:B------:R-:W-:-:S03]  /*4a090*/  @!P6 IMAD.MOV.U32 R5, RZ, RZ, R35 ;  /* 0x000000ffff05e224 */ /* 0x000fc600078e0023 */
[----:B------:R-:W2:Y:S04]  /*4a0a0*/  LDL R35, [R1+0x268c] ;  /* 0x00268c0001237983 */ /* 0x000ea80000100800 */
[----:B------:R0:W2:Y:S02]  /*4a0b0*/  @!P6 LDG.E.U16 R23, [R4.64] ;  /* 0x000000060417e981 */ /* 0x0000a4000c1e1500 */
[----:B0-----:R-:W-:Y:S02]  /*4a0c0*/  @!P6 IMAD.MOV.U32 R4, RZ, RZ, R0 ;  /* 0x000000ffff04e224 */ /* 0x001fe400078e0000 */
[----:B------:R-:W2:Y:S01]  /*4a0d0*/  LDL R0, [R1+0x26c4] ;  /* 0x0026c40001007983 */ /* 0x000ea20000100800 */
[----:B------:R-:W-:Y:S01]  /*4a0e0*/  PRMT R22, RZ, 0x7610, R22 ;  /* 0x00007610ff167816 */ /* 0x000fe20000000016 */
[----:B------:R-:W-:Y:S01]  /*4a0f0*/  @!P6 IMAD.MOV.U32 R5, RZ, RZ, R40 ;  /* 0x000000ffff05e224 */ /* 0x000fe200078e0028 */
[----:B------:R-:W-:Y:S01]  /*4a100*/  PRMT R21, RZ, 0x7610, R21 ;  /* 0x00007610ff157816 */ /* 0x000fe20000000015 */
[----:B------:R-:W2:Y:S04]  /*4a110*/  LDL R40, [R1+0x2688] ;  /* 0x0026880001287983 */ /* 0x000ea80000100800 */
[----:B------:R0:W2:Y:S01]  /*4a120*/  @!P6 LDG.E.U16 R22, [R4.64] ;  /* 0x000000060416e981 */ /* 0x0000a2000c1e1500 */
[----:B------:R-:W-:Y:S01]  /*4a130*/  PRMT R20, RZ, 0x7610, R20 ;  /* 0x00007610ff147816 */ /* 0x000fe20000000014 */
[----:B0-----:R-:W-:Y:S01]  /*4a140*/  @!P6 IMAD.MOV.U32 R5, RZ, RZ, R44 ;  /* 0x000000ffff05e224 */ /* 0x001fe200078e002c */
[----:B------:R-:W-:Y:S01]  /*4a150*/  PRMT R19, RZ, 0x7610, R19 ;  /* 0x00007610ff137816 */ /* 0x000fe20000000013 */
[----:B------:R-:W2:Y:S01]  /*4a160*/  LDL R44, [R1+0x2664] ;  /* 0x00266400012c7983 */ /* 0x000ea20000100800 */
[----:B------:R-:W-:-:S02]  /*4a170*/  PRMT R18, RZ, 0x7610, R18 ;  /* 0x00007610ff127816 */ /* 0x000fc40000000012 */
[----:B------:R-:W-:Y:S01]  /*4a180*/  PRMT R17, RZ, 0x7610, R17 ;  /* 0x00007610ff117816 */ /* 0x000fe20000000011 */
[----:B----4-:R-:W-:Y:S02]  /*4a190*/  @!P6 IMAD.MOV.U32 R4, RZ, RZ, R38 ;  /* 0x000000ffff04e224 */ /* 0x010fe400078e0026 */
[----:B------:R-:W4:Y:S04]  /*4a1a0*/  LDL R38, [R1+0x26cc] ;  /* 0x0026cc0001267983 */ /* 0x000f280000100800 */
[----:B------:R0:W4:Y:S02]  /*4a1b0*/  @!P6 LDG.E.U16 R21, [R4.64] ;  /* 0x000000060415e981 */ /* 0x000124000c1e1500 */
[----:B0-----:R-:W-:Y:S02]  /*4a1c0*/  @!P6 IMAD.MOV.U32 R5, RZ, RZ, R43 ;  /* 0x000000ffff05e224 */ /* 0x001fe400078e002b */
[----:B------:R-:W4:Y:S01]  /*4a1d0*/  LDL R43, [R1+0x2634] ;  /* 0x00263400012b7983 */ /* 0x000f220000100800 */
[----:B---3--:R-:W-:-:S03]  /*4a1e0*/  @!P6 IMAD.MOV.U32 R4, RZ, RZ, R39 ;  /* 0x000000ffff04e224 */ /* 0x008fc600078e0027 */
        /* <DEDUP_REMOVED lines=8> */
[----:B------:R-:W-:Y:S01]  /*4a270*/  @!P6 IMAD.MOV.U32 R5, RZ, RZ, R42 ;  /* 0x000000ffff05e224 */ /* 0x000fe200078e002a */
[----:B------:R-:W2:Y:S04]  /*4a280*/  LDL R34, [R1+0x2720] ;  /* 0x0027200001227983 */ /* 0x000ea80000100800 */
[----:B------:R0:W2:Y:S04]  /*4a290*/  @!P6 LDG.E.U16 R18, [R4.64] ;  /* 0x000000060412e981 */ /* 0x0000a8000c1e1500 */
[----:B------:R-:W2:Y:S01]  /*4a2a0*/  LDL R42, [R1+0x2638] ;  /* 0x00263800012a7983 */ /* 0x000ea20000100800 */
[----:B0-----:R-:W-:-:S02]  /*4a2b0*/  @!P6 IMAD.MOV.U32 R4, RZ, RZ, R35 ;  /* 0x000000ffff04e224 */ /* 0x001fc400078e0023 */
[----:B------:R-:W-:Y:S01]  /*4a2c0*/  @!P6 IMAD.MOV.U32 R5, RZ, RZ, R41 ;  /* 0x000000ffff05e224 */ /* 0x000fe200078e0029 */
[----:B------:R-:W2:Y:S04]  /*4a2d0*/  LDL R35, [R1+0x26d0] ;  /* 0x0026d00001237983 */ /* 0x000ea80000100800 */
[----:B------:R0:W2:Y:S01]  /*4a2e0*/  @!P6 LDG.E.U16 R17, [R4.64] ;  /* 0x000000060411e981 */ /* 0x0000a2000c1e1500 */
[----:B------:R-:W-:-:S03]  /*4a2f0*/  PRMT R16, RZ, 0x7610, R16 ;  /* 0x00007610ff107816 */ /* 0x000fc60000000010 */
[----:B------:R-:W2:Y:S01]  /*4a300*/  LDL R41, [R1+0x262c] ;  /* 0x00262c0001297983 */ /* 0x000ea20000100800 */
[----:B0-----:R-:W-:-:S03]  /*4a310*/  @!P6 IMAD.MOV.U32 R4, RZ, RZ, R0 ;  /* 0x000000ffff04e224 */ /* 0x001fc600078e0000 */
[----:B------:R-:W2:Y:S01]  /*4a320*/  LDL R0, [R1+0x2668] ;  /* 0x0026680001007983 */ /* 0x000ea20000100800 */
[----:B------:R-:W-:-:S03]  /*4a330*/  @!P6 IMAD.MOV.U32 R5, RZ, RZ, R40 ;  /* 0x000000ffff05e224 */ /* 0x000fc600078e0028 */
[----:B------:R-:W2:Y:S01]  /*4a340*/  LDL R40, [R1+0x2630] ;  /* 0x0026300001287983 */ /* 0x000ea20000100800 */
[----:B------:R-:W-:-:S03]  /*4a350*/  PRMT R15, RZ, 0x7610, R15 ;  /* 0x00007610ff0f7816 */ /* 0x000fc6000000000f */
[----:B------:R4:W2:Y:S01]  /*4a360*/  @!P6 LDG.E.U16 R16, [R4.64] ;  /* 0x000000060410e981 */ /* 0x0008a2000c1e1500 */
[----:B------:R-:W-:Y:S02]  /*4a370*/  PRMT R14, RZ, 0x7610, R14 ;  /* 0x00007610ff0e7816 */ /* 0x000fe4000000000e */
[----:B------:R-:W-:Y:S01]  /*4a380*/  PRMT R13, RZ, 0x7610, R13 ;  /* 0x00007610ff0d7816 */ /* 0x000fe2000000000d */
[----:B----4-:R-:W-:Y:S02]  /*4a390*/  @!P6 IMAD.MOV.U32 R4, RZ, RZ, R38 ;  /* 0x000000ffff04e224 */ /* 0x010fe400078e0026 */
        /* <DEDUP_REMOVED lines=18> */
[----:B------:R-:W-:-:S04]  /*4a4c0*/  PRMT R11, RZ, 0x7610, R11 ;  /* 0x00007610ff0b7816 */ /* 0x000fc8000000000b */
[----:B------:R0:W2:Y:S01]  /*4a4d0*/  @!P6 LDG.E.U16 R12, [R4.64] ;  /* 0x00000006040ce981 */ /* 0x0000a2000c1e1500 */
[----:B------:R-:W-:Y:S01]  /*4a4e0*/  PRMT R10, RZ, 0x7610, R10 ;  /* 0x00007610ff0a7816 */ /* 0x000fe2000000000a */
[----:B0-----:R-:W-:Y:S02]  /*4a4f0*/  @!P6 IMAD.MOV.U32 R4, RZ, RZ, R44 ;  /* 0x000000ffff04e224 */ /* 0x001fe400078e002c */
[----:B------:R-:W-:-:S05]  /*4a500*/  @!P6 IMAD.MOV.U32 R5, RZ, RZ, R45 ;  /* 0x000000ffff05e224 */ /* 0x000fca00078e002d */
[----:B------:R0:W2:Y:S01]  /*4a510*/  @!P6 LDG.E.U16 R11, [R4.64] ;  /* 0x00000006040be981 */ /* 0x0000a2000c1e1500 */
[----:B------:R-:W-:Y:S01]  /*4a520*/  PRMT R9, RZ, 0x7610, R9 ;  /* 0x00007610ff097816 */ /* 0x000fe20000000009 */
[----:B0-----:R-:W-:Y:S02]  /*4a530*/  @!P6 IMAD.MOV.U32 R4, RZ, RZ, R42 ;  /* 0x000000ffff04e224 */ /* 0x001fe400078e002a */
[----:B------:R-:W-:Y:S01]  /*4a540*/  @!P6 IMAD.MOV.U32 R5, RZ, RZ, R43 ;  /* 0x000000ffff05e224 */ /* 0x000fe200078e002b */
[----:B------:R-:W-:Y:S01]  /*4a550*/  PRMT R8, RZ, 0x7610, R8 ;  /* 0x00007610ff087816 */ /* 0x000fe20000000008 */
[----:B------:R-:W2:Y:S04]  /*4a560*/  LDL.LU R42, [R1+0x240] ;  /* 0x00024000012a7983 */ /* 0x000ea80000300800 */
[----:B------:R0:W2:Y:S01]  /*4a570*/  @!P6 LDG.E.U16 R10, [R4.64] ;  /* 0x00000006040ae981 */ /* 0x0000a2000c1e1500 */
[----:B------:R-:W-:-:S02]  /*4a580*/  PRMT R7, RZ, 0x7610, R7 ;  /* 0x00007610ff077816 */ /* 0x000fc40000000007 */
[----:B------:R-:W-:Y:S01]  /*4a590*/  PRMT R6, RZ, 0x7610, R6 ;  /* 0x00007610ff067816 */ /* 0x000fe20000000006 */
[----:B------:R-:W2:Y:S01]  /*4a5a0*/  LDL.LU R43, [R1+0x23c] ;  /* 0x00023c00012b7983 */ /* 0x000ea20000300800 */
[----:B------:R-:W-:-:S03]  /*4a5b0*/  PRMT R3, RZ, 0x7610, R3 ;  /* 0x00007610ff037816 */ /* 0x000fc60000000003 */
[----:B------:R-:W2:Y:S01]  /*4a5c0*/  LDL.LU R44, [R1+0x220] ;  /* 0x00022000012c7983 */ /* 0x000ea20000300800 */
[----:B0-----:R-:W-:Y:S02]  /*4a5d0*/  @!P6 IMAD.MOV.U32 R4, RZ, RZ, R40 ;  /* 0x000000ffff04e224 */ /* 0x001fe400078e0028 */
[----:B------:R-:W-:Y:S01]  /*4a5e0*/  @!P6 IMAD.MOV.U32 R5, RZ, RZ, R41 ;  /* 0x000000ffff05e224 */ /* 0x000fe200078e0029 */
[----:B------:R-:W2:Y:S04]  /*4a5f0*/  LDL.LU R45, [R1+0x21c] ;  /* 0x00021c00012d7983 */ /* 0x000ea80000300800 */
[----:B------:R4:W2:Y:S04]  /*4a600*/  @!P6 LDG.E.U16 R9, [R4.64] ;  /* 0x000000060409e981 */ /* 0x0008a8000c1e1500 */
[----:B------:R-:W2:Y:S04]  /*4a610*/  LDL.LU R46, [R1+0x200] ;  /* 0x00020000012e7983 */ /* 0x000ea80000300800 */
        /* <DEDUP_REMOVED lines=13> */
[----:B------:R-:W2:Y:S01]  /*4a6f0*/  LDL.LU R61, [R1+0x218] ;  /* 0x00021800013d7983 */ /* 0x000ea20000300800 */
[----:B----4-:R-:W-:-:S02]  /*4a700*/  @!P6 IMAD.MOV.U32 R4, RZ, RZ, R38 ;  /* 0x000000ffff04e224 */ /* 0x010fc400078e0026 */
[----:B---3--:R-:W-:-:S05]  /*4a710*/  @!P6 IMAD.MOV.U32 R5, RZ, RZ, R39 ;  /* 0x000000ffff05e224 */ /* 0x008fca00078e0027 */
[----:B------:R0:W3:Y:S02]  /*4a720*/  @!P6 LDG.E.U16 R8, [R4.64] ;  /* 0x000000060408e981 */ /* 0x0000e4000c1e1500 */
[----:B0-----:R-:W-:Y:S02]  /*4a730*/  @!P6 IMAD.MOV.U32 R4, RZ, RZ, R36 ;  /* 0x000000ffff04e224 */ /* 0x001fe400078e0024 */
[----:B------:R-:W-:-:S05]  /*4a740*/  @!P6 IMAD.MOV.U32 R5, RZ, RZ, R37 ;  /* 0x000000ffff05e224 */ /* 0x000fca00078e0025 */
[----:B------:R2:W4:Y:S02]  /*4a750*/  @!P6 LDG.E.U16 R7, [R4.64] ;  /* 0x000000060407e981 */ /* 0x000524000c1e1500 */
[----:B--2---:R-:W-:Y:S02]  /*4a760*/  @!P6 IMAD.MOV.U32 R4, RZ, RZ, R34 ;  /* 0x000000ffff04e224 */ /* 0x004fe400078e0022 */
[----:B------:R-:W-:-:S05]  /*4a770*/  @!P6 IMAD.MOV.U32 R5, RZ, RZ, R35 ;  /* 0x000000ffff05e224 */ /* 0x000fca00078e0023 */
[----:B------:R0:W2:Y:S02]  /*4a780*/  @!P6 LDG.E.U16 R6, [R4.64] ;  /* 0x000000060406e981 */ /* 0x0000a4000c1e1500 */
[----:B0-----:R-:W-:Y:S02]  /*4a790*/  @!P6 IMAD.MOV.U32 R5, RZ, RZ, R60 ;  /* 0x000000ffff05e224 */ /* 0x001fe400078e003c */
[----:B------:R-:W-:Y:S02]  /*4a7a0*/  @!P6 IMAD.MOV.U32 R4, RZ, RZ, R0 ;  /* 0x000000ffff04e224 */ /* 0x000fe400078e0000 */
[----:B------:R-:W2:Y:S04]  /*4a7b0*/  LDL.LU R0, [R1+0x214] ;  /* 0x0002140001007983 */ /* 0x000ea80000300800 */
[----:B------:R-:W2:Y:S04]  /*4a7c0*/  @!P6 LDG.E.U16 R3, [R4.64] ;  /* 0x000000060403e981 */ /* 0x000ea8000c1e1500 */
[----:B------:R0:W-:Y:S04]  /*4a7d0*/  STL [R1+0x2f40], R60 ;  /* 0x002f403c01007387 */ /* 0x0001e80000100800 */
[----:B------:R-:W1:Y:S02]  /*4a7e0*/  S2R R2, SR_TID.X ;  /* 0x0000000000027919 */ /* 0x000e640000002100 */
[----:B-1----:R-:W-:-:S05]  /*4a7f0*/  LOP3.LUT R2, R2, 0x1f, RZ, 0xc0, !PT ;  /* 0x0000001f02027812 */ /* 0x002fca00078ec0ff */
[----:B------:R-:W-:-:S05]  /*4a800*/  IMAD.SHL.U32 R2, R2, 0x2, RZ ;  /* 0x0000000202027824 */ /* 0x000fca00078e00ff */
[----:B------:R1:W-:Y:S04]  /*4a810*/  STS.U16 [R2+0x8000], R42 ;  /* 0x0080002a02007388 */ /* 0x0003e80000000400 */
[----:B------:R0:W-:Y:S04]  /*4a820*/  STS.U16 [R2+0x8040], R43 ;  /* 0x0080402b02007388 */ /* 0x0001e80000000400 */
[----:B------:R0:W-:Y:S04]  /*4a830*/  STS.U16 [R2+0x8240], R44 ;  /* 0x0082402c02007388 */ /* 0x0001e80000000400 */
[----:B------:R0:W-:Y:S04]  /*4a840*/  STS.U16 [R2+0x8200], R45 ;  /* 0x0082002d02007388 */ /* 0x0001e80000000400 */
[----:B------:R0:W-:Y:S04]  /*4a850*/  STS.U16 [R2+0x8400], R46 ;  /* 0x0084002e02007388 */ /* 0x0001e80000000400 */
[----:B------:R0:W-:Y:S04]  /*4a860*/  STS.U16 [R2+0x8440], R47 ;  /* 0x0084402f02007388 */ /* 0x0001e80000000400 */
[----:B------:R0:W-:Y:S04]  /*4a870*/  STS.U16 [R2+0x8640], R48 ;  /* 0x0086403002007388 */ /* 0x0001e80000000400 */
[----:B------:R-:W-:Y:S04]  /*4a880*/  STS.U16 [R2+0x8600], R49 ;  /* 0x0086003102007388 */ /* 0x000fe80000000400 */
        /* <DEDUP_REMOVED lines=8> */
[----:B--2---:R-:W-:Y:S04]  /*4a910*/  STL [R1+0x4474], R3 ;  /* 0x0044740301007387 */ /* 0x004fe80000100800 */
        /* <DEDUP_REMOVED lines=96> */
[----:B------:R-:W3:Y:S04]  /*4af20*/  LDL.LU R5, [R1+0x1f8] ;  /* 0x0001f80001057983 */ /* 0x000ee80000300800 */
[----:B0-----:R-:W4:Y:S04]  /*4af30*/  LDL.LU R60, [R1+0x1f4] ;  /* 0x0001f400013c7983 */ /* 0x001f280000300800 */
[----:B------:R-:W4:Y:S04]  /*4af40*/  LDL.LU R34, [R1+0x1d8] ;  /* 0x0001d80001227983 */ /* 0x000f280000300800 */
[----:B------:R-:W4:Y:S04]  /*4af50*/  LDL.LU R35, [R1+0x1d4] ;  /* 0x0001d40001237983 */ /* 0x000f280000300800 */
[----:B------:R-:W4:Y:S04]  /*4af60*/  LDL.LU R36, [R1+0x1b8] ;  /* 0x0001b80001247983 */ /* 0x000f280000300800 */
[----:B------:R-:W4:Y:S04]  /*4af70*/  LDL.LU R37, [R1+0x1b4] ;  /* 0x0001b40001257983 */ /* 0x000f280000300800 */
[----:B------:R-:W4:Y:S04]  /*4af80*/  LDL.LU R38, [R1+0x198] ;  /* 0x0001980001267983 */ /* 0x000f280000300800 */
[----:B------:R-:W4:Y:S04]  /*4af90*/  LDL.LU R39, [R1+0x194] ;  /* 0x0001940001277983 */ /* 0x000f280000300800 */
[----:B------:R-:W4:Y:S04]  /*4afa0*/  LDL.LU R40, [R1+0x178] ;  /* 0x0001780001287983 */ /* 0x000f280000300800 */
[----:B------:R-:W4:Y:S04]  /*4afb0*/  LDL.LU R41, [R1+0x174] ;  /* 0x0001740001297983 */ /* 0x000f280000300800 */
[----:B-1----:R-:W4:Y:S04]  /*4afc0*/  LDL.LU R42, [R1+0x158] ;  /* 0x00015800012a7983 */ /* 0x002f280000300800 */
[----:B------:R-:W4:Y:S04]  /*4afd0*/  LDL.LU R43, [R1+0x154] ;  /* 0x00015400012b7983 */ /* 0x000f280000300800 */
[----:B------:R-:W4:Y:S04]  /*4afe0*/  LDL.LU R44, [R1+0x230] ;  /* 0x00023000012c7983 */ /* 0x000f280000300800 */
[----:B------:R-:W4:Y:S04]  /*4aff0*/  LDL.LU R45, [R1+0x22c] ;  /* 0x00022c00012d7983 */ /* 0x000f280000300800 */
[----:B------:R-:W4:Y:S04]  /*4b000*/  LDL.LU R46, [R1+0x210] ;  /* 0x00021000012e7983 */ /* 0x000f280000300800 */
[----:B------:R-:W4:Y:S04]  /*4b010*/  LDL.LU R47, [R1+0x20c] ;  /* 0x00020c00012f7983 */ /* 0x000f280000300800 */
[----:B------:R-:W4:Y:S01]  /*4b020*/  LDL.LU R48, [R1+0x1f0] ;  /* 0x0001f00001307983 */ /* 0x000f220000300800 */
[----:B--2---:R-:W-:-:S03]  /*4b030*/  LOP3.LUT R3, R2, 0x10, RZ, 0x3c, !PT ;  /* 0x0000001002037812 */ /* 0x004fc600078e3cff */
        /* <DEDUP_REMOVED lines=8> */
[----:B------:R0:W-:Y:S04]  /*4b0c0*/  STS.U16 [R3+0x8080], R58 ;  /* 0x0080803a03007388 */ /* 0x0001e80000000400 */
[----:B------:R-:W2:Y:S04]  /*4b0d0*/  LDL.LU R57, [R1+0x16c] ;  /* 0x00016c0001397983 */ /* 0x000ea80000300800 */
[----:B------:R1:W-:Y:S04]  /*4b0e0*/  STS.U16 [R3+0x80c0], R59 ;  /* 0x0080c03b03007388 */ /* 0x0003e80000000400 */
[----:B0-----:R-:W2:Y:S04]  /*4b0f0*/  LDL.LU R58, [R1+0x150] ;  /* 0x00015000013a7983 */ /* 0x001ea80000300800 */
[----:B-1----:R-:W2:Y:S04]  /*4b100*/  LDL.LU R59, [R1+0x14c] ;  /* 0x00014c00013b7983 */ /* 0x002ea80000300800 */
[----:B------:R0:W-:Y:S04]  /*4b110*/  STS.U16 [R3+0x82c0], R61 ;  /* 0x0082c03d03007388 */ /* 0x0001e80000000400 */
[----:B------:R1:W-:Y:S04]  /*4b120*/  STS.U16 [R3+0x8280], R0 ;  /* 0x0082800003007388 */ /* 0x0003e80000000400 */
[----:B0-----:R-:W2:Y:S04]  /*4b130*/  LDL.LU R61, [R1+0x228] ;  /* 0x00022800013d7983 */ /* 0x001ea80000300800 */
[----:B-1----:R-:W2:Y:S01]  /*4b140*/  LDL.LU R0, [R1+0x224] ;  /* 0x0002240001007983 */ /* 0x002ea20000300800 */
[----:B------:R-:W-:-:S03]  /*4b150*/  LOP3.LUT R4, R2, 0x30, RZ, 0x3c, !PT ;  /* 0x0000003002047812 */ /* 0x000fc600078e3cff */
[----:B---3--:R0:W-:Y:S04]  /*4b160*/  STS.U16 [R3+0x8480], R5 ;  /* 0x0084800503007388 */ /* 0x0081e80000000400 */
[----:B----4-:R-:W-:Y:S04]  /*4b170*/  STS.U16 [R3+0x84c0], R60 ;  /* 0x0084c03c03007388 */ /* 0x010fe80000000400 */
[----:B------:R-:W-:Y:S04]  /*4b180*/  STS.U16 [R3+0x86c0], R34 ;  /* 0x0086c02203007388 */ /* 0x000fe80000000400 */
[----:B------:R-:W-:Y:S01]  /*4b190*/  STS.U16 [R3+0x8680], R35 ;  /* 0x0086802303007388 */ /* 0x000fe20000000400 */
[----:B0-----:R-:W-:-:S03]  /*4b1a0*/  LOP3.LUT R5, R2, 0x20, RZ, 0x3c, !PT ;  /* 0x0000002002057812 */ /* 0x001fc600078e3cff */
        /* <DEDUP_REMOVED lines=13> */
[----:B--2---:R-:W-:Y:S04]  /*4b280*/  STS.U16 [R5+0x8540], R49 ;  /* 0x0085403105007388 */ /* 0x004fe80000000400 */
[----:B------:R-:W-:Y:S04]  /*4b290*/  STS.U16 [R5+0x8740], R50 ;  /* 0x0087403205007388 */ /* 0x000fe80000000400 */
[----:B------:R-:W-:Y:S04]  /*4b2a0*/  STS.U16 [R5+0x8700], R51 ;  /* 0x0087003305007388 */ /* 0x000fe80000000400 */
[----:B------:R-:W2:Y:S04]  /*4b2b0*/  LDL.LU R2, [R1+0x208] ;  /* 0x0002080001027983 */ /* 0x000ea80000300800 */
[----:B------:R-:W-:Y:S04]  /*4b2c0*/  STS.U16 [R5+0x8900], R52 ;  /* 0x0089003405007388 */ /* 0x000fe80000000400 */
[----:B------:R-:W-:Y:S04]  /*4b2d0*/  STS.U16 [R5+0x8940], R53 ;  /* 0x0089403505007388 */ /* 0x000fe80000000400 */
[----:B------:R-:W-:Y:S04]  /*4b2e0*/  STS.U16 [R5+0x8b40], R54 ;  /* 0x008b403605007388 */ /* 0x000fe80000000400 */
[----:B------:R-:W-:Y:S04]  /*4b2f0*/  STS.U16 [R5+0x8b00], R55 ;  /* 0x008b003705007388 */ /* 0x000fe80000000400 */
[----:B------:R-:W-:Y:S04]  /*4b300*/  STS.U16 [R5+0x8d00], R56 ;  /* 0x008d003805007388 */ /* 0x000fe80000000400 */
[----:B------:R-:W-:Y:S04]  /*4b310*/  STS.U16 [R5+0x8d40], R57 ;  /* 0x008d403905007388 */ /* 0x000fe80000000400 */
[----:B------:R-:W-:Y:S04]  /*4b320*/  STS.U16 [R5+0x8f40], R58 ;  /* 0x008f403a05007388 */ /* 0x000fe80000000400 */
[----:B------:R0:W-:Y:S04]  /*4b330*/  STS.U16 [R5+0x8f00], R59 ;  /* 0x008f003b05007388 */ /* 0x0001e80000000400 */
[----:B0-----:R-:W3:Y:S04]  /*4b340*/  LDL.LU R5, [R1+0x204] ;  /* 0x0002040001057983 */ /* 0x001ee80000300800 */
        /* <DEDUP_REMOVED lines=26> */
[----:B------:R0:W-:Y:S04]  /*4b4f0*/  STS.U16 [R4+0x8180], R61 ;  /* 0x0081803d04007388 */ /* 0x0001e80000000400 */
[----:B------:R-:W4:Y:S04]  /*4b500*/  LDL.LU R59, [R1+0x108] ;  /* 0x00010800013b7983 */ /* 0x000f280000300800 */
[----:B------:R1:W-:Y:S04]  /*4b510*/  STS.U16 [R4+0x81c0], R0 ;  /* 0x0081c00004007388 */ /* 0x0003e80000000400 */
[----:B0-----:R-:W4:Y:S04]  /*4b520*/  LDL.LU R61, [R1+0x104] ;  /* 0x00010400013d7983 */ /* 0x001f280000300800 */
[----:B-1----:R-:W4:Y:S04]  /*4b530*/  LDL.LU R0, [R1+0x100] ;  /* 0x0001000001007983 */ /* 0x002f280000300800 */
[----:B--2---:R0:W-:Y:S04]  /*4b540*/  STS.U16 [R4+0x83c0], R2 ;  /* 0x0083c00204007388 */ /* 0x0041e80000000400 */
[----:B0-----:R-:W0:Y:S04]  /*4b550*/  S2R R2, SR_TID.X ;  /* 0x0000000000027919 */ /* 0x001e280000002100 */
[----:B---3--:R-:W-:Y:S04]  /*4b560*/  STS.U16 [R4+0x8380], R5 ;  /* 0x0083800504007388 */ /* 0x008fe80000000400 */
[----:B----4-:R-:W-:Y:S04]  /*4b570*/  STS.U16 [R4+0x8580], R60 ;  /* 0x0085803c04007388 */ /* 0x010fe80000000400 */
        /* <DEDUP_REMOVED lines=10> */
[----:B------:R1:W-:Y:S01]  /*4b620*/  STS.U16 [R4+0x8f80], R44 ;  /* 0x008f802c04007388 */ /* 0x0003e20000000400 */
[----:B0-----:R-:W-:-:S03]  /*4b630*/  LOP3.LUT R2, R2, 0x1f, RZ, 0xc0, !PT ;  /* 0x0000001f02027812 */ /* 0x001fc600078ec0ff */
[----:B-1----:R-:W2:Y:S01]  /*4b640*/  LDL.LU R4, [R1+0xfc] ;  /* 0x0000fc0001047983 */ /* 0x002ea20000300800 */
[----:B------:R-:W3:Y:S02]  /*4b650*/  LDL.LU R5, [R1+0xf8] ;  /* 0x0000f80001057983 */ /* 0x000ee40000300800 */
[----:B------:R-:W4:Y:S02]  /*4b660*/  LDL.LU R60, [R1+0xf4] ;  /* 0x0000f400013c7983 */ /* 0x000f240000300800 */
[----:B------:R-:W2:Y:S01]  /*4b670*/  LDL.LU R34, [R1+0xf0] ;  /* 0x0000f00001227983 */ /* 0x000ea20000300800 */
[----:B------:R-:W3:Y:S01]  /*4b680*/  LDL.LU R35, [R1+0xec] ;  /* 0x0000ec0001237983 */ /* 0x000ee20000300800 */
[----:B------:R-:W4:Y:S02]  /*4b690*/  LDL.LU R36, [R1+0xe8] ;  /* 0x0000e80001247983 */ /* 0x000f240000300800 */
[----:B------:R-:W4:Y:S02]  /*4b6a0*/  LDL.LU R37, [R1+0xe4] ;  /* 0x0000e40001257983 */ /* 0x000f240000300800 */
[----:B------:R-:W4:Y:S02]  /*4b6b0*/  LDL.LU R38, [R1+0xe0] ;  /* 0x0000e00001267983 */ /* 0x000f240000300800 */
[----:B------:R-:W-:Y:S01]  /*4b6c0*/  IMAD.SHL.U32 R2, R2, 0x2, RZ ;  /* 0x0000000202027824 */ /* 0x000fe200078e00ff */
[----:B------:R-:W4:Y:S01]  /*4b6d0*/  LDL.LU R39, [R1+0xdc] ;  /* 0x0000dc0001277983 */ /* 0x000f220000300800 */
[----:B------:R-:W4:Y:S02]  /*4b6e0*/  LDL.LU R40, [R1+0xd8] ;  /* 0x0000d80001287983 */ /* 0x000f240000300800 */
[----:B------:R-:W4:Y:S02]  /*4b6f0*/  LDL.LU R41, [R1+0xd4] ;  /* 0x0000d40001297983 */ /* 0x000f240000300800 */
[----:B------:R-:W4:Y:S01]  /*4b700*/  LDL.LU R42, [R1+0xd0] ;  /* 0x0000d000012a7983 */ /* 0x000f220000300800 */
[----:B------:R-:W4:Y:S04]  /*4b710*/  LDL.LU R43, [R1+0xcc] ;  /* 0x0000cc00012b7983 */ /* 0x000f280000300800 */
[----:B------:R0:W-:Y:S01]  /*4b720*/  STS.U16 [R2], R45 ;  /* 0x0000002d02007388 */ /* 0x0001e20000000400 */
[----:B------:R-:W4:Y:S03]  /*4b730*/  LDL.LU R44, [R1+0xc8] ;  /* 0x0000c800012c7983 */ /* 0x000f260000300800 */
[----:B------:R1:W-:Y:S04]  /*4b740*/  STS.U16 [R2+0x40], R46 ;  /* 0x0000402e02007388 */ /* 0x0003e80000000400 */
[----:B------:R1:W-:Y:S04]  /*4b750*/  STS.U16 [R2+0x200], R47 ;  /* 0x0002002f02007388 */ /* 0x0003e80000000400 */
[----:B------:R1:W-:Y:S04]  /*4b760*/  STS.U16 [R2+0x240], R48 ;  /* 0x0002403002007388 */ /* 0x0003e80000000400 */
[----:B------:R1:W-:Y:S04]  /*4b770*/  STS.U16 [R2+0x400], R49 ;  /* 0x0004003102007388 */ /* 0x0003e80000000400 */
[----:B------:R1:W-:Y:S04]  /*4b780*/  STS.U16 [R2+0x440], R50 ;  /* 0x0004403202007388 */ /* 0x0003e80000000400 */
[----:B0-----:R-:W4:Y:S01]  /*4b790*/  LDL.LU R45, [R1+0xc4] ;  /* 0x0000c400012d7983 */ /* 0x001f220000300800 */
[----:B-1----:R-:W4:Y:S02]  /*4b7a0*/  LDL.LU R46, [R1+0xc0] ;  /* 0x0000c000012e7983 */ /* 0x002f240000300800 */
[----:B------:R-:W4:Y:S01]  /*4b7b0*/  LDL.LU R47, [R1+0xbc] ;  /* 0x0000bc00012f7983 */ /* 0x000f220000300800 */
[----:B------:R-:W4:Y:S01]  /*4b7c0*/  LDL.LU R48, [R1+0xb8] ;  /* 0x0000b80001307983 */ /* 0x000f220000300800 */
[----:B------:R-:W4:Y:S03]  /*4b7d0*/  LDL.LU R49, [R1+0xb4] ;  /* 0x0000b40001317983 */ /* 0x000f260000300800 */
[----:B------:R0:W-:Y:S01]  /*4b7e0*/  STS.U16 [R2+0x600], R51 ;  /* 0x0006003302007388 */ /* 0x0001e20000000400 */
        /* <DEDUP_REMOVED lines=15> */
[----:B0-----:R-:W4:Y:S01]  /*4b8e0*/  LDL.LU R57, [R1+0x94] ;  /* 0x0000940001397983 */ /* 0x001f220000300800 */
[----:B-1----:R-:W4:Y:S03]  /*4b8f0*/  LDL.LU R58, [R1+0x90] ;  /* 0x00009000013a7983 */ /* 0x002f260000300800 */
[----:B------:R0:W-:Y:S04]  /*4b900*/  STS.U16 [R2+0xe40], R61 ;  /* 0x000e403d02007388 */ /* 0x0001e80000000400 */
[----:B------:R-:W4:Y:S04]  /*4b910*/  LDL.LU R59, [R1+0x8c] ;  /* 0x00008c00013b7983 */ /* 0x000f280000300800 */
[----:B------:R1:W-:Y:S04]  /*4b920*/  STS.U16 [R2+0x1000], R0 ;  /* 0x0010000002007388 */ /* 0x0003e80000000400 */
[----:B0-----:R-:W4:Y:S04]  /*4b930*/  LDL.LU R61, [R1+0x88] ;  /* 0x00008800013d7983 */ /* 0x001f280000300800 */
[----:B-1----:R-:W4:Y:S04]  /*4b940*/  LDL.LU R0, [R1+0x84] ;  /* 0x0000840001007983 */ /* 0x002f280000300800 */
[----:B--2---:R0:W-:Y:S04]  /*4b950*/  STS.U16 [R2+0x1400], R34 ;  /* 0x0014002202007388 */ /* 0x0041e80000000400 */
[----:B---3--:R1:W-:Y:S04]  /*4b960*/  STS.U16 [R2+0x1440], R35 ;  /* 0x0014402302007388 */ /* 0x0083e80000000400 */
[----:B----4-:R2:W-:Y:S04]  /*4b970*/  STS.U16 [R2+0x1600], R36 ;  /* 0x0016002402007388 */ /* 0x0105e80000000400 */
[----:B------:R3:W-:Y:S04]  /*4b980*/  STS.U16 [R2+0x1640], R37 ;  /* 0x0016402502007388 */ /* 0x0007e80000000400 */
[----:B------:R3:W-:Y:S04]  /*4b990*/  STS.U16 [R2+0x1800], R38 ;  /* 0x0018002602007388 */ /* 0x0007e80000000400 */
[----:B------:R3:W-:Y:S04]  /*4b9a0*/  STS.U16 [R2+0x1840], R39 ;  /* 0x0018402702007388 */ /* 0x0007e80000000400 */
[----:B0-----:R-:W4:Y:S01]  /*4b9b0*/  LDL.LU R34, [R1+0x80] ;  /* 0x0000800001227983 */ /* 0x001f220000300800 */
[----:B-1----:R-:W4:Y:S03]  /*4b9c0*/  LDL.LU R35, [R1+0x7c] ;  /* 0x00007c0001237983 */ /* 0x002f260000300800 */
[----:B--2---:R-:W2:Y:S01]  /*4b9d0*/  LDL.LU R36, [R1+0x78] ;  /* 0x0000780001247983 */ /* 0x004ea20000300800 */
[----:B---3--:R-:W3:Y:S03]  /*4b9e0*/  LDL.LU R37, [R1+0x74] ;  /* 0x0000740001257983 */ /* 0x008ee60000300800 */
[----:B------:R-:W3:Y:S04]  /*4b9f0*/  LDL.LU R38, [R1+0x70] ;  /* 0x0000700001267983 */ /* 0x000ee80000300800 */
[----:B------:R0:W-:Y:S01]  /*4ba00*/  STS.U16 [R2+0x1a00], R40 ;  /* 0x001a002802007388 */ /* 0x0001e20000000400 */
[----:B------:R-:W3:Y:S03]  /*4ba10*/  LDL.LU R39, [R1+0x6c] ;  /* 0x00006c0001277983 */ /* 0x000ee60000300800 */
[----:B------:R1:W-:Y:S04]  /*4ba20*/  STS.U16 [R2+0x1a40], R41 ;  /* 0x001a402902007388 */ /* 0x0003e80000000400 */
[----:B------:R1:W-:Y:S04]  /*4ba30*/  STS.U16 [R2+0x1c00], R42 ;  /* 0x001c002a02007388 */ /* 0x0003e80000000400 */
[----:B------:R1:W-:Y:S04]  /*4ba40*/  STS.U16 [R2+0x1c40], R43 ;  /* 0x001c402b02007388 */ /* 0x0003e80000000400 */
[----:B------:R1:W-:Y:S04]  /*4ba50*/  STS.U16 [R2+0x1e00], R44 ;  /* 0x001e002c02007388 */ /* 0x0003e80000000400 */
[----:B------:R1:W-:Y:S04]  /*4ba60*/  STS.U16 [R2+0x1e40], R45 ;  /* 0x001e402d02007388 */ /* 0x0003e80000000400 */
[----:B0-----:R-:W3:Y:S01]  /*4ba70*/  LDL.LU R40, [R1+0x68] ;  /* 0x0000680001287983 */ /* 0x001ee20000300800 */
[----:B-1----:R-:W3:Y:S02]  /*4ba80*/  LDL.LU R41, [R1+0x64] ;  /* 0x0000640001297983 */ /* 0x002ee40000300800 */
[----:B------:R-:W3:Y:S01]  /*4ba90*/  LDL.LU R42, [R1+0x60] ;  /* 0x00006000012a7983 */ /* 0x000ee20000300800 */
[----:B------:R-:W3:Y:S01]  /*4baa0*/  LDL.LU R43, [R1+0x5c] ;  /* 0x00005c00012b7983 */ /* 0x000ee20000300800 */
[----:B------:R-:W3:Y:S03]  /*4bab0*/  LDL.LU R44, [R1+0x58] ;  /* 0x00005800012c7983 */ /* 0x000ee60000300800 */
        /* <DEDUP_REMOVED lines=28> */
[----:B0-----:R-:W3:Y:S01]  /*4bc80*/  LDL.LU R58, [R1+0x20] ;  /* 0x00002000013a7983 */ /* 0x001ee20000300800 */
[----:B-1----:R-:W3:Y:S03]  /*4bc90*/  LDL.LU R59, [R1+0x1c] ;  /* 0x00001c00013b7983 */ /* 0x002ee60000300800 */
[----:B------:R0:W-:Y:S04]  /*4bca0*/  STS.U16 [R2+0x2e40], R0 ;  /* 0x002e400002007388 */ /* 0x0001e80000000400 */
[----:B------:R-:W3:Y:S04]  /*4bcb0*/  LDL.LU R61, [R1+0x18] ;  /* 0x00001800013d7983 */ /* 0x000ee80000300800 */
[----:B0-----:R-:W3:Y:S04]  /*4bcc0*/  LDL.LU R0, [R1+0x14] ;  /* 0x0000140001007983 */ /* 0x001ee80000300800 */
[----:B------:R0:W-:Y:S04]  /*4bcd0*/  STS.U16 [R2+0x1040], R4 ;  /* 0x0010400402007388 */ /* 0x0001e80000000400 */
[----:B------:R1:W-:Y:S04]  /*4bce0*/  STS.U16 [R2+0x1200], R5 ;  /* 0x0012000502007388 */ /* 0x0003e80000000400 */
[----:B------:R1:W-:Y:S04]  /*4bcf0*/  STS.U16 [R2+0x1240], R60 ;  /* 0x0012403c02007388 */ /* 0x0003e80000000400 */
[----:B0-----:R-:W3:Y:S01]  /*4bd00*/  LDL.LU R4, [R1+0x10] ;  /* 0x0000100001047983 */ /* 0x001ee20000300800 */
[----:B-1----:R-:W3:Y:S02]  /*4bd10*/  LDL.LU R5, [R1+0xc] ;  /* 0x00000c0001057983 */ /* 0x002ee40000300800 */
[----:B------:R-:W3:Y:S01]  /*4bd20*/  LDL.LU R60, [R1+0x8] ;  /* 0x00000800013c7983 */ /* 0x000ee20000300800 */
[----:B----4-:R0:W-:Y:S04]  /*4bd30*/  STS.U16 [R2+0x3000], R34 ;  /* 0x0030002202007388 */ /* 0x0101e80000000400 */
[----:B------:R1:W-:Y:S04]  /*4bd40*/  STS.U16 [R2+0x3040], R35 ;  /* 0x0030402302007388 */ /* 0x0003e80000000400 */
[----:B--2---:R2:W-:Y:S04]  /*4bd50*/  STS.U16 [R2+0x3200], R36 ;  /* 0x0032002402007388 */ /* 0x0045e80000000400 */
[----:B---3--:R4:W-:Y:S04]  /*4bd60*/  STS.U16 [R2+0x3240], R37 ;  /* 0x0032402502007388 */ /* 0x0089e80000000400 */
[----:B------:R4:W-:Y:S04]  /*4bd70*/  STS.U16 [R2+0x3400], R38 ;  /* 0x0034002602007388 */ /* 0x0009e80000000400 */
[----:B------:R4:W-:Y:S04]  /*4bd80*/  STS.U16 [R2+0x3440], R39 ;  /* 0x0034402702007388 */ /* 0x0009e80000000400 */
[----:B0-----:R-:W3:Y:S01]  /*4bd90*/  LDL.LU R34, [R1+0x4a58] ;  /* 0x004a580001227983 */ /* 0x001ee20000300800 */
[----:B-1----:R-:W3:Y:S02]  /*4bda0*/  LDL.LU R35, [R1+0x4a54] ;  /* 0x004a540001237983 */ /* 0x002ee40000300800 */
[----:B--2---:R-:W2:Y:S01]  /*4bdb0*/  LDL.LU R36, [R1+0x4a50] ;  /* 0x004a500001247983 */ /* 0x004ea20000300800 */
[----:B----4-:R-:W4:Y:S04]  /*4bdc0*/  LDL.LU R37, [R1+0x4a4c] ;  /* 0x004a4c0001257983 */ /* 0x010f280000300800 */
[----:B------:R-:W2:Y:S01]  /*4bdd0*/  LDL.LU R38, [R1+0x4a48] ;  /* 0x004a480001267983 */ /* 0x000ea20000300800 */
[----:B------:R-:W2:Y:S03]  /*4bde0*/  LDL.LU R39, [R1+0x4a44] ;  /* 0x004a440001277983 */ /* 0x000ea60000300800 */
[----:B------:R0:W-:Y:S04]  /*4bdf0*/  STS.U16 [R2+0x3600], R40 ;  /* 0x0036002802007388 */ /* 0x0001e80000000400 */
[----:B------:R1:W-:Y:S04]  /*4be00*/  STS.U16 [R2+0x3640], R41 ;  /* 0x0036402902007388 */ /* 0x0003e80000000400 */
[----:B------:R1:W-:Y:S04]  /*4be10*/  STS.U16 [R2+0x3800], R42 ;  /* 0x0038002a02007388 */ /* 0x0003e80000000400 */
[----:B------:R1:W-:Y:S04]  /*4be20*/  STS.U16 [R2+0x3840], R43 ;  /* 0x0038402b02007388 */ /* 0x0003e80000000400 */
[----:B------:R1:W-:Y:S04]  /*4be30*/  STS.U16 [R2+0x3a00], R44 ;  /* 0x003a002c02007388 */ /* 0x0003e80000000400 */
[----:B------:R1:W-:Y:S04]  /*4be40*/  STS.U16 [R2+0x3a40], R45 ;  /* 0x003a402d02007388 */ /* 0x0003e80000000400 */
[----:B0-----:R-:W2:Y:S01]  /*4be50*/  LDL.LU R40, [R1+0x4a40] ;  /* 0x004a400001287983 */ /* 0x001ea20000300800 */
[----:B-1----:R-:W2:Y:S02]  /*4be60*/  LDL.LU R41, [R1+0x4a3c] ;  /* 0x004a3c0001297983 */ /* 0x002ea40000300800 */
[----:B------:R-:W2:Y:S02]  /*4be70*/  LDL.LU R42, [R1+0x4a38] ;  /* 0x004a3800012a7983 */ /* 0x000ea40000300800 */
[----:B------:R-:W2:Y:S01]  /*4be80*/  LDL.LU R43, [R1+0x4a34] ;  /* 0x004a3400012b7983 */ /* 0x000ea20000300800 */
        /* <DEDUP_REMOVED lines=29> */
[----:B0-----:R-:W2:Y:S01]  /*4c060*/  LDL.LU R58, [R1+0x49f8] ;  /* 0x0049f800013a7983 */ /* 0x001ea20000300800 */
[----:B-1----:R-:W2:Y:S03]  /*4c070*/  LDL.LU R59, [R1+0x49f4] ;  /* 0x0049f400013b7983 */ /* 0x002ea60000300800 */
[----:B------:R0:W-:Y:S04]  /*4c080*/  STS.U16 [R2+0x4a40], R0 ;  /* 0x004a400002007388 */ /* 0x0001e80000000400 */
[----:B------:R-:W2:Y:S04]  /*4c090*/  LDL.LU R61, [R1+0x49f0] ;  /* 0x0049f000013d7983 */ /* 0x000ea80000300800 */
[----:B0-----:R-:W2:Y:S04]  /*4c0a0*/  LDL.LU R0, [R1+0x49ec] ;  /* 0x0049ec0001007983 */ /* 0x001ea80000300800 */
[----:B------:R-:W-:Y:S04]  /*4c0b0*/  STS.U16 [R2+0x4c00], R4 ;  /* 0x004c000402007388 */ /* 0x000fe80000000400 */
[----:B------:R-:W-:Y:S04]  /*4c0c0*/  STS.U16 [R2+0x4c40], R5 ;  /* 0x004c400502007388 */ /* 0x000fe80000000400 */
[----:B--2---:R0:W-:Y:S04]  /*4c0d0*/  STS.U16 [R2+0x4e40], R0 ;  /* 0x004e400002007388 */ /* 0x0041e80000000400 */
[----:B0-----:R-:W2:Y:S01]  /*4c0e0*/  LDL.LU R0, [R1+0x49e8] ;  /* 0x0049e80001007983 */ /* 0x001ea20000300800 */
[----:B------:R-:W2:Y:S02]  /*4c0f0*/  LDL R5, [R1+0x172c] ;  /* 0x00172c0001057983 */ /* 0x000ea40000100800 */
[----:B------:R-:W2:Y:S01]  /*4c100*/  LDL R4, [R1+0x2660] ;  /* 0x0026600001047983 */ /* 0x000ea20000100800 */
        /* <DEDUP_REMOVED lines=24> */
[----:B----4-:R-:W-:Y:S04]  /*4c290*/  STS.U16 [R2+0x6640], R37 ;  /* 0x0066402502007388 */ /* 0x010fe80000000400 */
[----:B------:R-:W-:Y:S04]  /*4c2a0*/  STS.U16 [R2+0x6800], R36 ;  /* 0x0068002402007388 */ /* 0x000fe80000000400 */
[----:B---3--:R-:W-:Y:S04]  /*4c2b0*/  STS.U16 [R2+0x6840], R35 ;  /* 0x0068402302007388 */ /* 0x008fe80000000400 */
        /* <DEDUP_REMOVED lines=22> */
[----:B--2---:R-:W-:-:S03]  /*4c420*/  PRMT R0, RZ, 0x7610, R0 ;  /* 0x00007610ff007816 */ /* 0x004fc60000000000 */
[----:B0-----:R-:W2:Y:S04]  /*4c430*/  LDL.LU R60, [R1+0x26e0] ;  /* 0x0026e000013c7983 */ /* 0x001ea80000300800 */
[----:B------:R-:W-:Y:S04]  /*4c440*/  STS.U16 [R3+0x80], R12 ;  /* 0x0000800c03007388 */ /* 0x000fe80000000400 */
[----:B------:R-:W4:Y:S01]  /*4c450*/  @!P6 LDG.E.U16 R0, [R4.64] ;  /* 0x000000060400e981 */ /* 0x000f22000c1e1500 */
[----:B------:R-:W-:Y:S02]  /*4c460*/  STS.U16 [R3+0xc0], R11 ;  /* 0x0000c00b03007388 */ /* 0x000fe40000000400 */
[----:B------:R-:W-:Y:S02]  /*4c470*/  STS.U16 [R3+0x280], R10 ;  /* 0x0002800a03007388 */ /* 0x000fe40000000400 */
[----:B------:R-:W-:Y:S01]  /*4c480*/  STS.U16 [R3+0x2c0], R9 ;  /* 0x0002c00903007388 */ /* 0x000fe20000000400 */
[----:B------:R-:W-:Y:S04]  /*4c490*/  STS.U16 [R3+0x480], R8 ;  /* 0x0004800803007388 */ /* 0x000fe80000000400 */
[----:B-1----:R-:W2:Y:S01]  /*4c4a0*/  LDL.LU R61, [R1+0x26f0] ;  /* 0x0026f000013d7983 */ /* 0x002ea20000300800 */
[----:B------:R-:W-:Y:S02]  /*4c4b0*/  STS.U16 [R3+0x4c0], R7 ;  /* 0x0004c00703007388 */ /* 0x000fe40000000400 */
[----:B---3--:R-:W3:Y:S02]  /*4c4c0*/  LDL.LU R2, [R1+0x26f8] ;  /* 0x0026f80001027983 */ /* 0x008ee40000300800 */
[----:B------:R0:W-:Y:S02]  /*4c4d0*/  STS.U16 [R3+0x680], R6 ;  /* 0x0006800603007388 */ /* 0x0001e40000000400 */
[----:B0-----:R-:W2:Y:S04]  /*4c4e0*/  LDL.LU R3, [R1+0x49e4] ;  /* 0x0049e40001037983 */ /* 0x001ea80000300800 */
[----:B----4-:R0:W-:Y:S04]  /*4c4f0*/  STL [R1+0x1514], R0 ;  /* 0x0015140001007387 */ /* 0x0101e80000100800 */
[----:B0-----:R-:W4:Y:S01]  /*4c500*/  LDL.LU R0, [R1+0x49e0] ;  /* 0x0049e00001007983 */ /* 0x001f220000300800 */
[----:B------:R-:W3:Y:S02]  /*4c510*/  LDL R4, [R1+0x1728] ;  /* 0x0017280001047983 */ /* 0x000ee40000100800 */
[----:B------:R-:W3:Y:S01]  /*4c520*/  LDL R5, [R1+0x265c] ;  /* 0x00265c0001057983 */ /* 0x000ee20000100800 */
[----:B--2---:R-:W-:-:S02]  /*4c530*/  PRMT R3, RZ, 0x7610, R3 ;  /* 0x00007610ff037816 */ /* 0x004fc40000000003 */
[----:B---3--:R-:W-:-:S04]  /*4c540*/  @!P6 LOP3.LUT R5, R5, R4, RZ, 0x3c, !PT ;  /* 0x000000040505e212 */ /* 0x008fc800078e3cff */
[----:B------:R-:W-:-:S04]  /*4c550*/  @!P6 LOP3.LUT R4, R5, R4, RZ, 0x3c, !PT ;  /* 0x000000040504e212 */ /* 0x000fc800078e3cff */
[----:B------:R-:W-:-:S05]  /*4c560*/  @!P6 LOP3.LUT R5, R5, R4, RZ, 0x3c, !PT ;  /* 0x000000040505e212 */ /* 0x000fca00078e3cff */
[----:B------:R-:W2:Y:S04]  /*4c570*/  @!P6 LDG.E.U16 R3, [R4.64] ;  /* 0x000000060403e981 */ /* 0x000ea8000c1e1500 */
[----:B--2---:R0:W-:Y:S04]  /*4c580*/  STL [R1+0x1510], R3 ;  /* 0x0015100301007387 */ /* 0x0041e80000100800 */
[----:B0-----:R-:W2:Y:S01]  /*4c590*/  LDL.LU R3, [R1+0x49dc] ;  /* 0x0049dc0001037983 */ /* 0x001ea20000300800 */
[----:B------:R-:W3:Y:S02]  /*4c5a0*/  LDL R4, [R1+0x2654] ;  /* 0x0026540001047983 */ /* 0x000ee40000100800 */
[----:B------:R-:W3:Y:S01]  /*4c5b0*/  LDL R5, [R1+0x2658] ;  /* 0x0026580001057983 */ /* 0x000ee20000100800 */
[----:B----4-:R-:W-:-:S02]  /*4c5c0*/  PRMT R0, RZ, 0x7610, R0 ;  /* 0x00007610ff007816 */ /* 0x010fc40000000000 */
[----:B---3--:R-:W-:-:S04]  /*4c5d0*/  @!P6 LOP3.LUT R5, R5, R4, RZ, 0x3c, !PT ;  /* 0x000000040505e212 */ /* 0x008fc800078e3cff */
[----:B------:R-:W-:-:S04]  /*4c5e0*/  @!P6 LOP3.LUT R4, R5, R4, RZ, 0x3c, !PT ;  /* 0x000000040504e212 */ /* 0x000fc800078e3cff */
[----:B------:R-:W-:-:S05]  /*4c5f0*/  @!P6 LOP3.LUT R5, R5, R4, RZ, 0x3c, !PT ;  /* 0x000000040505e212 */ /* 0x000fca00078e3cff */
[----:B------:R-:W3:Y:S04]  /*4c600*/  @!P6 LDG.E.U16 R0, [R4.64] ;  /* 0x000000060400e981 */ /* 0x000ee8000c1e1500 */
[----:B---3--:R0:W-:Y:S04]  /*4c610*/  STL [R1+0x150c], R0 ;  /* 0x00150c0001007387 */ /* 0x0081e80000100800 */
[----:B0-----:R-:W3:Y:S01]  /*4c620*/  LDL.LU R0, [R1+0x49d8] ;  /* 0x0049d80001007983 */ /* 0x001ee20000300800 */
[----:B------:R-:W4:Y:S02]  /*4c630*/  LDL R4, [R1+0x264c] ;  /* 0x00264c0001047983 */ /* 0x000f240000100800 */
[----:B------:R-:W4:Y:S01]  /*4c640*/  LDL R5, [R1+0x2650] ;  /* 0x0026500001057983 */ /* 0x000f220000100800 */
[----:B--2---:R-:W-:-:S02]  /*4c650*/  PRMT R3, RZ, 0x7610, R3 ;  /* 0x00007610ff037816 */ /* 0x004fc40000000003 */
[----:B----4-:R-:W-:-:S04]  /*4c660*/  @!P6 LOP3.LUT R5, R5, R4, RZ, 0x3c, !PT ;  /* 0x000000040505e212 */ /* 0x010fc800078e3cff */
[----:B------:R-:W-:-:S04]  /*4c670*/  @!P6 LOP3.LUT R4, R5, R4, RZ, 0x3c, !PT ;  /* 0x000000040504e212 */ /* 0x000fc800078e3cff */
[----:B------:R-:W-:-:S05]  /*4c680*/  @!P6 LOP3.LUT R5, R5, R4, RZ, 0x3c, !PT ;  /* 0x000000040505e212 */ /* 0x000fca00078e3cff */
[----:B------:R-:W2:Y:S04]  /*4c690*/  @!P6 LDG.E.U16 R3, [R4.64] ;  /* 0x000000060403e981 */ /* 0x000ea8000c1e1500 */
[----:B--2---:R0:W-:Y:S04]  /*4c6a0*/  STL [R1+0x1508], R3 ;  /* 0x0015080301007387 */ /* 0x0041e80000100800 */
[----:B0-----:R-:W2:Y:S01]  /*4c6b0*/  LDL.LU R3, [R1+0x49d4] ;  /* 0x0049d40001037983 */ /* 0x001ea20000300800 */
[----:B------:R-:W4:Y:S02]  /*4c6c0*/  LDL R4, [R1+0x2624] ;  /* 0x0026240001047983 */ /* 0x000f240000100800 */
[----:B------:R-:W4:Y:S01]  /*4c6d0*/  LDL R5, [R1+0x2628] ;  /* 0x0026280001057983 */ /* 0x000f220000100800 */
[----:B---3--:R-:W-:-:S02]  /*4c6e0*/  PRMT R0, RZ, 0x7610, R0 ;  /* 0x00007610ff007816 */ /* 0x008fc40000000000 */
[----:B----4-:R-:W-:-:S04]  /*4c6f0*/  @!P6 LOP3.LUT R5, R5, R4, RZ, 0x3c, !PT ;  /* 0x000000040505e212 */ /* 0x010fc800078e3cff */
        /* <DEDUP_REMOVED lines=1680> */
[----:B------:R-:W4:Y:S02]  /*53000*/  LDL R5, [R1+0x1e38] ;  /* 0x001e380001057983 */ /* 0x000f240000100800 */
[----:B----4-:R-:W-:-:S02]  /*53010*/  @!P6 LOP3.LUT R5, R5, R4, RZ, 0x3c, !PT ;  /* 0x000000040505e212 */ /* 0x010fc400078e3cff */
[----:B---3--:R-:W-:Y:S02]  /*53020*/  PRMT R0, RZ, 0x7610, R0 ;  /* 0x00007610ff007816 */ /* 0x008fe40000000000 */
        /* <DEDUP_REMOVED lines=1127> */
[----:B------:R0:W2:Y:S04]  /*576a0*/  @!P6 LDG.E.U16 R3, [R4.64] ;  /* 0x000000060403e981 */ /* 0x0000a8000c1e1500 */
[----:B0-----:R-:W4:Y:S04]  /*576b0*/  LDL R4, [R1+0x18f4] ;  /* 0x0018f40001047983 */ /* 0x001f280000100800 */
[----:B------:R-:W4:Y:S01]  /*576c0*/  LDL R5, [R1+0x18f8] ;  /* 0x0018f80001057983 */ /* 0x000f220000100800 */
[----:B---3--:R-:W-:Y:S02]  /*576d0*/  PRMT R0, RZ, 0x7610, R0 ;  /* 0x00007610ff007816 */ /* 0x008fe40000000000 */
[----:B----4-:R-:W-:-:S04]  /*576e0*/  @!P6 LOP3.LUT R5, R5, R4, RZ, 0x3c, !PT ;  /* 0x000000040505e212 */ /* 0x010fc800078e3cff */
[----:B------:R-:W-:-:S04]  /*576f0*/  @!P6 LOP3.LUT R4, R5, R4, RZ, 0x3c, !PT ;  /* 0x000000040504e212 */ /* 0x000fc800078e3cff */
[----:B------:R-:W-:-:S05]  /*57700*/  @!P6 LOP3.LUT R5, R5, R4, RZ, 0x3c, !PT ;  /* 0x000000040505e212 */ /* 0x000fca00078e3cff */
[----:B------:R-:W3:Y:S04]  /*57710*/  @!P6 LDG.E.U16 R0, [R4.64] ;  /* 0x000000060400e981 */ /* 0x000ee8000c1e1500 */
[----:B--2---:R-:W-:Y:S04]  /*57720*/  STL [R1+0x4478], R3 ;  /* 0x0044780301007387 */ /* 0x004fe80000100800 */
[----:B---3--:R0:W-:Y:S04]  /*57730*/  STL [R1+0x10], R0 ;  /* 0x0000100001007387 */ /* 0x0081e80000100800 */
[----:B0-----:R-:W2:Y:S01]  /*57740*/  LDL.LU R0, [R1+0x44f0] ;  /* 0x0044f00001007983 */ /* 0x001ea20000300800 */
[----:B------:R-:W3:Y:S02]  /*57750*/  LDL R4, [R1+0x18ec] ;  /* 0x0018ec0001047983 */ /* 0x000ee40000100800 */
[----:B------:R-:W3:Y:S02]  /*57760*/  LDL R5, [R1+0x18f0] ;  /* 0x0018f00001057983 */ /* 0x000ee40000100800 */
[----:B---3--:R-:W-:-:S02]  /*57770*/  @!P6 LOP3.LUT R5, R5, R4, RZ, 0x3c, !PT ;  /* 0x000000040505e212 */ /* 0x008fc400078e3cff */
[----:B--2---:R-:W-:Y:S02]  /*57780*/  PRMT R0, RZ, 0x7610, R0 ;  /* 0x00007610ff007816 */ /* 0x004fe40000000000 */
[----:B------:R-:W-:-:S04]  /*57790*/  @!P6 LOP3.LUT R4, R5, R4, RZ, 0x3c, !PT ;  /* 0x000000040504e212 */ /* 0x000fc800078e3cff */
[----:B------:R-:W-:-:S05]  /*577a0*/  @!P6 LOP3.LUT R5, R5, R4, RZ, 0x3c, !PT ;  /* 0x000000040505e212 */ /* 0x000fca00078e3cff */
[----:B------:R-:W2:Y:S04]  /*577b0*/  @!P6 LDG.E.U16 R0, [R4.64] ;  /* 0x000000060400e981 */ /* 0x000ea8000c1e1500 */
[----:B--2---:R0:W-:Y:S04]  /*577c0*/  STL [R1+0xc], R0 ;  /* 0x00000c0001007387 */ /* 0x0041e80000100800 */
        /* <DEDUP_REMOVED lines=11> */
[----:B------:R-:W3:Y:S01]  /*57880*/  LDL R5, [R1+0x18e0] ;  /* 0x0018e00001057983 */ /* 0x000ee20000100800 */
[----:B------:R-:W-:-:S02]  /*57890*/  PRMT R3, RZ, 0x7610, R3 ;  /* 0x00007610ff037816 */ /* 0x000fc40000000003 */
[----:B---3--:R-:W-:-:S04]  /*578a0*/  @!P6 LOP3.LUT R5, R5, R4, RZ, 0x3c, !PT ;  /* 0x000000040505e212 */ /* 0x008fc800078e3cff */
[----:B------:R-:W-:-:S04]  /*578b0*/  @!P6 LOP3.LUT R4, R5, R4, RZ, 0x3c, !PT ;  /* 0x000000040504e212 */ /* 0x000fc800078e3cff */
[----:B------:R-:W-:-:S05]  /*578c0*/  @!P6 LOP3.LUT R5, R5, R4, RZ, 0x3c, !PT ;  /* 0x000000040505e212 */ /* 0x000fca00078e3cff */
[----:B------:R0:W3:Y:S04]  /*578d0*/  @!P6 LDG.E.U16 R3, [R4.64] ;  /* 0x000000060403e981 */ /* 0x0000e8000c1e1500 */
[----:B0-----:R-:W4:Y:S04]  /*578e0*/  LDL R4, [R1+0x18d4] ;  /* 0x0018d40001047983 */ /* 0x001f280000100800 */
[----:B------:R-:W4:Y:S01]  /*578f0*/  LDL R5, [R1+0x18d8] ;  /* 0x0018d80001057983 */ /* 0x000f220000100800 */
[----:B--2---:R-:W-:Y:S02]  /*57900*/  PRMT R0, RZ, 0x7610, R0 ;  /* 0x00007610ff007816 */ /* 0x004fe40000000000 */
[----:B----4-:R-:W-:-:S04]  /*57910*/  @!P6 LOP3.LUT R5, R5, R4, RZ, 0x3c, !PT ;  /* 0x000000040505e212 */ /* 0x010fc800078e3cff */
[----:B------:R-:W-:-:S04]  /*57920*/  @!P6 LOP3.LUT R4, R5, R4, RZ, 0x3c, !PT ;  /* 0x000000040504e212 */ /* 0x000fc800078e3cff */
[----:B------:R-:W-:Y:S01]  /*57930*/  @!P6 LOP3.LUT R5, R5, R4, RZ, 0x3c, !PT ;  /* 0x000000040505e212 */ /* 0x000fe200078e3cff */
[----:B---3--:R0:W-:Y:S04]  /*57940*/  STL [R1+0x447c], R3 ;  /* 0x00447c0301007387 */ /* 0x0081e80000100800 */
[----:B------:R1:W2:Y:S01]  /*57950*/  @!P6 LDG.E.U16 R0, [R4.64] ;  /* 0x000000060400e981 */ /* 0x0002a2000c1e1500 */
[----:B------:R-:W-:-:S03]  /*57960*/  PRMT R59, RZ, 0x7610, R59 ;  /* 0x00007610ff3b7816 */ /* 0x000fc6000000003b */
[----:B0-----:R-:W3:Y:S04]  /*57970*/  LDL R3, [R1+0x18a8] ;  /* 0x0018a80001037983 */ /* 0x001ee80000100800 */
[----:B-1----:R-:W4:Y:S04]  /*57980*/  LDL R4, [R1+0x18cc] ;  /* 0x0018cc0001047983 */ /* 0x002f280000100800 */
[----:B------:R-:W4:Y:S02]  /*57990*/  LDL R5, [R1+0x18d0] ;  /* 0x0018d00001057983 */ /* 0x000f240000100800 */
[----:B----4-:R-:W-:-:S04]  /*579a0*/  @!P6 LOP3.LUT R5, R5, R4, RZ, 0x3c, !PT ;  /* 0x000000040505e212 */ /* 0x010fc800078e3cff */
[----:B------:R-:W-:-:S04]  /*579b0*/  @!P6 LOP3.LUT R4, R5, R4, RZ, 0x3c, !PT ;  /* 0x000000040504e212 */ /* 0x000fc800078e3cff */
[----:B------:R-:W-:Y:S01]  /*579c0*/  @!P6 LOP3.LUT R5, R5, R4, RZ, 0x3c, !PT ;  /* 0x000000040505e212 */ /* 0x000fe200078e3cff */
[----:B--2---:R0:W-:Y:S04]  /*579d0*/  STL [R1+0x4480], R0 ;  /* 0x0044800001007387 */ /* 0x0041e80000100800 */
[----:B------:R1:W2:Y:S01]  /*579e0*/  @!P6 LDG.E.U16 R59, [R4.64] ;  /* 0x00000006043be981 */ /* 0x0002a2000c1e1500 */
[----:B------:R-:W-:-:S03]  /*579f0*/  PRMT R58, RZ, 0x7610, R58 ;  /* 0x00007610ff3a7816 */ /* 0x000fc6000000003a */
[----:B0-----:R-:W4:Y:S04]  /*57a00*/  LDL R0, [R1+0x18a4] ;  /* 0x0018a40001007983 */ /* 0x001f280000100800 */
[----:B-1----:R-:W2:Y:S04]  /*57a10*/  LDL R4, [R1+0x18b4] ;  /* 0x0018b40001047983 */ /* 0x002ea80000100800 */
[----:B------:R-:W2:Y:S02]  /*57a20*/  LDL R5, [R1+0x18b8] ;  /* 0x0018b80001057983 */ /* 0x000ea40000100800 */
[----:B--2---:R-:W-:-:S04]  /*57a30*/  @!P6 LOP3.LUT R5, R5, R4, RZ, 0x3c, !PT ;  /* 0x000000040505e212 */ /* 0x004fc800078e3cff */
[----:B------:R-:W-:-:S04]  /*57a40*/  @!P6 LOP3.LUT R4, R5, R4, RZ, 0x3c, !PT ;  /* 0x000000040504e212 */ /* 0x000fc800078e3cff */
[----:B------:R-:W-:Y:S01]  /*57a50*/  @!P6 LOP3.LUT R5, R5, R4, RZ, 0x3c, !PT ;  /* 0x000000040505e212 */ /* 0x000fe200078e3cff */
[----:B------:R0:W-:Y:S04]  /*57a60*/  STL [R1+0x4484], R59 ;  /* 0x0044843b01007387 */ /* 0x0001e80000100800 */
[----:B------:R1:W2:Y:S01]  /*57a70*/  @!P6 LDG.E.U16 R58, [R4.64] ;  /* 0x00000006043ae981 */ /* 0x0002a2000c1e1500 */
[----:B------:R-:W-:Y:S02]  /*57a80*/  PRMT R57, RZ, 0x7610, R57 ;  /* 0x00007610ff397816 */ /* 0x000fe40000000039 */
[----:B------:R-:W-:Y:S01]  /*57a90*/  PRMT R56, RZ, 0x7610, R56 ;  /* 0x00007610ff387816 */ /* 0x000fe20000000038 */
[----:B0-----:R-:W2:Y:S04]  /*57aa0*/  LDL R59, [R1+0x18a0] ;  /* 0x0018a000013b7983 */ /* 0x001ea80000100800 */
[----:B-1----:R-:W2:Y:S04]  /*57ab0*/  LDL R4, [R1+0x18ac] ;  /* 0x0018ac0001047983 */ /* 0x002ea80000100800 */
[----:B------:R-:W2:Y:S02]  /*57ac0*/  LDL R5, [R1+0x18b0] ;  /* 0x0018b00001057983 */ /* 0x000ea40000100800 */
[----:B--2---:R-:W-:-:S04]  /*57ad0*/  @!P6 LOP3.LUT R5, R5, R4, RZ, 0x3c, !PT ;  /* 0x000000040505e212 */ /* 0x004fc800078e3cff */
[----:B------:R-:W-:-:S04]  /*57ae0*/  @!P6 LOP3.LUT R4, R5, R4, RZ, 0x3c, !PT ;  /* 0x000000040504e212 */ /* 0x000fc800078e3cff */
[----:B------:R-:W-:-:S05]  /*57af0*/  @!P6 LOP3.LUT R5, R5, R4, RZ, 0x3c, !PT ;  /* 0x000000040505e212 */ /* 0x000fca00078e3cff */
[----:B------:R3:W2:Y:S04]  /*57b00*/  @!P6 LDG.E.U16 R57, [R4.64] ;  /* 0x000000060439e981 */ /* 0x0006a8000c1e1500 */
[----:B------:R0:W-:Y:S01]  /*57b10*/  STL [R1+0x44a8], R58 ;  /* 0x0044a83a01007387 */ /* 0x0001e20000100800 */
[----:B---3--:R-:W-:Y:S02]  /*57b20*/  @!P6 IMAD.MOV.U32 R4, RZ, RZ, R3 ;  /* 0x000000ffff04e224 */ /* 0x008fe400078e0003 */
[----:B----4-:R-:W-:Y:S01]  /*57b30*/  @!P6 IMAD.MOV.U32 R5, RZ, RZ, R0 ;  /* 0x000000ffff05e224 */ /* 0x010fe200078e0000 */
[----:B0-----:R-:W3:Y:S04]  /*57b40*/  LDL R58, [R1+0x1890] ;  /* 0x00189000013a7983 */ /* 0x001ee80000100800 */
[----:B------:R0:W4:Y:S04]  /*57b50*/  @!P6 LDG.E.U16 R56, [R4.64] ;  /* 0x000000060438e981 */ /* 0x000128000c1e1500 */
[----:B--2---:R1:W-:Y:S01]  /*57b60*/  STL [R1+0x44ac], R57 ;  /* 0x0044ac3901007387 */ /* 0x0043e20000100800 */
[----:B0-----:R-:W2:Y:S01]  /*57b70*/  LDL R5, [R1+0x189c] ;  /* 0x00189c0001057983 */ /* 0x001ea20000100800 */
[----:B------:R-:W-:Y:S01]  /*57b80*/  PRMT R55, RZ, 0x7610, R55 ;  /* 0x00007610ff377816 */ /* 0x000fe20000000037 */
[----:B------:R-:W-:Y:S01]  /*57b90*/  @!P6 IMAD.MOV.U32 R4, RZ, RZ, R59 ;  /* 0x000000ffff04e224 */ /* 0x000fe200078e003b */
[----:B------:R-:W3:Y:S04]  /*57ba0*/  LDL R3, [R1+0x1874] ;  /* 0x0018740001037983 */ /* 0x000ee80000100800 */
[----:B------:R-:W3:Y:S04]  /*57bb0*/  LDL R0, [R1+0x1878] ;  /* 0x0018780001007983 */ /* 0x000ee80000100800 */
[----:B-1----:R-:W3:Y:S04]  /*57bc0*/  LDL R57, [R1+0x188c] ;  /* 0x00188c0001397983 */ /* 0x002ee80000100800 */
[----:B----4-:R0:W-:Y:S01]  /*57bd0*/  STL [R1+0x4488], R56 ;  /* 0x0044883801007387 */ /* 0x0101e20000100800 */
[----:B------:R-:W-:-:S02]  /*57be0*/  PRMT R54, RZ, 0x7610, R54 ;  /* 0x00007610ff367816 */ /* 0x000fc40000000036 */
[----:B------:R-:W-:Y:S01]  /*57bf0*/  PRMT R53, RZ, 0x7610, R53 ;  /* 0x00007610ff357816 */ /* 0x000fe20000000035 */
[----:B------:R-:W4:Y:S01]  /*57c00*/  LDL R59, [R1+0x186c] ;  /* 0x00186c00013b7983 */ /* 0x000f220000100800 */
[----:B------:R-:W-:Y:S01]  /*57c10*/  PRMT R52, RZ, 0x7610, R52 ;  /* 0x00007610ff347816 */ /* 0x000fe20000000034 */
[----:B0-----:R-:W3:Y:S04]  /*57c20*/  LDL R56, [R1+0x1870] ;  /* 0x0018700001387983 */ /* 0x001ee80000100800 */
[----:B--2---:R0:W2:Y:S04]  /*57c30*/  @!P6 LDG.E.U16 R55, [R4.64] ;  /* 0x000000060437e981 */ /* 0x0040a8000c1e1500 */
[----:B0-----:R-:W2:Y:S04]  /*57c40*/  LDL R4, [R1+0x1894] ;  /* 0x0018940001047983 */ /* 0x001ea80000100800 */
[----:B------:R-:W2:Y:S02]  /*57c50*/  LDL R5, [R1+0x1898] ;  /* 0x0018980001057983 */ /* 0x000ea40000100800 */
[----:B--2---:R-:W-:-:S04]  /*57c60*/  @!P6 LOP3.LUT R5, R5, R4, RZ, 0x3c, !PT ;  /* 0x000000040505e212 */ /* 0x004fc800078e3cff */
[----:B------:R-:W-:-:S04]  /*57c70*/  @!P6 LOP3.LUT R4, R5, R4, RZ, 0x3c, !PT ;  /* 0x000000040504e212 */ /* 0x000fc800078e3cff */
[----:B------:R-:W-:-:S05]  /*57c80*/  @!P6 LOP3.LUT R5, R5, R4, RZ, 0x3c, !PT ;  /* 0x000000040505e212 */ /* 0x000fca00078e3cff */
[----:B------:R3:W2:Y:S04]  /*57c90*/  @!P6 LDG.E.U16 R54, [R4.64] ;  /* 0x000000060436e981 */ /* 0x0006a8000c1e1500 */
[----:B------:R0:W-:Y:S01]  /*57ca0*/  STL [R1+0x448c], R55 ;  /* 0x00448c3701007387 */ /* 0x0001e20000100800 */
[----:B---3--:R-:W-:Y:S02]  /*57cb0*/  @!P6 IMAD.MOV.U32 R4, RZ, RZ, R58 ;  /* 0x000000ffff04e224 */ /* 0x008fe400078e003a */
[----:B------:R-:W-:-:S05]  /*57cc0*/  @!P6 IMAD.MOV.U32 R5, RZ, RZ, R57 ;  /* 0x000000ffff05e224 */ /* 0x000fca00078e0039 */
[----:B------:R1:W3:Y:S02]  /*57cd0*/  @!P6 LDG.E.U16 R53, [R4.64] ;  /* 0x000000060435e981 */ /* 0x0002e4000c1e1500 */
[----:B-1----:R-:W-:Y:S02]  /*57ce0*/  @!P6 IMAD.MOV.U32 R4, RZ, RZ, R0 ;  /* 0x000000ffff04e224 */ /* 0x002fe400078e0000 */
[----:B------:R-:W-:-:S05]  /*57cf0*/  @!P6 IMAD.MOV.U32 R5, RZ, RZ, R3 ;  /* 0x000000ffff05e224 */ /* 0x000fca00078e0003 */
[----:B------:R1:W3:Y:S04]  /*57d00*/  @!P6 LDG.E.U16 R52, [R4.64] ;  /* 0x000000060434e981 */ /* 0x0002e8000c1e1500 */
[----:B--2---:R3:W-:Y:S01]  /*57d10*/  STL [R1+0x4490], R54 ;  /* 0x0044903601007387 */ /* 0x0047e20000100800 */
[----:B------:R-:W2:Y:S02]  /*57d20*/  LDL R58, [R1+0x1864] ;  /* 0x00186400013a7983 */ /* 0x000ea40000100800 */
[----:B------:R-:W2:Y:S01]  /*57d30*/  LDL R57, [R1+0x1868] ;  /* 0x0018680001397983 */ /* 0x000ea20000100800 */
[----:B------:R-:W-:Y:S01]  /*57d40*/  PRMT R51, RZ, 0x7610, R51 ;  /* 0x00007610ff337816 */ /* 0x000fe20000000033 */
[----:B-1----:R-:W-:Y:S02]  /*57d50*/  @!P6 IMAD.MOV.U32 R4, RZ, RZ, R56 ;  /* 0x000000ffff04e224 */ /* 0x002fe400078e0038 */
[----:B----4-:R-:W-:Y:S01]  /*57d60*/  @!P6 IMAD.MOV.U32 R5, RZ, RZ, R59 ;  /* 0x000000ffff05e224 */ /* 0x010fe200078e003b */
[----:B------:R-:W-:-:S04]  /*57d70*/  PRMT R50, RZ, 0x7610, R50 ;  /* 0x00007610ff327816 */ /* 0x000fc80000000032 */
[----:B------:R2:W4:Y:S04]  /*57d80*/  @!P6 LDG.E.U16 R51, [R4.64] ;  /* 0x000000060433e981 */ /* 0x000528000c1e1500 */
[----:B---3--:R-:W-:Y:S01]  /*57d90*/  STL [R1+0x4494], R53 ;  /* 0x0044943501007387 */ /* 0x008fe20000100800 */
[----:B------:R-:W3:Y:S02]  /*57da0*/  LDL R3, [R1+0x1834] ;  /* 0x0018340001037983 */ /* 0x000ee40000100800 */
[----:B------:R-:W3:Y:S01]  /*57db0*/  LDL R0, [R1+0x1838] ;  /* 0x0018380001007983 */ /* 0x000ee20000100800 */
[----:B------:R1:W-:Y:S01]  /*57dc0*/  STL [R1+0x44b0], R52 ;  /* 0x0044b03401007387 */ /* 0x0003e20000100800 */
[----:B------:R-:W3:Y:S02]  /*57dd0*/  LDL R56, [R1+0x182c] ;  /* 0x00182c0001387983 */ /* 0x000ee40000100800 */
[----:B0-----:R-:W3:Y:S02]  /*57de0*/  LDL R55, [R1+0x1830] ;  /* 0x0018300001377983 */ /* 0x001ee40000100800 */
[----:B------:R-:W3:Y:S01]  /*57df0*/  LDL R54, [R1+0x17f4] ;  /* 0x0017f40001367983 */ /* 0x000ee20000100800 */
[----:B------:R-:W-:Y:S01]  /*57e00*/  PRMT R49, RZ, 0x7610, R49 ;  /* 0x00007610ff317816 */ /* 0x000fe20000000031 */
[----:B-1----:R-:W3:Y:S01]  /*57e10*/  LDL R52, [R1+0x17f8] ;  /* 0x0017f80001347983 */ /* 0x002ee20000100800 */
[----:B--2---:R-:W-:-:S02]  /*57e20*/  @!P6 IMAD.MOV.U32 R5, RZ, RZ, R58 ;  /* 0x000000ffff05e224 */ /* 0x004fc400078e003a */
[----:B------:R-:W-:-:S05]  /*57e30*/  @!P6 IMAD.MOV.U32 R4, RZ, RZ, R57 ;  /* 0x000000ffff04e224 */ /* 0x000fca00078e0039 */
[----:B------:R3:W2:Y:S04]  /*57e40*/  @!P6 LDG.E.U16 R50, [R4.64] ;  /* 0x000000060432e981 */ /* 0x0006a8000c1e1500 */
[----:B----4-:R0:W-:Y:S01]  /*57e50*/  STL [R1+0x44a4], R51 ;  /* 0x0044a43301007387 */ /* 0x0101e20000100800 */
[----:B------:R-:W4:Y:S01]  /*57e60*/  LDL R53, [R1+0x17ec] ;  /* 0x0017ec0001357983 */ /* 0x000f220000100800 */
[----:B------:R-:W-:Y:S01]  /*57e70*/  PRMT R48, RZ, 0x7610, R48 ;  /* 0x00007610ff307816 */ /* 0x000fe20000000030 */
[----:B---3--:R-:W-:Y:S02]  /*57e80*/  @!P6 IMAD.MOV.U32 R5, RZ, RZ, R3 ;  /* 0x000000ffff05e224 */ /* 0x008fe400078e0003 */
[----:B------:R-:W-:Y:S01]  /*57e90*/  @!P6 IMAD.MOV.U32 R4, RZ, RZ, R0 ;  /* 0x000000ffff04e224 */ /* 0x000fe200078e0000 */
[----:B0-----:R-:W3:Y:S04]  /*57ea0*/  LDL R51, [R1+0x17f0] ;  /* 0x0017f00001337983 */ /* 0x001ee80000100800 */
[----:B------:R0:W3:Y:S02]  /*57eb0*/  @!P6 LDG.E.U16 R49, [R4.64] ;  /* 0x000000060431e981 */ /* 0x0000e4000c1e1500 */
[----:B0-----:R-:W-:-:S02]  /*57ec0*/  @!P6 IMAD.MOV.U32 R5, RZ, RZ, R56 ;  /* 0x000000ffff05e224 */ /* 0x001fc400078e0038 */
[----:B------:R-:W-:-:S05]  /*57ed0*/  @!P6 IMAD.MOV.U32 R4, RZ, RZ, R55 ;  /* 0x000000ffff04e224 */ /* 0x000fca00078e0037 */
[----:B------:R0:W4:Y:S04]  /*57ee0*/  @!P6 LDG.E.U16 R48, [R4.64] ;  /* 0x000000060430e981 */ /* 0x000128000c1e1500 */
[----:B--2---:R-:W-:Y:S01]  /*57ef0*/  STL [R1+0x4498], R50 ;  /* 0x0044983201007387 */ /* 0x004fe20000100800 */
[----:B------:R-:W2:Y:S02]  /*57f00*/  LDL R3, [R1+0x17b4] ;  /* 0x0017b40001037983 */ /* 0x000ea40000100800 */
[----:B------:R-:W2:Y:S01]  /*57f10*/  LDL R0, [R1+0x17b8] ;  /* 0x0017b80001007983 */ /* 0x000ea20000100800 */
[----:B------:R-:W-:Y:S01]  /*57f20*/  PRMT R47, RZ, 0x7610, R47 ;  /* 0x00007610ff2f7816 */ /* 0x000fe2000000002f */
[----:B0-----:R-:W-:Y:S02]  /*57f30*/  @!P6 IMAD.MOV.U32 R4, RZ, RZ, R52 ;  /* 0x000000ffff04e224 */ /* 0x001fe400078e0034 */
[----:B------:R-:W-:Y:S01]  /*57f40*/  @!P6 IMAD.MOV.U32 R5, RZ, RZ, R54 ;  /* 0x000000ffff05e224 */ /* 0x000fe200078e0036 */
[----:B------:R-:W-:-:S04]  /*57f50*/  PRMT R46, RZ, 0x7610, R46 ;  /* 0x00007610ff2e7816 */ /* 0x000fc8000000002e */
[----:B------:R3:W2:Y:S01]  /*57f60*/  @!P6 LDG.E.U16 R47, [R4.64] ;  /* 0x00000006042fe981 */ /* 0x0006a2000c1e1500 */
[----:B------:R-:W-:Y:S01]  /*57f70*/  PRMT R45, RZ, 0x7610, R45 ;  /* 0x00007610ff2d7816 */ /* 0x000fe2000000002d */
[----:B---3--:R-:W-:Y:S02]  /*57f80*/  @!P6 IMAD.MOV.U32 R4, RZ, RZ, R51 ;  /* 0x000000ffff04e224 */ /* 0x008fe400078e0033 */
[----:B----4-:R-:W-:Y:S01]  /*57f90*/  @!P6 IMAD.MOV.U32 R5, RZ, RZ, R53 ;  /* 0x000000ffff05e224 */ /* 0x010fe200078e0035 */
[----:B------:R-:W-:Y:S04]  /*57fa0*/  STL [R1+0x44b4], R49 ;  /* 0x0044b43101007387 */ /* 0x000fe80000100800 */
[----:B------:R2:W3:Y:S04]  /*57fb0*/  @!P6 LDG.E.U16 R46, [R4.64] ;  /* 0x00000006042ee981 */ /* 0x0004e8000c1e1500 */
[----:B------:R0:W-:Y:S01]  /*57fc0*/  STL [R1+0x44b8], R48 ;  /* 0x0044b83001007387 */ /* 0x0001e20000100800 */
[----:B------:R-:W4:Y:S03]  /*57fd0*/  LDL R52, [R1+0x17ac] ;  /* 0x0017ac0001347983 */ /* 0x000f260000100800 */
[----:B0-----:R-:W4:Y:S01]  /*57fe0*/  LDL R48, [R1+0x17b0] ;  /* 0x0017b00001307983 */ /* 0x001f220000100800 */
[----:B--2---:R-:W-:-:S02]  /*57ff0*/  @!P6 IMAD.MOV.U32 R5, RZ, RZ, R3 ;  /* 0x000000ffff05e224 */ /* 0x004fc400078e0003 */
[----:B------:R-:W-:-:S05]  /*58000*/  @!P6 IMAD.MOV.U32 R4, RZ, RZ, R0 ;  /* 0x000000ffff04e224 */ /* 0x000fca00078e0000 */
[----:B------:R4:W2:Y:S04]  /*58010*/  @!P6 LDG.E.U16 R45, [R4.64] ;  /* 0x00000006042de981 */ /* 0x0008a8000c1e1500 */
[----:B------:R0:W-:Y:S01]  /*58020*/  STL [R1+0x44bc], R47 ;  /* 0x0044bc2f01007387 */ /* 0x0001e20000100800 */
[----:B------:R-:W2:Y:S02]  /*58030*/  LDL R51, [R1+0x1774] ;  /* 0x0017740001337983 */ /* 0x000ea40000100800 */
[----:B------:R-:W2:Y:S01]  /*58040*/  LDL R50, [R1+0x1778] ;  /* 0x0017780001327983 */ /* 0x000ea20000100800 */
[----:B---3--:R1:W-:Y:S01]  /*58050*/  STL [R1+0x44c0], R46 ;  /* 0x0044c02e01007387 */ /* 0x0083e20000100800 */
[----:B------:R-:W3:Y:S02]  /*58060*/  LDL R49, [R1+0x176c] ;  /* 0x00176c0001317983 */ /* 0x000ee40000100800 */
[----:B------:R-:W3:Y:S02]  /*58070*/  LDL R0, [R1+0x1770] ;  /* 0x0017700001007983 */ /* 0x000ee40000100800 */
[----:B------:R-:W3:Y:S02]  /*58080*/  LDL R3, [R1+0x2694] ;  /* 0x0026940001037983 */ /* 0x000ee40000100800 */
[----:B----4-:R-:W-:Y:S01]  /*58090*/  @!P6 IMAD.MOV.U32 R4, RZ, RZ, R48 ;  /* 0x000000ffff04e224 */ /* 0x010fe200078e0030 */
[----:B------:R-:W-:Y:S01]  /*580a0*/  PRMT R44, RZ, 0x7610, R44 ;  /* 0x00007610ff2c7816 */ /* 0x000fe2000000002c */
[----:B------:R-:W-:-:S05]  /*580b0*/  @!P6 IMAD.MOV.U32 R5, RZ, RZ, R52 ;  /* 0x000000ffff05e224 */ /* 0x000fca00078e0034 */
[----:B------:R4:W3:Y:S04]  /*580c0*/  @!P6 LDG.E.U16 R44, [R4.64] ;  /* 0x00000006042ce981 */ /* 0x0008e8000c1e1500 */
[----:B--2---:R3:W-:Y:S01]  /*580d0*/  STL [R1+0x44c4], R45 ;  /* 0x0044c42d01007387 */ /* 0x0047e20000100800 */
[----:B------:R-:W2:Y:S02]  /*580e0*/  LDL R48, [R1+0x1748] ;  /* 0x0017480001307983 */ /* 0x000ea40000100800 */
[----:B0-----:R-:W2:Y:S02]  /*580f0*/  LDL R47, [R1+0x1744] ;  /* 0x00174400012f7983 */ /* 0x001ea40000100800 */
[----:B-1----:R-:W2:Y:S01]  /*58100*/  LDL R46, [R1+0x269c] ;  /* 0x00269c00012e7983 */ /* 0x002ea20000100800 */
[----:B------:R-:W-:Y:S01]  /*58110*/  PRMT R43, RZ, 0x7610, R43 ;  /* 0x00007610ff2b7816 */ /* 0x000fe2000000002b */
[----:B----4-:R-:W-:-:S02]  /*58120*/  @!P6 IMAD.MOV.U32 R4, RZ, RZ, R50 ;  /* 0x000000ffff04e224 */ /* 0x010fc400078e0032 */
[----:B------:R-:W-:Y:S01]  /*58130*/  @!P6 IMAD.MOV.U32 R5, RZ, RZ, R51 ;  /* 0x000000ffff05e224 */ /* 0x000fe200078e0033 */
[----:B------:R-:W-:-:S04]  /*58140*/  PRMT R42, RZ, 0x7610, R42 ;  /* 0x00007610ff2a7816 */ /* 0x000fc8000000002a */
[----:B------:R3:W4:Y:S01]  /*58150*/  @!P6 LDG.E.U16 R43, [R4.64] ;  /* 0x00000006042be981 */ /* 0x000722000c1e1500 */
[----:B------:R-:W-:Y:S01]  /*58160*/  PRMT R41, RZ, 0x7610, R41 ;  /* 0x00007610ff297816 */ /* 0x000fe20000000029 */
[----:B---3--:R-:W-:Y:S02]  /*58170*/  @!P6 IMAD.MOV.U32 R4, RZ, RZ, R0 ;  /* 0x000000ffff04e224 */ /* 0x008fe400078e0000 */
[----:B------:R-:W-:-:S05]  /*58180*/  @!P6 IMAD.MOV.U32 R5, RZ, RZ, R49 ;  /* 0x000000ffff05e224 */ /* 0x000fca00078e0031 */
[----:B------:R0:W3:Y:S01]  /*58190*/  @!P6 LDG.E.U16 R42, [R4.64] ;  /* 0x00000006042ae981 */ /* 0x0000e2000c1e1500 */
[----:B------:R-:W-:Y:S01]  /*581a0*/  PRMT R40, RZ, 0x7610, R40 ;  /* 0x00007610ff287816 */ /* 0x000fe20000000028 */
[----:B0-----:R-:W-:Y:S02]  /*581b0*/  @!P6 IMAD.MOV.U32 R4, RZ, RZ, R3 ;  /* 0x000000ffff04e224 */ /* 0x001fe400078e0003 */
[----:B------:R0:W-:Y:S01]  /*581c0*/  STL [R1+0x44c8], R44 ;  /* 0x0044c82c01007387 */ /* 0x0001e20000100800 */
[----:B------:R-:W3:Y:S03]  /*581d0*/  LDL R45, [R1+0x2698] ;  /* 0x00269800012d7983 */ /* 0x000ee60000100800 */
[----:B0-----:R-:W3:Y:S01]  /*581e0*/  LDL R44, [R1+0x26d4] ;  /* 0x0026d400012c7983 */ /* 0x001ee20000100800 */
[----:B--2---:R-:W-:-:S05]  /*581f0*/  @!P6 IMAD.MOV.U32 R5, RZ, RZ, R48 ;  /* 0x000000ffff05e224 */ /* 0x004fca00078e0030 */
[----:B------:R0:W2:Y:S02]  /*58200*/  @!P6 LDG.E.U16 R41, [R4.64] ;  /* 0x000000060429e981 */ /* 0x0000a4000c1e1500 */
[----:B0-----:R-:W-:Y:S02]  /*58210*/  @!P6 IMAD.MOV.U32 R4, RZ, RZ, R46 ;  /* 0x000000ffff04e224 */ /* 0x001fe400078e002e */
[----:B------:R-:W-:-:S05]  /*58220*/  @!P6 IMAD.MOV.U32 R5, RZ, RZ, R47 ;  /* 0x000000ffff05e224 */ /* 0x000fca00078e002f */
[----:B------:R0:W2:Y:S04]  /*58230*/  @!P6 LDG.E.U16 R40, [R4.64] ;  /* 0x000000060428e981 */ /* 0x0000a8000c1e1500 */
[----:B----4-:R1:W-:Y:S01]  /*58240*/  STL [R1+0x44cc], R43 ;  /* 0x0044cc2b01007387 */ /* 0x0103e20000100800 */
[----:B------:R-:W4:Y:S03]  /*58250*/  LDL R0, [R1+0x26dc] ;  /* 0x0026dc0001007983 */ /* 0x000f260000100800 */
[----:B-1----:R-:W4:Y:S04]  /*58260*/  LDL R43, [R1+0x26a0] ;  /* 0x0026a000012b7983 */ /* 0x002f280000100800 */
[----:B---3--:R-:W-:Y:S01]  /*58270*/  STL [R1+0x44d0], R42 ;  /* 0x0044d02a01007387 */ /* 0x008fe20000100800 */
[----:B------:R-:W3:Y:S02]  /*58280*/  LDL R3, [R1+0x271c] ;  /* 0x00271c0001037983 */ /* 0x000ee40000100800 */
[----:B0-----:R-:W-:Y:S01]  /*58290*/  @!P6 IMAD.MOV.U32 R5, RZ, RZ, R45 ;  /* 0x000000ffff05e224 */ /* 0x001fe200078e002d */
[----:B--2---:R0:W-:Y:S04]  /*582a0*/  STL [R1+0x44d4], R41 ;  /* 0x0044d42901007387 */ /* 0x0041e80000100800 */
[----:B0-----:R-:W2:Y:S04]  /*582b0*/  LDL R41, [R1+0x26d8] ;  /* 0x0026d80001297983 */ /* 0x001ea80000100800 */
[----:B------:R0:W-:Y:S01]  /*582c0*/  STL [R1+0x44d8], R40 ;  /* 0x0044d82801007387 */ /* 0x0001e20000100800 */
[----:B------:R-:W2:Y:S02]  /*582d0*/  LDL R48, [R1+0x2718] ;  /* 0x0027180001307983 */ /* 0x000ea40000100800 */
[----:B------:R-:W2:Y:S02]  /*582e0*/  LDL R47, [R1+0x185c] ;  /* 0x00185c00012f7983 */ /* 0x000ea40000100800 */
[----:B------:R-:W2:Y:S01]  /*582f0*/  LDL R46, [R1+0x1860] ;  /* 0x00186000012e7983 */ /* 0x000ea20000100800 */
[----:B------:R-:W2:Y:S04]  /*58300*/  LDL R45, [R1+0x1854] ;  /* 0x00185400012d7983 */ /* 0x000ea80000100800 */
[----:B------:R-:W2:Y:S01]  /*58310*/  LDL R42, [R1+0x1858] ;  /* 0x00185800012a7983 */ /* 0x000ea20000100800 */
[----:B------:R-:W-:Y:S01]  /*58320*/  PRMT R39, RZ, 0x7610, R39 ;  /* 0x00007610ff277816 */ /* 0x000fe20000000027 */
[----:B------:R-:W-:Y:S01]  /*58330*/  @!P6 IMAD.MOV.U32 R4, RZ, RZ, R44 ;  /* 0x000000ffff04e224 */ /* 0x000fe200078e002c */
[----:B------:R-:W-:-:S04]  /*58340*/  PRMT R38, RZ, 0x7610, R38 ;  /* 0x00007610ff267816 */ /* 0x000fc80000000026 */
[----:B------:R4:W2:Y:S02]  /*58350*/  @!P6 LDG.E.U16 R39, [R4.64] ;  /* 0x000000060427e981 */ /* 0x0008a4000c1e1500 */
[----:B----4-:R-:W-:Y:S02]  /*58360*/  @!P6 IMAD.MOV.U32 R4, RZ, RZ, R0 ;  /* 0x000000ffff04e224 */ /* 0x010fe400078e0000 */
[----:B------:R-:W-:-:S05]  /*58370*/  @!P6 IMAD.MOV.U32 R5, RZ, RZ, R43 ;  /* 0x000000ffff05e224 */ /* 0x000fca00078e002b */
[----:B------:R3:W4:Y:S01]  /*58380*/  @!P6 LDG.E.U16 R38, [R4.64] ;  /* 0x000000060426e981 */ /* 0x000722000c1e1500 */
[----:B------:R-:W-:Y:S02]  /*58390*/  PRMT R37, RZ, 0x7610, R37 ;  /* 0x00007610ff257816 */ /* 0x000fe40000000025 */
[----:B------:R-:W-:Y:S01]  /*583a0*/  PRMT R36, RZ, 0x7610, R36 ;  /* 0x00007610ff247816 */ /* 0x000fe20000000024 */
[----:B---3--:R-:W-:Y:S01]  /*583b0*/  @!P6 IMAD.MOV.U32 R4, RZ, RZ, R3 ;  /* 0x000000ffff04e224 */ /* 0x008fe200078e0003 */
[----:B------:R-:W-:Y:S02]  /*583c0*/  PRMT R35, RZ, 0x7610, R35 ;  /* 0x00007610ff237816 */ /* 0x000fe40000000023 */
[----:B------:R-:W-:Y:S01]  /*583d0*/  PRMT R34, RZ, 0x7610, R34 ;  /* 0x00007610ff227816 */ /* 0x000fe20000000022 */
[----:B--2---:R-:W-:-:S05]  /*583e0*/  @!P6 IMAD.MOV.U32 R5, RZ, RZ, R41 ;  /* 0x000000ffff05e224 */ /* 0x004fca00078e0029 */
[----:B------:R1:W2:Y:S02]  /*583f0*/  @!P6 LDG.E.U16 R37, [R4.64] ;  /* 0x000000060425e981 */ /* 0x0002a4000c1e1500 */
[----:B-1----:R-:W-:Y:S02]  /*58400*/  @!P6 IMAD.MOV.U32 R4, RZ, RZ, R48 ;  /* 0x000000ffff04e224 */ /* 0x002fe400078e0030 */
[----:B------:R-:W-:-:S05]  /*58410*/  @!P6 IMAD.MOV.U32 R5, RZ, RZ, R60 ;  /* 0x000000ffff05e224 */ /* 0x000fca00078e003c */
[----:B------:R1:W3:Y:S02]  /*58420*/  @!P6 LDG.E.U16 R36, [R4.64] ;  /* 0x000000060424e981 */ /* 0x0002e4000c1e1500 */
[----:B-1----:R-:W-:Y:S02]  /*58430*/  @!P6 IMAD.MOV.U32 R4, RZ, RZ, R46 ;  /* 0x000000ffff04e224 */ /* 0x002fe400078e002e */
[----:B------:R-:W-:-:S05]  /*58440*/  @!P6 IMAD.MOV.U32 R5, RZ, RZ, R47 ;  /* 0x000000ffff05e224 */ /* 0x000fca00078e002f */
[----:B------:R1:W3:Y:S02]  /*58450*/  @!P6 LDG.E.U16 R35, [R4.64] ;  /* 0x000000060423e981 */ /* 0x0002e4000c1e1500 */
[----:B-1----:R-:W-:Y:S02]  /*58460*/  @!P6 IMAD.MOV.U32 R4, RZ, RZ, R42 ;  /* 0x000000ffff04e224 */ /* 0x002fe400078e002a */
[----:B------:R-:W-:-:S05]  /*58470*/  @!P6 IMAD.MOV.U32 R5, RZ, RZ, R45 ;  /* 0x000000ffff05e224 */ /* 0x000fca00078e002d */
[----:B------:R-:W3:Y:S04]  /*58480*/  @!P6 LDG.E.U16 R34, [R4.64] ;  /* 0x000000060422e981 */ /* 0x000ee8000c1e1500 */
[----:B------:R1:W-:Y:S01]  /*58490*/  STL [R1+0x44dc], R39 ;  /* 0x0044dc2701007387 */ /* 0x0003e20000100800 */
[----:B------:R-:W3:Y:S02]  /*584a0*/  LDL R44, [R1+0x184c] ;  /* 0x00184c00012c7983 */ /* 0x000ee40000100800 */
[----:B------:R-:W3:Y:S02]  /*584b0*/  LDL R43, [R1+0x1850] ;  /* 0x00185000012b7983 */ /* 0x000ee40000100800 */
[----:B------:R-:W3:Y:S01]  /*584c0*/  LDL R0, [R1+0x1828] ;  /* 0x0018280001007983 */ /* 0x000ee20000100800 */
[----:B----4-:R-:W-:Y:S01]  /*584d0*/  STL [R1+0x44e0], R38 ;  /* 0x0044e02601007387 */ /* 0x010fe20000100800 */
[----:B------:R-:W4:Y:S02]  /*584e0*/  LDL R3, [R1+0x1824] ;  /* 0x0018240001037983 */ /* 0x000f240000100800 */
[----:B------:R-:W4:Y:S02]  /*584f0*/  LDL R41, [R1+0x181c] ;  /* 0x00181c0001297983 */ /* 0x000f240000100800 */
[----:B0-----:R-:W4:Y:S01]  /*58500*/  LDL R40, [R1+0x1820] ;  /* 0x0018200001287983 */ /* 0x001f220000100800 */
[----:B--2---:R0:W-:Y:S01]  /*58510*/  STL [R1+0x44e4], R37 ;  /* 0x0044e42501007387 */ /* 0x0041e20000100800 */
[----:B------:R-:W-:Y:S02]  /*58520*/  STL [R1+0x2f48], R60 ;  /* 0x002f483c01007387 */ /* 0x000fe40000100800 */
[----:B-1----:R-:W2:Y:S01]  /*58530*/  LDL R39, [R1+0x1814] ;  /* 0x0018140001277983 */ /* 0x002ea20000100800 */
[----:B0-----:R-:W2:Y:S04]  /*58540*/  LDL R37, [R1+0x1818] ;  /* 0x0018180001257983 */ /* 0x001ea80000100800 */
[----:B---3--:R0:W-:Y:S01]  /*58550*/  STL [R1+0x449c], R35 ;  /* 0x00449c2301007387 */ /* 0x0081e20000100800 */
[----:B------:R-:W3:Y:S02]  /*58560*/  LDL R42, [R1+0x180c] ;  /* 0x00180c00012a7983 */ /* 0x000ee40000100800 */
[----:B------:R-:W3:Y:S01]  /*58570*/  LDL R38, [R1+0x1810] ;  /* 0x0018100001267983 */ /* 0x000ee20000100800 */
[----:B------:R1:W-:Y:S04]  /*58580*/  STL [R1+0x44a0], R34 ;  /* 0x0044a02201007387 */ /* 0x0003e80000100800 */
[----:B0-----:R-:W3:Y:S04]  /*58590*/  LDL R35, [R1+0x17e4] ;  /* 0x0017e40001237983 */ /* 0x001ee80000100800 */
[----:B-1----:R-:W3:Y:S01]  /*585a0*/  LDL R34, [R1+0x17e8] ;  /* 0x0017e80001227983 */ /* 0x002ee20000100800 */
[----:B------:R-:W-:Y:S01]  /*585b0*/  PRMT R33, RZ, 0x7610, R33 ;  /* 0x00007610ff217816 */ /* 0x000fe20000000021 */
[----:B------:R-:W-:-:S02]  /*585c0*/  @!P6 IMAD.MOV.U32 R4, RZ, RZ, R43 ;  /* 0x000000ffff04e224 */ /* 0x000fc400078e002b */
[----:B------:R-:W-:Y:S01]  /*585d0*/  @!P6 IMAD.MOV.U32 R5, RZ, RZ, R44 ;  /* 0x000000ffff05e224 */ /* 0x000fe200078e002c */
[----:B------:R-:W-:Y:S02]  /*585e0*/  PRMT R32, RZ, 0x7610, R32 ;  /* 0x00007610ff207816 */ /* 0x000fe40000000020 */
[----:B------:R-:W-:Y:S02]  /*585f0*/  PRMT R31, RZ, 0x7610, R31 ;  /* 0x00007610ff1f7816 */ /* 0x000fe4000000001f */
[----:B------:R-:W-:Y:S02]  /*58600*/  PRMT R30, RZ, 0x7610, R30 ;  /* 0x00007610ff1e7816 */ /* 0x000fe4000000001e */
[----:B------:R-:W-:Y:S01]  /*58610*/  PRMT R29, RZ, 0x7610, R29 ;  /* 0x00007610ff1d7816 */ /* 0x000fe2000000001d */
[----:B------:R0:W3:Y:S01]  /*58620*/  @!P6 LDG.E.U16 R33, [R4.64] ;  /* 0x000000060421e981 */ /* 0x0000e2000c1e1500 */
[----:B------:R-:W-:Y:S02]  /*58630*/  PRMT R28, RZ, 0x7610, R28 ;  /* 0x00007610ff1c7816 */ /* 0x000fe4000000001c */
[----:B------:R-:W-:-:S02]  /*58640*/  PRMT R27, RZ, 0x7610, R27 ;  /* 0x00007610ff1b7816 */ /* 0x000fc4000000001b */
[----:B------:R-:W-:Y:S02]  /*58650*/  PRMT R26, RZ, 0x7610, R26 ;  /* 0x00007610ff1a7816 */ /* 0x000fe4000000001a */
[----:B------:R-:W-:Y:S02]  /*58660*/  PRMT R25, RZ, 0x7610, R25 ;  /* 0x00007610ff197816 */ /* 0x000fe40000000019 */
[----:B------:R-:W-:Y:S01]  /*58670*/  PRMT R24, RZ, 0x7610, R24 ;  /* 0x00007610ff187816 */ /* 0x000fe20000000018 */
[----:B------:R-:W3:Y:S01]  /*58680*/  LDL R44, [R1+0x2670] ;  /* 0x00267000012c7983 */ /* 0x000ee20000100800 */
[----:B------:R-:W-:Y:S02]  /*58690*/  PRMT R23, RZ, 0x7610, R23 ;  /* 0x00007610ff177816 */ /* 0x000fe40000000017 */
[----:B------:R-:W-:Y:S01]  /*586a0*/  PRMT R22, RZ, 0x7610, R22 ;  /* 0x00007610ff167816 */ /* 0x000fe20000000016 */
[----:B------:R-:W3:Y:S01]  /*586b0*/  LDL R43, [R1+0x26e8] ;  /* 0x0026e800012b7983 */ /* 0x000ee20000100800 */
[----:B0-----:R-:W-:-:S02]  /*586c0*/  @!P6 IMAD.MOV.U32 R4, RZ, RZ, R0 ;  /* 0x000000ffff04e224 */ /* 0x001fc400078e0000 */
[----:B----4-:R-:W-:Y:S02]  /*586d0*/  @!P6 IMAD.MOV.U32 R5, RZ, RZ, R3 ;  /* 0x000000ffff05e224 */ /* 0x010fe400078e0003 */
[----:B------:R-:W4:Y:S01]  /*586e0*/  LDL R0, [R1+0x17e0] ;  /* 0x0017e00001007983 */ /* 0x000f220000100800 */
[----:B------:R-:W4:Y:S04]  /*586f0*/  LDL R3, [R1+0x17dc] ;  /* 0x0017dc0001037983 */ /* 0x000f280000100800 */
[----:B------:R0:W4:Y:S02]  /*58700*/  @!P6 LDG.E.U16 R32, [R4.64] ;  /* 0x000000060420e981 */ /* 0x000124000c1e1500 */
[----:B0-----:R-:W-:Y:S02]  /*58710*/  @!P6 IMAD.MOV.U32 R4, RZ, RZ, R40 ;  /* 0x000000ffff04e224 */ /* 0x001fe400078e0028 */
        /* <DEDUP_REMOVED lines=9> */
[----:B---3--:R-:W-:Y:S02]  /*587b0*/  @!P6 IMAD.MOV.U32 R5, RZ, RZ, R42 ;  /* 0x000000ffff05e224 */ /* 0x008fe400078e002a */
[----:B------:R-:W-:Y:S01]  /*587c0*/  @!P6 IMAD.MOV.U32 R4, RZ, RZ, R38 ;  /* 0x000000ffff04e224 */ /* 0x000fe200078e0026 */
[----:B------:R-:W3:Y:S04]  /*587d0*/  LDL R42, [R1+0x17a4] ;  /* 0x0017a400012a7983 */ /* 0x000ee80000100800 */
[----:B------:R-:W3:Y:S04]  /*587e0*/  LDL R38, [R1+0x17a8] ;  /* 0x0017a80001267983 */ /* 0x000ee80000100800 */
[----:B------:R0:W3:Y:S02]  /*587f0*/  @!P6 LDG.E.U16 R29, [R4.64] ;  /* 0x00000006041de981 */ /* 0x0000e4000c1e1500 */
[----:B0-----:R-:W-:-:S02]  /*58800*/  @!P6 IMAD.MOV.U32 R5, RZ, RZ, R35 ;  /* 0x000000ffff05e224 */ /* 0x001fc400078e0023 */
[----:B------:R-:W3:Y:S01]  /*58810*/  LDL R35, [R1+0x179c] ;  /* 0x00179c0001237983 */ /* 0x000ee20000100800 */
[----:B------:R-:W-:-:S03]  /*58820*/  @!P6 IMAD.MOV.U32 R4, RZ, RZ, R34 ;  /* 0x000000ffff04e224 */ /* 0x000fc600078e0022 */
[----:B------:R-:W3:Y:S04]  /*58830*/  LDL R34, [R1+0x17a0] ;  /* 0x0017a00001227983 */ /* 0x000ee80000100800 */
[----:B------:R4:W3:Y:S02]  /*58840*/  @!P6 LDG.E.U16 R28, [R4.64] ;  /* 0x00000006041ce981 */ /* 0x0008e4000c1e1500 */
[----:B----4-:R-:W-:Y:S02]  /*58850*/  @!P6 IMAD.MOV.U32 R4, RZ, RZ, R0 ;  /* 0x000000ffff04e224 */ /* 0x010fe400078e0000 */
        /* <DEDUP_REMOVED lines=23> */
[----:B------:R4:W3:Y:S01]  /*589d0*/  @!P6 LDG.E.U16 R23, [R4.64] ;  /* 0x000000060417e981 */ /* 0x0008e2000c1e1500 */
[----:B------:R-:W-:Y:S01]  /*589e0*/  PRMT R21, RZ, 0x7610, R21 ;  /* 0x00007610ff157816 */ /* 0x000fe20000000015 */
[----:B----4-:R-:W-:Y:S02]  /*589f0*/  @!P6 IMAD.MOV.U32 R4, RZ, RZ, R0 ;  /* 0x000000ffff04e224 */ /* 0x010fe400078e0000 */
[----:B------:R-:W-:Y:S01]  /*58a00*/  @!P6 IMAD.MOV.U32 R5, RZ, RZ, R3 ;  /* 0x000000ffff05e224 */ /* 0x000fe200078e0003 */
[----:B------:R-:W4:Y:S04]  /*58a10*/  LDL R0, [R1+0x26ec] ;  /* 0x0026ec0001007983 */ /* 0x000f280000100800 */
[----:B------:R-:W4:Y:S04]  /*58a20*/  LDL R3, [R1+0x26b0] ;  /* 0x0026b00001037983 */ /* 0x000f280000100800 */
[----:B------:R0:W4:Y:S01]  /*58a30*/  @!P6 LDG.E.U16 R22, [R4.64] ;  /* 0x000000060416e981 */ /* 0x000122000c1e1500 */
[----:B------:R-:W-:Y:S01]  /*58a40*/  PRMT R20, RZ, 0x7610, R20 ;  /* 0x00007610ff147816 */ /* 0x000fe20000000014 */
[----:B0-----:R-:W-:-:S02]  /*58a50*/  @!P6 IMAD.MOV.U32 R4, RZ, RZ, R40 ;  /* 0x000000ffff04e224 */ /* 0x001fc400078e0028 */
[----:B------:R-:W-:Y:S01]  /*58a60*/  @!P6 IMAD.MOV.U32 R5, RZ, RZ, R41 ;  /* 0x000000ffff05e224 */ /* 0x000fe200078e0029 */
[----:B------:R-:W4:Y:S04]  /*58a70*/  LDL R40, [R1+0x1794] ;  /* 0x0017940001287983 */ /* 0x000f280000100800 */
[----:B------:R-:W4:Y:S04]  /*58a80*/  LDL R41, [R1+0x2710] ;  /* 0x0027100001297983 */ /* 0x000f280000100800 */
[----:B------:R2:W4:Y:S01]  /*58a90*/  @!P6 LDG.E.U16 R21, [R4.64] ;  /* 0x000000060415e981 */ /* 0x000522000c1e1500 */
[----:B------:R-:W-:Y:S01]  /*58aa0*/  PRMT R19, RZ, 0x7610, R19 ;  /* 0x00007610ff137816 */ /* 0x000fe20000000013 */
[----:B--2---:R-:W-:-:S02]  /*58ab0*/  @!P6 IMAD.MOV.U32 R5, RZ, RZ, R39 ;  /* 0x000000ffff05e224 */ /* 0x004fc400078e0027 */
[----:B------:R-:W2:Y:S01]  /*58ac0*/  LDL R39, [R1+0x1798] ;  /* 0x0017980001277983 */ /* 0x000ea20000100800 */
[----:B------:R-:W-:-:S03]  /*58ad0*/  @!P6 IMAD.MOV.U32 R4, RZ, RZ, R37 ;  /* 0x000000ffff04e224 */ /* 0x000fc600078e0025 */
[----:B------:R-:W2:Y:S04]  /*58ae0*/  LDL R37, [R1+0x1790] ;  /* 0x0017900001257983 */ /* 0x000ea80000100800 */
[----:B------:R0:W2:Y:S02]  /*58af0*/  @!P6 LDG.E.U16 R20, [R4.64] ;  /* 0x000000060414e981 */ /* 0x0000a4000c1e1500 */
[----:B0-----:R-:W-:Y:S02]  /*58b00*/  @!P6 IMAD.MOV.U32 R5, RZ, RZ, R44 ;  /* 0x000000ffff05e224 */ /* 0x001fe400078e002c */
[----:B---3--:R-:W-:Y:S02]  /*58b10*/  @!P6 IMAD.MOV.U32 R4, RZ, RZ, R38 ;  /* 0x000000ffff04e224 */ /* 0x008fe400078e0026 */
[----:B------:R-:W3:Y:S04]  /*58b20*/  LDL R38, [R1+0x178c] ;  /* 0x00178c0001267983 */ /* 0x000ee80000100800 */
[----:B------:R0:W3:Y:S02]  /*58b30*/  @!P6 LDG.E.U16 R19, [R4.64] ;  /* 0x000000060413e981 */ /* 0x0000e4000c1e1500 */
[----:B0-----:R-:W-:-:S02]  /*58b40*/  @!P6 IMAD.MOV.U32 R5, RZ, RZ, R35 ;  /* 0x000000ffff05e224 */ /* 0x001fc400078e0023 */
[----:B------:R-:W3:Y:S01]  /*58b50*/  LDL R35, [R1+0x1758] ;  /* 0x0017580001237983 */ /* 0x000ee20000100800 */
[----:B------:R-:W-:-:S03]  /*58b60*/  @!P6 IMAD.MOV.U32 R4, RZ, RZ, R34 ;  /* 0x000000ffff04e224 */ /* 0x000fc600078e0022 */
[----:B------:R-:W3:Y:S01]  /*58b70*/  LDL R34, [R1+0x2674] ;  /* 0x0026740001227983 */ /* 0x000ee20000100800 */
[----:B------:R-:W-:Y:S02]  /*58b80*/  PRMT R18, RZ, 0x7610, R18 ;  /* 0x00007610ff127816 */ /* 0x000fe40000000012 */
[----:B------:R-:W-:-:S04]  /*58b90*/  PRMT R17, RZ, 0x7610, R17 ;  /* 0x00007610ff117816 */ /* 0x000fc80000000011 */
[----:B------:R4:W3:Y:S01]  /*58ba0*/  @!P6 LDG.E.U16 R18, [R4.64] ;  /* 0x000000060412e981 */ /* 0x0008e2000c1e1500 */
[----:B------:R-:W-:Y:S01]  /*58bb0*/  PRMT R16, RZ, 0x7610, R16 ;  /* 0x00007610ff107816 */ /* 0x000fe20000000010 */
[----:B----4-:R-:W-:Y:S02]  /*58bc0*/  @!P6 IMAD.MOV.U32 R4, RZ, RZ, R0 ;  /* 0x000000ffff04e224 */ /* 0x010fe400078e0000 */
[----:B------:R-:W-:Y:S01]  /*58bd0*/  @!P6 IMAD.MOV.U32 R5, RZ, RZ, R3 ;  /* 0x000000ffff05e224 */ /* 0x000fe200078e0003 */
[----:B------:R-:W-:Y:S01]  /*58be0*/  PRMT R15, RZ, 0x7610, R15 ;  /* 0x00007610ff0f7816 */ /* 0x000fe2000000000f */
[----:B------:R-:W4:Y:S04]  /*58bf0*/  LDL R3, [R1+0x1754] ;  /* 0x0017540001037983 */ /* 0x000f280000100800 */
[----:B------:R0:W4:Y:S04]  /*58c00*/  @!P6 LDG.E.U16 R17, [R4.64] ;  /* 0x000000060411e981 */ /* 0x000128000c1e1500 */
[----:B------:R-:W4:Y:S01]  /*58c10*/  LDL R0, [R1+0x267c] ;  /* 0x00267c0001007983 */ /* 0x000f220000100800 */
[----:B------:R-:W4:Y:S02]  /*58c20*/  LDL.LU R60, [R1+0x26c0] ;  /* 0x0026c000013c7983 */ /* 0x000f240000300800 */
[----:B0-----:R-:W-:-:S02]  /*58c30*/  @!P6 IMAD.MOV.U32 R4, RZ, RZ, R42 ;  /* 0x000000ffff04e224 */ /* 0x001fc400078e002a */
[----:B------:R-:W-:-:S05]  /*58c40*/  @!P6 IMAD.MOV.U32 R5, RZ, RZ, R43 ;  /* 0x000000ffff05e224 */ /* 0x000fca00078e002b */
[----:B------:R0:W4:Y:S04]  /*58c50*/  @!P6 LDG.E.U16 R16, [R4.64] ;  /* 0x000000060410e981 */ /* 0x000128000c1e1500 */
[----:B------:R1:W-:Y:S01]  /*58c60*/  STL [R1+0x2f44], R61 ;  /* 0x002f443d01007387 */ /* 0x0003e20000100800 */
[----:B------:R-:W-:Y:S01]  /*58c70*/  PRMT R14, RZ, 0x7610, R14 ;  /* 0x00007610ff0e7816 */ /* 0x000fe2000000000e */
[----:B0-----:R-:W-:Y:S02]  /*58c80*/  @!P6 IMAD.MOV.U32 R4, RZ, RZ, R41 ;  /* 0x000000ffff04e224 */ /* 0x001fe400078e0029 */
[----:B------:R-:W-:Y:S02]  /*58c90*/  @!P6 IMAD.MOV.U32 R5, RZ, RZ, R61 ;  /* 0x000000ffff05e224 */ /* 0x000fe400078e003d */
[----:B-1----:R-:W4:Y:S04]  /*58ca0*/  LDL.LU R61, [R1+0x270c] ;  /* 0x00270c00013d7983 */ /* 0x002f280000300800 */
[----:B------:R0:W4:Y:S01]  /*58cb0*/  @!P6 LDG.E.U16 R15, [R4.64] ;  /* 0x00000006040fe981 */ /* 0x000122000c1e1500 */
[----:B------:R-:W4:Y:S01]  /*58cc0*/  LDL R41, [R1+0x2678] ;  /* 0x0026780001297983 */ /* 0x000f220000100800 */
[----:B------:R-:W-:Y:S01]  /*58cd0*/  PRMT R13, RZ, 0x7610, R13 ;  /* 0x00007610ff0d7816 */ /* 0x000fe2000000000d */
[----:B0-----:R-:W-:-:S02]  /*58ce0*/  @!P6 IMAD.MOV.U32 R5, RZ, RZ, R40 ;  /* 0x000000ffff05e224 */ /* 0x001fc400078e0028 */
[----:B------:R-:W4:Y:S01]  /*58cf0*/  LDL R40, [R1+0x26b4] ;  /* 0x0026b40001287983 */ /* 0x000f220000100800 */
[----:B--2---:R-:W-:-:S03]  /*58d00*/  @!P6 IMAD.MOV.U32 R4, RZ, RZ, R39 ;  /* 0x000000ffff04e224 */ /* 0x004fc600078e0027 */
[----:B------:R-:W2:Y:S04]  /*58d10*/  LDL R39, [R1+0x2680] ;  /* 0x0026800001277983 */ /* 0x000ea80000100800 */
[----:B------:R0:W2:Y:S02]  /*58d20*/  @!P6 LDG.E.U16 R14, [R4.64] ;  /* 0x00000006040ee981 */ /* 0x0000a4000c1e1500 */
[----:B0-----:R-:W-:Y:S02]  /*58d30*/  @!P6 IMAD.MOV.U32 R4, RZ, RZ, R37 ;  /* 0x000000ffff04e224 */ /* 0x001fe400078e0025 */
[----:B------:R-:W2:Y:S01]  /*58d40*/  LDL R37, [R1+0x26b8] ;  /* 0x0026b80001257983 */ /* 0x000ea20000100800 */
[----:B---3--:R-:W-:-:S03]  /*58d50*/  @!P6 IMAD.MOV.U32 R5, RZ, RZ, R38 ;  /* 0x000000ffff05e224 */ /* 0x008fc600078e0026 */
[----:B------:R-:W3:Y:S04]  /*58d60*/  LDL R38, [R1+0x26bc] ;  /* 0x0026bc0001267983 */ /* 0x000ee80000100800 */
[----:B------:R0:W3:Y:S02]  /*58d70*/  @!P6 LDG.E.U16 R13, [R4.64] ;  /* 0x00000006040de981 */ /* 0x0000e4000c1e1500 */
[----:B0-----:R-:W-:Y:S02]  /*58d80*/  @!P6 IMAD.MOV.U32 R5, RZ, RZ, R35 ;  /* 0x000000ffff05e224 */ /* 0x001fe400078e0023 */
[----:B------:R-:W3:Y:S01]  /*58d90*/  LDL R35, [R1+0x26f4] ;  /* 0x0026f40001237983 */ /* 0x000ee20000100800 */
[----:B------:R-:W-:-:S03]  /*58da0*/  @!P6 IMAD.MOV.U32 R4, RZ, RZ, R34 ;  /* 0x000000ffff04e224 */ /* 0x000fc600078e0022 */
[----:B------:R-:W3:Y:S01]  /*58db0*/  LDL R34, [R1+0x26fc] ;  /* 0x0026fc0001227983 */ /* 0x000ee20000100800 */
[----:B------:R-:W3:Y:S02]  /*58dc0*/  LDL.LU R52, [R1+0x14e4] ;  /* 0x0014e40001347983 */ /* 0x000ee40000300800 */
[----:B------:R-:W3:Y:S02]  /*58dd0*/  LDL.LU R53, [R1+0x14d0] ;  /* 0x0014d00001357983 */ /* 0x000ee40000300800 */
[----:B------:R-:W3:Y:S01]  /*58de0*/  LDL.LU R54, [R1+0x14cc] ;  /* 0x0014cc0001367983 */ /* 0x000ee20000300800 */
[----:B------:R-:W3:Y:S01]  /*58df0*/  LDL.LU R55, [R1+0x14b8] ;  /* 0x0014b80001377983 */ /* 0x000ee20000300800 */
[----:B------:R-:W3:Y:S02]  /*58e00*/  LDL.LU R56, [R1+0x14b4] ;  /* 0x0014b40001387983 */ /* 0x000ee40000300800 */
[----:B------:R-:W3:Y:S02]  /*58e10*/  LDL.LU R57, [R1+0x14a0] ;  /* 0x0014a00001397983 */ /* 0x000ee40000300800 */
[----:B------:R-:W3:Y:S01]  /*58e20*/  LDL.LU R58, [R1+0x149c] ;  /* 0x00149c00013a7983 */ /* 0x000ee20000300800 */
[----:B------:R-:W-:-:S02]  /*58e30*/  PRMT R12, RZ, 0x7610, R12 ;  /* 0x00007610ff0c7816 */ /* 0x000fc4000000000c */
[----:B------:R-:W-:Y:S02]  /*58e40*/  PRMT R11, RZ, 0x7610, R11 ;  /* 0x00007610ff0b7816 */ /* 0x000fe4000000000b */
[----:B------:R-:W-:Y:S02]  /*58e50*/  PRMT R10, RZ, 0x7610, R10 ;  /* 0x00007610ff0a7816 */ /* 0x000fe4000000000a */
[----:B------:R-:W-:Y:S02]  /*58e60*/  PRMT R9, RZ, 0x7610, R9 ;  /* 0x00007610ff097816 */ /* 0x000fe40000000009 */
[----:B------:R-:W-:Y:S01]  /*58e70*/  PRMT R8, RZ, 0x7610, R8 ;  /* 0x00007610ff087816 */ /* 0x000fe20000000008 */
[----:B------:R-:W0:Y:S04]  /*58e80*/  S2R R51, SR_TID.X ;  /* 0x0000000000337919 */ /* 0x000e280000002100 */
[----:B------:R4:W3:Y:S01]  /*58e90*/  @!P6 LDG.E.U16 R12, [R4.64] ;  /* 0x00000006040ce981 */ /* 0x0008e2000c1e1500 */
[----:B------:R-:W-:-:S02]  /*58ea0*/  PRMT R7, RZ, 0x7610, R7 ;  /* 0x00007610ff077816 */ /* 0x000fc40000000007 */
[----:B------:R-:W-:Y:S01]  /*58eb0*/  PRMT R6, RZ, 0x7610, R6 ;  /* 0x00007610ff067816 */ /* 0x000fe20000000006 */
[----:B------:R-:W3:Y:S01]  /*58ec0*/  LDL.LU R59, [R1+0x1488] ;  /* 0x00148800013b7983 */ /* 0x000ee20000300800 */
[----:B----4-:R-:W-:Y:S02]  /*58ed0*/  @!P6 IMAD.MOV.U32 R4, RZ, RZ, R0 ;  /* 0x000000ffff04e224 */ /* 0x010fe400078e0000 */
[----:B------:R-:W-:Y:S01]  /*58ee0*/  @!P6 IMAD.MOV.U32 R5, RZ, RZ, R3 ;  /* 0x000000ffff05e224 */ /* 0x000fe200078e0003 */
[----:B------:R-:W4:Y:S01]  /*58ef0*/  LDL.LU R0, [R1+0x1484] ;  /* 0x0014840001007983 */ /* 0x000f220000300800 */
[----:B------:R-:W4:Y:S03]  /*58f00*/  LDL.LU R3, [R1+0x1470] ;  /* 0x0014700001037983 */ /* 0x000f260000300800 */
[----:B------:R1:W4:Y:S02]  /*58f10*/  @!P6 LDG.E.U16 R11, [R4.64] ;  /* 0x00000006040be981 */ /* 0x000324000c1e1500 */
[----:B-1----:R-:W-:-:S02]  /*58f20*/  @!P6 IMAD.MOV.U32 R5, RZ, RZ, R41 ;  /* 0x000000ffff05e224 */ /* 0x002fc400078e0029 */
[----:B------:R-:W-:-:S05]  /*58f30*/  @!P6 IMAD.MOV.U32 R4, RZ, RZ, R40 ;  /* 0x000000ffff04e224 */ /* 0x000fca00078e0028 */
[----:B------:R2:W4:Y:S04]  /*58f40*/  @!P6 LDG.E.U16 R10, [R4.64] ;  /* 0x00000006040ae981 */ /* 0x000528000c1e1500 */
[----:B------:R-:W-:Y:S01]  /*58f50*/  STL [R1+0x2f4c], R60 ;  /* 0x002f4c3c01007387 */ /* 0x000fe20000100800 */
[----:B------:R-:W-:Y:S02]  /*58f60*/  STL [R1+0x2f54], R61 ;  /* 0x002f543d01007387 */ /* 0x000fe40000100800 */
[----:B------:R1:W-:Y:S01]  /*58f70*/  STL [R1+0x2f50], R2 ;  /* 0x002f500201007387 */ /* 0x0003e20000100800 */
[----:B0-----:R-:W-:-:S05]  /*58f80*/  LOP3.LUT R51, R51, 0x1f, RZ, 0xc0, !PT ;  /* 0x0000001f33337812 */ /* 0x001fca00078ec0ff */
[----:B------:R-:W-:-:S05]  /*58f90*/  IMAD.SHL.U32 R51, R51, 0x2, RZ ;  /* 0x0000000233337824 */ /* 0x000fca00078e00ff */
[----:B------:R-:W-:Y:S01]  /*58fa0*/  LOP3.LUT R51, R51, 0x10, RZ, 0x3c, !PT ;  /* 0x0000001033337812 */ /* 0x000fe200078e3cff */
        /* <DEDUP_REMOVED lines=8> */
[----:B------:R0:W2:Y:S02]  /*59030*/  @!P6 LDG.E.U16 R7, [R4.64] ;  /* 0x000000060407e981 */ /* 0x0000a4000c1e1500 */
[----:B0-----:R-:W-:Y:S02]  /*59040*/  @!P6 IMAD.MOV.U32 R4, RZ, RZ, R61 ;  /* 0x000000ffff04e224 */ /* 0x001fe400078e003d */
[----:B------:R-:W-:-:S05]  /*59050*/  @!P6 IMAD.MOV.U32 R5, RZ, RZ, R2 ;  /* 0x000000ffff05e224 */ /* 0x000fca00078e0002 */
[----:B------:R0:W2:Y:S04]  /*59060*/  @!P6 LDG.E.U16 R6, [R4.64] ;  /* 0x000000060406e981 */ /* 0x0000a8000c1e1500 */
[----:B0-----:R-:W2:Y:S01]  /*59070*/  LDL.LU R4, [R1+0x146c] ;  /* 0x00146c0001047983 */ /* 0x001ea20000300800 */
[----:B------:R-:W3:Y:S02]  /*59080*/  LDL.LU R5, [R1+0x1458] ;  /* 0x0014580001057983 */ /* 0x000ee40000300800 */
[----:B-1----:R-:W3:Y:S02]  /*59090*/  LDL.LU R2, [R1+0x1454] ;  /* 0x0014540001027983 */ /* 0x002ee40000300800 */
        /* <DEDUP_REMOVED lines=17> */
[----:B------:R0:W-:Y:S04]  /*591b0*/  STS.U16 [R51+0x6c0], R52 ;  /* 0x0006c03433007388 */ /* 0x0001e80000000400 */
[----:B------:R-:W3:Y:S01]  /*591c0*/  LDL.LU R50, [R1+0x1378] ;  /* 0x0013780001327983 */ /* 0x000ee20000300800 */
[----:B------:R1:W-:Y:S02]  /*591d0*/  STS.U16 [R51+0x880], R53 ;  /* 0x0008803533007388 */ /* 0x0003e40000000400 */
[----:B------:R1:W-:Y:S02]  /*591e0*/  STS.U16 [R51+0x8c0], R54 ;  /* 0x0008c03633007388 */ /* 0x0003e40000000400 */
[----:B------:R4:W-:Y:S01]  /*591f0*/  STS.U16 [R51+0xa80], R55 ;  /* 0x000a803733007388 */ /* 0x0009e20000000400 */
[----:B------:R4:W-:Y:S01]  /*59200*/  STS.U16 [R51+0xac0], R56 ;  /* 0x000ac03833007388 */ /* 0x0009e20000000400 */
[----:B------:R4:W-:Y:S03]  /*59210*/  STS.U16 [R51+0xc80], R57 ;  /* 0x000c803933007388 */ /* 0x0009e60000000400 */
[----:B0-----:R-:W3:Y:S01]  /*59220*/  LDL.LU R52, [R1+0x1364] ;  /* 0x0013640001347983 */ /* 0x001ee20000300800 */
[----:B-1----:R-:W3:Y:S02]  /*59230*/  LDL.LU R53, [R1+0x1360] ;  /* 0x0013600001357983 */ /* 0x002ee40000300800 */
[----:B------:R-:W3:Y:S01]  /*59240*/  LDL.LU R54, [R1+0x344] ;  /* 0x0003440001367983 */ /* 0x000ee20000300800 */
[----:B----4-:R-:W3:Y:S01]  /*59250*/  LDL.LU R55, [R1+0x33c] ;  /* 0x00033c0001377983 */ /* 0x010ee20000300800 */
[----:B------:R-:W3:Y:S02]  /*59260*/  LDL.LU R56, [R1+0x328] ;  /* 0x0003280001387983 */ /* 0x000ee40000300800 */
[----:B------:R0:W-:Y:S02]  /*59270*/  STS.U16 [R51+0xcc0], R58 ;  /* 0x000cc03a33007388 */ /* 0x0001e40000000400 */
[----:B------:R-:W3:Y:S01]  /*59280*/  LDL.LU R57, [R1+0x324] ;  /* 0x0003240001397983 */ /* 0x000ee20000300800 */
[----:B0-----:R-:W3:Y:S04]  /*59290*/  LDL.LU R58, [R1+0x310] ;  /* 0x00031000013a7983 */ /* 0x001ee80000300800 */
[----:B------:R0:W-:Y:S01]  /*592a0*/  STS.U16 [R51+0xe80], R59 ;  /* 0x000e803b33007388 */ /* 0x0001e20000000400 */
[----:B------:R1:W-:Y:S02]  /*592b0*/  STS.U16 [R51+0xec0], R0 ;  /* 0x000ec00033007388 */ /* 0x0003e40000000400 */
[----:B------:R1:W-:Y:S01]  /*592c0*/  STS.U16 [R51+0x1080], R3 ;  /* 0x0010800333007388 */ /* 0x0003e20000000400 */
[----:B0-----:R-:W3:Y:S01]  /*592d0*/  LDL.LU R59, [R1+0x30c] ;  /* 0x00030c00013b7983 */ /* 0x001ee20000300800 */
[----:B-1----:R-:W3:Y:S02]  /*592e0*/  LDL.LU R0, [R1+0x2f8] ;  /* 0x0002f80001007983 */ /* 0x002ee40000300800 */
[----:B------:R-:W3:Y:S01]  /*592f0*/  LDL.LU R3, [R1+0x2f4] ;  /* 0x0002f40001037983 */ /* 0x000ee20000300800 */
[----:B--2---:R0:W-:Y:S01]  /*59300*/  STS.U16 [R51+0x10c0], R4 ;  /* 0x0010c00433007388 */ /* 0x0041e20000000400 */
[----:B---3--:R1:W-:Y:S03]  /*59310*/  STS.U16 [R51+0x1280], R5 ;  /* 0x0012800533007388 */ /* 0x0083e60000000400 */
[----:B------:R2:W-:Y:S01]  /*59320*/  STS.U16 [R51+0x12c0], R2 ;  /* 0x0012c00233007388 */ /* 0x0005e20000000400 */
[----:B------:R3:W-:Y:S03]  /*59330*/  STS.U16 [R51+0x1480], R61 ;  /* 0x0014803d33007388 */ /* 0x0007e60000000400 */
[----:B------:R3:W-:Y:S01]  /*59340*/  STS.U16 [R51+0x14c0], R60 ;  /* 0x0014c03c33007388 */ /* 0x0007e20000000400 */
[----:B------:R3:W-:Y:S03]  /*59350*/  STS.U16 [R51+0x1680], R34 ;  /* 0x0016802233007388 */ /* 0x0007e60000000400 */
[----:B0-----:R-:W4:Y:S04]  /*59360*/  LDL.LU R4, [R1+0x2e0] ;  /* 0x0002e00001047983 */ /* 0x001f280000300800 */
[----:B-1----:R-:W4:Y:S01]  /*59370*/  LDL.LU R5, [R1+0x2dc] ;  /* 0x0002dc0001057983 */ /* 0x002f220000300800 */
[----:B--2---:R-:W2:Y:S02]  /*59380*/  LDL.LU R2, [R1+0x2c8] ;  /* 0x0002c80001027983 */ /* 0x004ea40000300800 */
[----:B---3--:R-:W3:Y:S01]  /*59390*/  LDL.LU R61, [R1+0x2c4] ;  /* 0x0002c400013d7983 */ /* 0x008ee20000300800 */
[----:B------:R-:W3:Y:S04]  /*593a0*/  LDL.LU R60, [R1+0x2b0] ;  /* 0x0002b000013c7983 */ /* 0x000ee80000300800 */
[----:B------:R0:W-:Y:S01]  /*593b0*/  STS.U16 [R51+0x16c0], R35 ;  /* 0x0016c02333007388 */ /* 0x0001e20000000400 */
[----:B------:R-:W3:Y:S02]  /*593c0*/  LDL.LU R34, [R1+0x2ac] ;  /* 0x0002ac0001227983 */ /* 0x000ee40000300800 */
[----:B------:R1:W-:Y:S02]  /*593d0*/  STS.U16 [R51+0x1880], R37 ;  /* 0x0018802533007388 */ /* 0x0003e40000000400 */
[----:B------:R1:W-:Y:S01]  /*593e0*/  STS.U16 [R51+0x18c0], R38 ;  /* 0x0018c02633007388 */ /* 0x0003e20000000400 */
[----:B------:R1:W-:Y:S01]  /*593f0*/  STS.U16 [R51+0x1a80], R39 ;  /* 0x001a802733007388 */ /* 0x0003e20000000400 */
[----:B------:R1:W-:Y:S02]  /*59400*/  STS.U16 [R51+0x1ac0], R40 ;  /* 0x001ac02833007388 */ /* 0x0003e40000000400 */
[----:B------:R1:W-:Y:S01]  /*59410*/  STS.U16 [R51+0x1c80], R41 ;  /* 0x001c802933007388 */ /* 0x0003e20000000400 */
[----:B0-----:R-:W3:Y:S01]  /*59420*/  LDL.LU R35, [R1+0x298] ;  /* 0x0002980001237983 */ /* 0x001ee20000300800 */
[----:B-1----:R-:W3:Y:S03]  /*59430*/  LDL.LU R37, [R1+0x294] ;  /* 0x0002940001257983 */ /* 0x002ee60000300800 */
[----:B------:R-:W3:Y:S04]  /*59440*/  LDL.LU R38, [R1+0x280] ;  /* 0x0002800001267983 */ /* 0x000ee80000300800 */
[----:B------:R-:W3:Y:S01]  /*59450*/  LDL.LU R39, [R1+0x27c] ;  /* 0x00027c0001277983 */ /* 0x000ee20000300800 */
[----:B------:R-:W3:Y:S02]  /*59460*/  LDL.LU R40, [R1+0x268] ;  /* 0x0002680001287983 */ /* 0x000ee40000300800 */
[----:B------:R0:W-:Y:S02]  /*59470*/  STS.U16 [R51+0x1cc0], R42 ;  /* 0x001cc02a33007388 */ /* 0x0001e40000000400 */
[----:B------:R-:W3:Y:S01]  /*59480*/  LDL.LU R41, [R1+0x264] ;  /* 0x0002640001297983 */ /* 0x000ee20000300800 */
[----:B------:R1:W-:Y:S01]  /*59490*/  STS.U16 [R51+0x1e80], R43 ;  /* 0x001e802b33007388 */ /* 0x0003e20000000400 */
[----:B------:R1:W-:Y:S02]  /*594a0*/  STS.U16 [R51+0x1ec0], R44 ;  /* 0x001ec02c33007388 */ /* 0x0003e40000000400 */
[----:B------:R1:W-:Y:S02]  /*594b0*/  STS.U16 [R51+0x2080], R45 ;  /* 0x0020802d33007388 */ /* 0x0003e40000000400 */
[----:B------:R1:W-:Y:S01]  /*594c0*/  STS.U16 [R51+0x20c0], R46 ;  /* 0x0020c02e33007388 */ /* 0x0003e20000000400 */
[----:B------:R1:W-:Y:S04]  /*594d0*/  STS.U16 [R51+0x2280], R47 ;  /* 0x0022802f33007388 */ /* 0x0003e80000000400 */
        /* <DEDUP_REMOVED lines=21> */
[----:B------:R1:W-:Y:S01]  /*59630*/  STS.U16 [R51+0x2c80], R58 ;  /* 0x002c803a33007388 */ /* 0x0003e20000000400 */
[----:B0-----:R-:W3:Y:S01]  /*59640*/  LDL.LU R55, [R1+0x1c0] ;  /* 0x0001c00001377983 */ /* 0x001ee20000300800 */
[----:B-1----:R-:W3:Y:S02]  /*59650*/  LDL.LU R56, [R1+0x1bc] ;  /* 0x0001bc0001387983 */ /* 0x002ee40000300800 */
[----:B------:R-:W3:Y:S01]  /*59660*/  LDL.LU R57, [R1+0x1a8] ;  /* 0x0001a80001397983 */ /* 0x000ee20000300800 */
[----:B------:R-:W3:Y:S01]  /*59670*/  LDL.LU R58, [R1+0x1a4] ;  /* 0x0001a400013a7983 */ /* 0x000ee20000300800 */
[----:B------:R0:W-:Y:S02]  /*59680*/  STS.U16 [R51+0x2cc0], R59 ;  /* 0x002cc03b33007388 */ /* 0x0001e40000000400 */
[----:B------:R1:W-:Y:S02]  /*59690*/  STS.U16 [R51+0x2e80], R0 ;  /* 0x002e800033007388 */ /* 0x0003e40000000400 */
[----:B------:R1:W-:Y:S01]  /*596a0*/  STS.U16 [R51+0x2ec0], R3 ;  /* 0x002ec00333007388 */ /* 0x0003e20000000400 */
[----:B0-----:R-:W3:Y:S01]  /*596b0*/  LDL.LU R59, [R1+0x190] ;  /* 0x00019000013b7983 */ /* 0x001ee20000300800 */
[----:B-1----:R-:W3:Y:S02]  /*596c0*/  LDL.LU R0, [R1+0x18c] ;  /* 0x00018c0001007983 */ /* 0x002ee40000300800 */
[----:B------:R-:W3:Y:S01]  /*596d0*/  LDL.LU R3, [R1+0x178] ;  /* 0x0001780001037983 */ /* 0x000ee20000300800 */
[----:B----4-:R-:W-:Y:S01]  /*596e0*/  STS.U16 [R51+0x3080], R4 ;  /* 0x0030800433007388 */ /* 0x010fe20000000400 */
[----:B------:R-:W-:Y:S02]  /*596f0*/  STS.U16 [R51+0x30c0], R5 ;  /* 0x0030c00533007388 */ /* 0x000fe40000000400 */
[----:B--2---:R-:W-:Y:S02]  /*59700*/  STS.U16 [R51+0x3280], R2 ;  /* 0x0032800233007388 */ /* 0x004fe40000000400 */
[----:B---3--:R-:W-:Y:S01]  /*59710*/  STS.U16 [R51+0x32c0], R61 ;  /* 0x0032c03d33007388 */ /* 0x008fe20000000400 */
[----:B------:R-:W-:Y:S01]  /*59720*/  STS.U16 [R51+0x3480], R60 ;  /* 0x0034803c33007388 */ /* 0x000fe20000000400 */
[----:B------:R-:W-:Y:S03]  /*59730*/  STS.U16 [R51+0x34c0], R34 ;  /* 0x0034c02233007388 */ /* 0x000fe60000000400 */
[----:B------:R-:W-:Y:S01]  /*59740*/  STS.U16 [R51+0x3680], R35 ;  /* 0x0036802333007388 */ /* 0x000fe20000000400 */
[----:B------:R0:W-:Y:S02]  /*59750*/  STS.U16 [R51+0x36c0], R37 ;  /* 0x0036c02533007388 */ /* 0x0001e40000000400 */
[----:B------:R1:W-:Y:S01]  /*59760*/  STS.U16 [R51+0x3880], R38 ;  /* 0x0038802633007388 */ /* 0x0003e20000000400 */
[----:B------:R2:W-:Y:S01]  /*59770*/  STS.U16 [R51+0x38c0], R39 ;  /* 0x0038c02733007388 */ /* 0x0005e20000000400 */
[----:B------:R2:W-:Y:S02]  /*59780*/  STS.U16 [R51+0x3a80], R40 ;  /* 0x003a802833007388 */ /* 0x0005e40000000400 */
[----:B------:R4:W-:Y:S01]  /*59790*/  STS.U16 [R51+0x3ac0], R41 ;  /* 0x003ac02933007388 */ /* 0x0009e20000000400 */
[----:B0-----:R-:W3:Y:S01]  /*597a0*/  LDL.LU R37, [R1+0x174] ;  /* 0x0001740001257983 */ /* 0x001ee20000300800 */
[----:B-1----:R-:W3:Y:S02]  /*597b0*/  LDL.LU R38, [R1+0x160] ;  /* 0x0001600001267983 */ /* 0x002ee40000300800 */
[----:B--2---:R-:W2:Y:S01]  /*597c0*/  LDL.LU R39, [R1+0x15c] ;  /* 0x00015c0001277983 */ /* 0x004ea20000300800 */
[----:B------:R-:W2:Y:S04]  /*597d0*/  LDL.LU R40, [R1+0x148] ;  /* 0x0001480001287983 */ /* 0x000ea80000300800 */
[----:B------:R0:W-:Y:S01]  /*597e0*/  STS.U16 [R51+0x3c80], R42 ;  /* 0x003c802a33007388 */ /* 0x0001e20000000400 */
[----:B------:R1:W-:Y:S02]  /*597f0*/  STS.U16 [R51+0x3cc0], R43 ;  /* 0x003cc02b33007388 */ /* 0x0003e40000000400 */
[----:B------:R1:W-:Y:S02]  /*59800*/  STS.U16 [R51+0x3e80], R44 ;  /* 0x003e802c33007388 */ /* 0x0003e40000000400 */
[----:B----4-:R-:W3:Y:S01]  /*59810*/  LDL.LU R41, [R1+0x144] ;  /* 0x0001440001297983 */ /* 0x010ee20000300800 */
[----:B------:R1:W-:Y:S01]  /*59820*/  STS.U16 [R51+0x3ec0], R45 ;  /* 0x003ec02d33007388 */ /* 0x0003e20000000400 */
[----:B------:R1:W-:Y:S02]  /*59830*/  STS.U16 [R51+0x4080], R46 ;  /* 0x0040802e33007388 */ /* 0x0003e40000000400 */
[----:B------:R1:W-:Y:S01]  /*59840*/  STS.U16 [R51+0x40c0], R47 ;  /* 0x0040c02f33007388 */ /* 0x0003e20000000400 */
[----:B0-----:R-:W3:Y:S01]  /*59850*/  LDL.LU R42, [R1+0x130] ;  /* 0x00013000012a7983 */ /* 0x001ee20000300800 */
[----:B-1----:R-:W3:Y:S03]  /*59860*/  LDL.LU R43, [R1+0x12c] ;  /* 0x00012c00012b7983 */ /* 0x002ee60000300800 */
[----:B------:R-:W3:Y:S04]  /*59870*/  LDL.LU R44, [R1+0x118] ;  /* 0x00011800012c7983 */ /* 0x000ee80000300800 */
[----:B------:R-:W3:Y:S04]  /*59880*/  LDL.LU R45, [R1+0x114] ;  /* 0x00011400012d7983 */ /* 0x000ee80000300800 */
[----:B------:R0:W-:Y:S01]  /*59890*/  STS.U16 [R51+0x4280], R48 ;  /* 0x0042803033007388 */ /* 0x0001e20000000400 */
[----:B------:R1:W-:Y:S02]  /*598a0*/  STS.U16 [R51+0x42c0], R49 ;  /* 0x0042c03133007388 */ /* 0x0003e40000000400 */
[----:B------:R-:W-:Y:S02]  /*598b0*/  STS.U16 [R51+0x4480], R50 ;  /* 0x0044803233007388 */ /* 0x000fe40000000400 */
[----:B------:R-:W3:Y:S01]  /*598c0*/  LDL.LU R46, [R1+0x100] ;  /* 0x00010000012e7983 */ /* 0x000ee20000300800 */
[----:B------:R-:W3:Y:S04]  /*598d0*/  LDL.LU R47, [R1+0xfc] ;  /* 0x0000fc00012f7983 */ /* 0x000ee80000300800 */
[----:B------:R1:W-:Y:S01]  /*598e0*/  STS.U16 [R51+0x44c0], R52 ;  /* 0x0044c03433007388 */ /* 0x0003e20000000400 */
[----:B------:R-:W-:Y:S02]  /*598f0*/  STS.U16 [R51+0x4680], R53 ;  /* 0x0046803533007388 */ /* 0x000fe40000000400 */
[----:B------:R-:W-:Y:S01]  /*59900*/  STS.U16 [R51+0x46c0], R54 ;  /* 0x0046c03633007388 */ /* 0x000fe20000000400 */
[----:B0-----:R-:W3:Y:S01]  /*59910*/  LDL.LU R48, [R1+0xe8] ;  /* 0x0000e80001307983 */ /* 0x001ee20000300800 */
[----:B-1----:R-:W3:Y:S03]  /*59920*/  LDL.LU R49, [R1+0xe4] ;  /* 0x0000e40001317983 */ /* 0x002ee60000300800 */
[----:B------:R-:W3:Y:S04]  /*59930*/  LDL.LU R52, [R1+0xd0] ;  /* 0x0000d00001347983 */ /* 0x000ee80000300800 */
[----:B------:R-:W-:Y:S01]  /*59940*/  STS.U16 [R51+0x4880], R55 ;  /* 0x0048803733007388 */ /* 0x000fe20000000400 */
[----:B------:R-:W-:Y:S02]  /*59950*/  STS.U16 [R51+0x48c0], R56 ;  /* 0x0048c03833007388 */ /* 0x000fe40000000400 */
[----:B------:R0:W-:Y:S01]  /*59960*/  STS.U16 [R51+0x4a80], R57 ;  /* 0x004a803933007388 */ /* 0x0001e20000000400 */
[----:B------:R1:W-:Y:S04]  /*59970*/  STS.U16 [R51+0x4ac0], R58 ;  /* 0x004ac03a33007388 */ /* 0x0003e80000000400 */
[----:B0-----:R-:W3:Y:S01]  /*59980*/  LDL.LU R57, [R1+0xcc] ;  /* 0x0000cc0001397983 */ /* 0x001ee20000300800 */
[----:B-1----:R-:W3:Y:S02]  /*59990*/  LDL.LU R58, [R1+0xb8] ;  /* 0x0000b800013a7983 */ /* 0x002ee40000300800 */
        /* <DEDUP_REMOVED lines=10> */
[----:B------:R-:W3:Y:S04]  /*59a40*/  LDL.LU R55, [R1+0x3c] ;  /* 0x00003c0001377983 */ /* 0x000ee80000300800 */
[----:B------:R0:W-:Y:S01]  /*59a50*/  STS.U16 [R51+0x4c80], R59 ;  /* 0x004c803b33007388 */ /* 0x0001e20000000400 */
[----:B------:R-:W3:Y:S02]  /*59a60*/  LDL.LU R56, [R1+0x28] ;  /* 0x0000280001387983 */ /* 0x000ee40000300800 */
[----:B------:R1:W-:Y:S02]  /*59a70*/  STS.U16 [R51+0x4cc0], R0 ;  /* 0x004cc00033007388 */ /* 0x0003e40000000400 */
[----:B------:R1:W-:Y:S01]  /*59a80*/  STS.U16 [R51+0x4e80], R3 ;  /* 0x004e800333007388 */ /* 0x0003e20000000400 */
[----:B0-----:R-:W3:Y:S01]  /*59a90*/  LDL.LU R59, [R1+0x24] ;  /* 0x00002400013b7983 */ /* 0x001ee20000300800 */
[----:B-1----:R-:W3:Y:S02]  /*59aa0*/  LDL.LU R0, [R1+0x10] ;  /* 0x0000100001007983 */ /* 0x002ee40000300800 */
[----:B------:R-:W3:Y:S02]  /*59ab0*/  LDL.LU R3, [R1+0xc] ;  /* 0x00000c0001037983 */ /* 0x000ee40000300800 */
[----:B---3--:R0:W-:Y:S01]  /*59ac0*/  STS.U16 [R51+0x4ec0], R37 ;  /* 0x004ec02533007388 */ /* 0x0081e20000000400 */
[----:B------:R1:W-:Y:S02]  /*59ad0*/  STS.U16 [R51+0x5080], R38 ;  /* 0x0050802633007388 */ /* 0x0003e40000000400 */
[----:B--2---:R2:W-:Y:S01]  /*59ae0*/  STS.U16 [R51+0x50c0], R39 ;  /* 0x0050c02733007388 */ /* 0x0045e20000000400 */
[----:B------:R3:W-:Y:S04]  /*59af0*/  STS.U16 [R51+0x5280], R40 ;  /* 0x0052802833007388 */ /* 0x0007e80000000400 */
[----:B0-----:R-:W4:Y:S01]  /*59b00*/  LDL.LU R37, [R1+0x44e4] ;  /* 0x0044e40001257983 */ /* 0x001f220000300800 */
[----:B-1----:R-:W4:Y:S02]  /*59b10*/  LDL.LU R38, [R1+0x44e0] ;  /* 0x0044e00001267983 */ /* 0x002f240000300800 */
[----:B--2---:R-:W2:Y:S01]  /*59b20*/  LDL.LU R39, [R1+0x44dc] ;  /* 0x0044dc0001277983 */ /* 0x004ea20000300800 */
[----:B---3--:R0:W-:Y:S04]  /*59b30*/  STS.U16 [R51+0x52c0], R41 ;  /* 0x0052c02933007388 */ /* 0x0081e80000000400 */
[----:B------:R-:W3:Y:S01]  /*59b40*/  LDL.LU R40, [R1+0x44d8] ;  /* 0x0044d80001287983 */ /* 0x000ee20000300800 */
[----:B------:R1:W-:Y:S02]  /*59b50*/  STS.U16 [R51+0x5480], R42 ;  /* 0x0054802a33007388 */ /* 0x0003e40000000400 */
[----:B------:R1:W-:Y:S02]  /*59b60*/  STS.U16 [R51+0x54c0], R43 ;  /* 0x0054c02b33007388 */ /* 0x0003e40000000400 */
[----:B------:R1:W-:Y:S01]  /*59b70*/  STS.U16 [R51+0x5680], R44 ;  /* 0x0056802c33007388 */ /* 0x0003e20000000400 */
[----:B------:R1:W-:Y:S04]  /*59b80*/  STS.U16 [R51+0x56c0], R45 ;  /* 0x0056c02d33007388 */ /* 0x0003e80000000400 */
[----:B0-----:R-:W2:Y:S01]  /*59b90*/  LDL.LU R41, [R1+0x44d4] ;  /* 0x0044d40001297983 */ /* 0x001ea20000300800 */
[----:B-1----:R-:W2:Y:S03]  /*59ba0*/  LDL.LU R42, [R1+0x44d0] ;  /* 0x0044d000012a7983 */ /* 0x002ea60000300800 */
[----:B------:R-:W2:Y:S04]  /*59bb0*/  LDL.LU R43, [R1+0x44cc] ;  /* 0x0044cc00012b7983 */ /* 0x000ea80000300800 */
[----:B------:R0:W-:Y:S04]  /*59bc0*/  STS.U16 [R51+0x5880], R46 ;  /* 0x0058802e33007388 */ /* 0x0001e80000000400 */
[----:B------:R-:W2:Y:S01]  /*59bd0*/  LDL.LU R44, [R1+0x44c8] ;  /* 0x0044c800012c7983 */ /* 0x000ea20000300800 */
[----:B------:R-:W2:Y:S02]  /*59be0*/  LDL.LU R45, [R1+0x44c4] ;  /* 0x0044c400012d7983 */ /* 0x000ea40000300800 */
[----:B------:R1:W-:Y:S02]  /*59bf0*/  STS.U16 [R51+0x58c0], R47 ;  /* 0x0058c02f33007388 */ /* 0x0003e40000000400 */
[----:B------:R1:W-:Y:S01]  /*59c00*/  STS.U16 [R51+0x5a80], R48 ;  /* 0x005a803033007388 */ /* 0x0003e20000000400 */
[----:B------:R1:W-:Y:S04]  /*59c10*/  STS.U16 [R51+0x5ac0], R49 ;  /* 0x005ac03133007388 */ /* 0x0003e80000000400 */
[----:B0-----:R-:W2:Y:S01]  /*59c20*/  LDL.LU R46, [R1+0x44c0] ;  /* 0x0044c000012e7983 */ /* 0x001ea20000300800 */
[----:B-1----:R-:W2:Y:S03]  /*59c30*/  LDL.LU R47, [R1+0x44bc] ;  /* 0x0044bc00012f7983 */ /* 0x002ea60000300800 */
[----:B------:R0:W-:Y:S04]  /*59c40*/  STS.U16 [R51+0x5c80], R52 ;  /* 0x005c803433007388 */ /* 0x0001e80000000400 */
[----:B------:R-:W2:Y:S01]  /*59c50*/  LDL.LU R48, [R1+0x44b8] ;  /* 0x0044b80001307983 */ /* 0x000ea20000300800 */
[----:B------:R-:W2:Y:S03]  /*59c60*/  LDL.LU R49, [R1+0x44b4] ;  /* 0x0044b40001317983 */ /* 0x000ea60000300800 */
[----:B0-----:R-:W2:Y:S04]  /*59c70*/  LDL.LU R52, [R1+0x44b0] ;  /* 0x0044b00001347983 */ /* 0x001ea80000300800 */
[----:B------:R0:W-:Y:S01]  /*59c80*/  STS.U16 [R51+0x5cc0], R57 ;  /* 0x005cc03933007388 */ /* 0x0001e20000000400 */
[----:B------:R1:W-:Y:S03]  /*59c90*/  STS.U16 [R51+0x5e80], R58 ;  /* 0x005e803a33007388 */ /* 0x0003e60000000400 */
[----:B0-----:R-:W2:Y:S01]  /*59ca0*/  LDL.LU R57, [R1+0x44ac] ;  /* 0x0044ac0001397983 */ /* 0x001ea20000300800 */
[----:B-1----:R-:W2:Y:S02]  /*59cb0*/  LDL.LU R58, [R1+0x44a8] ;  /* 0x0044a800013a7983 */ /* 0x002ea40000300800 */
[----:B------:R0:W-:Y:S02]  /*59cc0*/  STS.U16 [R51+0x5ec0], R4 ;  /* 0x005ec00433007388 */ /* 0x0001e40000000400 */
[----:B------:R1:W-:Y:S01]  /*59cd0*/  STS.U16 [R51+0x6080], R5 ;  /* 0x0060800533007388 */ /* 0x0003e20000000400 */
[----:B------:R1:W-:Y:S01]  /*59ce0*/  STS.U16 [R51+0x60c0], R2 ;  /* 0x0060c00233007388 */ /* 0x0003e20000000400 */
[----:B------:R1:W-:Y:S02]  /*59cf0*/  STS.U16 [R51+0x6280], R61 ;  /* 0x0062803d33007388 */ /* 0x0003e40000000400 */
[----:B------:R-:W-:Y:S02]  /*59d00*/  STS.U16 [R51+0x62c0], R60 ;  /* 0x0062c03c33007388 */ /* 0x000fe40000000400 */
[----:B------:R1:W-:Y:S01]  /*59d10*/  STS.U16 [R51+0x6480], R34 ;  /* 0x0064802233007388 */ /* 0x0003e20000000400 */
[----:B------:R1:W-:Y:S04]  /*59d20*/  STS.U16 [R51+0x64c0], R35 ;  /* 0x0064c02333007388 */ /* 0x0003e80000000400 */
[----:B0-----:R-:W3:Y:S01]  /*59d30*/  LDL.LU R4, [R1+0x1504] ;  /* 0x0015040001047983 */ /* 0x001ee20000300800 */
[----:B-1----:R-:W3:Y:S03]  /*59d40*/  LDL.LU R5, [R1+0x1500] ;  /* 0x0015000001057983 */ /* 0x002ee60000300800 */
[----:B------:R-:W3:Y:S01]  /*59d50*/  LDL.LU R2, [R1+0x14f4] ;  /* 0x0014f40001027983 */ /* 0x000ee20000300800 */
[----:B------:R-:W3:Y:S03]  /*59d60*/  LDL.LU R61, [R1+0x14f0] ;  /* 0x0014f000013d7983 */ /* 0x000ee60000300800 */
[----:B------:R0:W-:Y:S04]  /*59d70*/  STS.U16 [R51+0x6680], R50 ;  /* 0x0066803233007388 */ /* 0x0001e80000000400 */
[----:B------:R-:W3:Y:S01]  /*59d80*/  LDL.LU R34, [R1+0x14e0] ;  /* 0x0014e00001227983 */ /* 0x000ee20000300800 */
[----:B------:R-:W3:Y:S02]  /*59d90*/  LDL.LU R35, [R1+0x14dc] ;  /* 0x0014dc0001237983 */ /* 0x000ee40000300800 */
[----:B------:R1:W-:Y:S02]  /*59da0*/  STS.U16 [R51+0x66c0], R53 ;  /* 0x0066c03533007388 */ /* 0x0003e40000000400 */
[----:B------:R1:W-:Y:S01]  /*59db0*/  STS.U16 [R51+0x6880], R54 ;  /* 0x0068803633007388 */ /* 0x0003e20000000400 */
[----:B------:R1:W-:Y:S01]  /*59dc0*/  STS.U16 [R51+0x68c0], R55 ;  /* 0x0068c03733007388 */ /* 0x0003e20000000400 */
[----:B------:R1:W-:Y:S03]  /*59dd0*/  STS.U16 [R51+0x6a80], R56 ;  /* 0x006a803833007388 */ /* 0x0003e60000000400 */
[----:B0-----:R-:W3:Y:S01]  /*59de0*/  LDL.LU R50, [R1+0x14c8] ;  /* 0x0014c80001327983 */ /* 0x001ee20000300800 */
[----:B-1----:R-:W3:Y:S03]  /*59df0*/  LDL.LU R53, [R1+0x14c4] ;  /* 0x0014c40001357983 */ /* 0x002ee60000300800 */
[----:B------:R0:W-:Y:S04]  /*59e00*/  STS.U16 [R51+0x6ac0], R59 ;  /* 0x006ac03b33007388 */ /* 0x0001e80000000400 */
[----:B------:R-:W3:Y:S01]  /*59e10*/  LDL.LU R54, [R1+0x14b0] ;  /* 0x0014b00001367983 */ /* 0x000ee20000300800 */
[----:B------:R-:W3:Y:S02]  /*59e20*/  LDL.LU R55, [R1+0x14ac] ;  /* 0x0014ac0001377983 */ /* 0x000ee40000300800 */
[----:B------:R-:W3:Y:S02]  /*59e30*/  LDL.LU R56, [R1+0x1498] ;  /* 0x0014980001387983 */ /* 0x000ee40000300800 */
[----:B------:R1:W-:Y:S01]  /*59e40*/  STS.U16 [R51+0x6c80], R0 ;  /* 0x006c800033007388 */ /* 0x0003e20000000400 */
[----:B------:R1:W-:Y:S04]  /*59e50*/  STS.U16 [R51+0x6cc0], R3 ;  /* 0x006cc00333007388 */ /* 0x0003e80000000400 */
[----:B0-----:R-:W3:Y:S04]  /*59e60*/  LDL.LU R59, [R1+0x1494] ;  /* 0x00149400013b7983 */ /* 0x001ee80000300800 */
[----:B-1----:R-:W3:Y:S01]  /*59e70*/  LDL.LU R0, [R1+0x1480] ;  /* 0x0014800001007983 */ /* 0x002ee20000300800 */
[----:B------:R-:W3:Y:S03]  /*59e80*/  LDL.LU R3, [R1+0x147c] ;  /* 0x00147c0001037983 */ /* 0x000ee60000300800 */
[----:B--2---:R0:W-:Y:S01]  /*59e90*/  STS.U16 [R51+0x6e80], R58 ;  /* 0x006e803a33007388 */ /* 0x0041e20000000400 */
[----:B------:R1:W-:Y:S02]  /*59ea0*/  STS.U16 [R51+0x6ec0], R57 ;  /* 0x006ec03933007388 */ /* 0x0003e40000000400 */
[----:B------:R2:W-:Y:S01]  /*59eb0*/  STS.U16 [R51+0x7080], R52 ;  /* 0x0070803433007388 */ /* 0x0005e20000000400 */
[----:B0-----:R-:W3:Y:S01]  /*59ec0*/  LDL.LU R58, [R1+0x1510] ;  /* 0x00151000013a7983 */ /* 0x001ee20000300800 */
[----:B-1----:R-:W3:Y:S02]  /*59ed0*/  LDL.LU R57, [R1+0x1514] ;  /* 0x0015140001397983 */ /* 0x002ee40000300800 */
[----:B--2---:R-:W2:Y:S01]  /*59ee0*/  LDL.LU R51, [R1+0x44a4] ;  /* 0x0044a40001337983 */ /* 0x004ea20000300800 */
[----:B------:R-:W0:Y:S02]  /*59ef0*/  S2R R60, SR_TID.X ;  /* 0x00000000003c7919 */ /* 0x000e240000002100 */
[----:B0-----:R-:W-:-:S05]  /*59f00*/  LOP3.LUT R60, R60, 0x1f, RZ, 0xc0, !PT ;  /* 0x0000001f3c3c7812 */ /* 0x001fca00078ec0ff */
[----:B------:R-:W-:Y:S02]  /*59f10*/  IMAD.SHL.U32 R52, R60, 0x2, RZ ;  /* 0x000000023c347824 */ /* 0x000fe400078e00ff */
[----:B------:R-:W0:Y:S03]  /*59f20*/  S2R R60, SR_TID.X ;  /* 0x00000000003c7919 */ /* 0x000e260000002100 */
[----:B------:R-:W-:Y:S02]  /*59f30*/  LOP3.LUT R52, R52, 0x10, RZ, 0x3c, !PT ;  /* 0x0000001034347812 */ /* 0x000fe400078e3cff */
[----:B0-----:R-:W-:-:S03]  /*59f40*/  LOP3.LUT R60, R60, 0x1f, RZ, 0xc0, !PT ;  /* 0x0000001f3c3c7812 */ /* 0x001fc600078ec0ff */
[----:B--2---:R-:W-:Y:S01]  /*59f50*/  STS.U16 [R52+0x70c0], R51 ;  /* 0x0070c03334007388 */ /* 0x004fe20000000400 */
[----:B------:R-:W-:Y:S02]  /*59f60*/  STS.U16 [R52+0x7280], R49 ;  /* 0x0072803134007388 */ /* 0x000fe40000000400 */
[----:B------:R-:W-:Y:S02]  /*59f70*/  STS.U16 [R52+0x72c0], R48 ;  /* 0x0072c03034007388 */ /* 0x000fe40000000400 */
[----:B------:R-:W-:Y:S01]  /*59f80*/  STS.U16 [R52+0x7480], R47 ;  /* 0x0074802f34007388 */ /* 0x000fe20000000400 */
[----:B------:R-:W-:Y:S01]  /*59f90*/  STS.U16 [R52+0x74c0], R46 ;  /* 0x0074c02e34007388 */ /* 0x000fe20000000400 */
[----:B------:R-:W-:Y:S02]  /*59fa0*/  STS.U16 [R52+0x7680], R45 ;  /* 0x0076802d34007388 */ /* 0x000fe40000000400 */
[----:B------:R-:W-:Y:S02]  /*59fb0*/  STS.U16 [R52+0x76c0], R44 ;  /* 0x0076c02c34007388 */ /* 0x000fe40000000400 */
[----:B------:R0:W-:Y:S01]  /*59fc0*/  STS.U16 [R52+0x7880], R43 ;  /* 0x0078802b34007388 */ /* 0x0001e20000000400 */
[----:B------:R-:W-:Y:S01]  /*59fd0*/  STS.U16 [R52+0x78c0], R42 ;  /* 0x0078c02a34007388 */ /* 0x000fe20000000400 */
[----:B------:R-:W-:Y:S02]  /*59fe0*/  STS.U16 [R52+0x7a80], R41 ;  /* 0x007a802934007388 */ /* 0x000fe40000000400 */
[----:B---3--:R-:W-:Y:S02]  /*59ff0*/  STS.U16 [R52+0x7ac0], R40 ;  /* 0x007ac02834007388 */ /* 0x008fe40000000400 */
[----:B------:R-:W-:Y:S01]  /*5a000*/  STS.U16 [R52+0x7c80], R39 ;  /* 0x007c802734007388 */ /* 0x000fe20000000400 */
[----:B----4-:R-:W-:Y:S01]  /*5a010*/  STS.U16 [R52+0x7cc0], R38 ;  /* 0x007cc02634007388 */ /* 0x010fe20000000400 */
[----:B------:R-:W-:Y:S02]  /*5a020*/  STS.U16 [R52+0x7e80], R37 ;  /* 0x007e802534007388 */ /* 0x000fe40000000400 */
[----:B------:R1:W-:Y:S02]  /*5a030*/  STS.U16 [R52+0x7ec0], R36 ;  /* 0x007ec02434007388 */ /* 0x0003e40000000400 */
[C---:B0-----:R-:W-:Y:S01]  /*5a040*/  IMAD.SHL.U32 R43, R60.reuse, 0x2, RZ ;  /* 0x000000023c2b7824 */ /* 0x041fe200078e00ff */
[----:B-1----:R-:W2:Y:S01]  /*5a050*/  LDL.LU R36, [R1+0x1468] ;  /* 0x0014680001247983 */ /* 0x002ea20000300800 */
[----:B------:R-:W3:Y:S02]  /*5a060*/  LDL.LU R37, [R1+0x1464] ;  /* 0x0014640001257983 */ /* 0x000ee40000300800 */
[----:B------:R-:W4:Y:S02]  /*5a070*/  LDL.LU R38, [R1+0x1450] ;  /* 0x0014500001267983 */ /* 0x000f240000300800 */
[----:B------:R-:W4:Y:S01]  /*5a080*/  LDL.LU R39, [R1+0x144c] ;  /* 0x00144c0001277983 */ /* 0x000f220000300800 */
[----:B------:R-:W4:Y:S01]  /*5a090*/  LDL.LU R40, [R1+0x1438] ;  /* 0x0014380001287983 */ /* 0x000f220000300800 */
[----:B------:R-:W4:Y:S02]  /*5a0a0*/  LDL.LU R41, [R1+0x1434] ;  /* 0x0014340001297983 */ /* 0x000f240000300800 */
[----:B------:R-:W4:Y:S02]  /*5a0b0*/  LDL.LU R42, [R1+0x1420] ;  /* 0x00142000012a7983 */ /* 0x000f240000300800 */
[----:B------:R-:W4:Y:S01]  /*5a0c0*/  LDL.LU R44, [R1+0x141c] ;  /* 0x00141c00012c7983 */ /* 0x000f220000300800 */
[----:B------:R-:W4:Y:S01]  /*5a0d0*/  LDL.LU R45, [R1+0x1408] ;  /* 0x00140800012d7983 */ /* 0x000f220000300800 */
[----:B------:R-:W-:Y:S01]  /*5a0e0*/  LOP3.LUT R43, R43, 0x20, RZ, 0x3c, !PT ;  /* 0x000000202b2b7812 */ /* 0x000fe200078e3cff */
[----:B------:R-:W4:Y:S02]  /*5a0f0*/  LDL.LU R46, [R1+0x1404] ;  /* 0x00140400012e7983 */ /* 0x000f240000300800 */
[----:B------:R-:W4:Y:S01]  /*5a100*/  LDL.LU R47, [R1+0x13f0] ;  /* 0x0013f000012f7983 */ /* 0x000f220000300800 */
[----:B------:R-:W4:Y:S01]  /*5a110*/  LDL.LU R48, [R1+0x13ec] ;  /* 0x0013ec0001307983 */ /* 0x000f220000300800 */
[----:B------:R-:W4:Y:S02]  /*5a120*/  LDL.LU R49, [R1+0x13d8] ;  /* 0x0013d80001317983 */ /* 0x000f240000300800 */
[----:B------:R-:W4:Y:S01]  /*5a130*/  LDL.LU R51, [R1+0x13d4] ;  /* 0x0013d40001337983 */ /* 0x000f220000300800 */
[----:B------:R0:W-:Y:S01]  /*5a140*/  STS.U16 [R43+0x100], R57 ;  /* 0x000100392b007388 */ /* 0x0001e20000000400 */
[----:B------:R-:W4:Y:S02]  /*5a150*/  LDL.LU R52, [R1+0x13c0] ;  /* 0x0013c00001347983 */ /* 0x000f240000300800 */
[----:B------:R1:W-:Y:S02]  /*5a160*/  STS.U16 [R43+0x140], R58 ;  /* 0x0001403a2b007388 */ /* 0x0003e40000000400 */
[----:B------:R1:W-:Y:S01]  /*5a170*/  STS.U16 [R43+0x300], R4 ;  /* 0x000300042b007388 */ /* 0x0003e20000000400 */
[----:B------:R1:W-:Y:S01]  /*5a180*/  STS.U16 [R43+0x340], R5 ;  /* 0x000340052b007388 */ /* 0x0003e20000000400 */
[----:B------:R1:W-:Y:S02]  /*5a190*/  STS.U16 [R43+0x500], R2 ;  /* 0x000500022b007388 */ /* 0x0003e40000000400 */
[----:B------:R1:W-:Y:S01]  /*5a1a0*/  STS.U16 [R43+0x540], R61 ;  /* 0x0005403d2b007388 */ /* 0x0003e20000000400 */
[----:B0-----:R-:W4:Y:S01]  /*5a1b0*/  LDL.LU R57, [R1+0x13bc] ;  /* 0x0013bc0001397983 */ /* 0x001f220000300800 */
[----:B-1----:R-:W4:Y:S03]  /*5a1c0*/  LDL.LU R58, [R1+0x13a8] ;  /* 0x0013a800013a7983 */ /* 0x002f260000300800 */
[----:B------:R-:W4:Y:S04]  /*5a1d0*/  LDL.LU R4, [R1+0x13a4] ;  /* 0x0013a40001047983 */ /* 0x000f280000300800 */
[----:B------:R-:W4:Y:S01]  /*5a1e0*/  LDL.LU R5, [R1+0x1390] ;  /* 0x0013900001057983 */ /* 0x000f220000300800 */
[----:B------:R-:W4:Y:S02]  /*5a1f0*/  LDL.LU R2, [R1+0x138c] ;  /* 0x00138c0001027983 */ /* 0x000f240000300800 */
[----:B------:R0:W-:Y:S02]  /*5a200*/  STS.U16 [R43+0x700], R34 ;  /* 0x000700222b007388 */ /* 0x0001e40000000400 */
[----:B------:R-:W4:Y:S01]  /*5a210*/  LDL.LU R61, [R1+0x1374] ;  /* 0x00137400013d7983 */ /* 0x000f220000300800 */
[----:B------:R1:W-:Y:S01]  /*5a220*/  STS.U16 [R43+0x740], R35 ;  /* 0x000740232b007388 */ /* 0x0003e20000000400 */
[----:B------:R1:W-:Y:S02]  /*5a230*/  STS.U16 [R43+0x900], R50 ;  /* 0x000900322b007388 */ /* 0x0003e40000000400 */
[----:B------:R1:W-:Y:S02]  /*5a240*/  STS.U16 [R43+0x940], R53 ;  /* 0x000940352b007388 */ /* 0x0003e40000000400 */
[----:B------:R1:W-:Y:S01]  /*5a250*/  STS.U16 [R43+0xb00], R54 ;  /* 0x000b00362b007388 */ /* 0x0003e20000000400 */
[----:B------:R1:W-:Y:S04]  /*5a260*/  STS.U16 [R43+0xb40], R55 ;  /* 0x000b40372b007388 */ /* 0x0003e80000000400 */
        /* <DEDUP_REMOVED lines=9> */
[----:B------:R1:W-:Y:S01]  /*5a300*/  STS.U16 [R43+0xf40], R3 ;  /* 0x000f40032b007388 */ /* 0x0003e20000000400 */
[----:B0-----:R-:W4:Y:S01]  /*5a310*/  LDL.LU R56, [R1+0x31c] ;  /* 0x00031c0001387983 */ /* 0x001f220000300800 */
[----:B-1----:R-:W4:Y:S02]  /*5a320*/  LDL.LU R59, [R1+0x308] ;  /* 0x00030800013b7983 */ /* 0x002f240000300800 */
[----:B------:R-:W4:Y:S01]  /*5a330*/  LDL.LU R0, [R1+0x304] ;  /* 0x0003040001007983 */ /* 0x000f220000300800 */
[----:B------:R-:W4:Y:S04]  /*5a340*/  LDL.LU R3, [R1+0x2f0] ;  /* 0x0002f00001037983 */ /* 0x000f280000300800 */
[----:B--2---:R0:W-:Y:S01]  /*5a350*/  STS.U16 [R43+0x1100], R36 ;  /* 0x001100242b007388 */ /* 0x0041e20000000400 */
[----:B---3--:R1:W-:Y:S02]  /*5a360*/  STS.U16 [R43+0x1140], R37 ;  /* 0x001140252b007388 */ /* 0x0083e40000000400 */
[----:B----4-:R2:W-:Y:S01]  /*5a370*/  STS.U16 [R43+0x1300], R38 ;  /* 0x001300262b007388 */ /* 0x0105e20000000400 */
[----:B------:R3:W-:Y:S04]  /*5a380*/  STS.U16 [R43+0x1340], R39 ;  /* 0x001340272b007388 */ /* 0x0007e80000000400 */
[----:B------:R3:W-:Y:S01]  /*5a390*/  STS.U16 [R43+0x1500], R40 ;  /* 0x001500282b007388 */ /* 0x0007e20000000400 */
[----:B------:R3:W-:Y:S03]  /*5a3a0*/  STS.U16 [R43+0x1540], R41 ;  /* 0x001540292b007388 */ /* 0x0007e60000000400 */
[----:B0-----:R-:W4:Y:S01]  /*5a3b0*/  LDL.LU R36, [R1+0x2ec] ;  /* 0x0002ec0001247983 */ /* 0x001f220000300800 */
[----:B-1----:R-:W4:Y:S03]  /*5a3c0*/  LDL.LU R37, [R1+0x2d8] ;  /* 0x0002d80001257983 */ /* 0x002f260000300800 */
[----:B--2---:R-:W2:Y:S01]  /*5a3d0*/  LDL.LU R38, [R1+0x2d4] ;  /* 0x0002d40001267983 */ /* 0x004ea20000300800 */
[----:B---3--:R-:W3:Y:S03]  /*5a3e0*/  LDL.LU R39, [R1+0x2c0] ;  /* 0x0002c00001277983 */ /* 0x008ee60000300800 */
        /* <DEDUP_REMOVED lines=51> */
[----:B0-----:R-:W3:Y:S04]  /*5a720*/  LDL.LU R3, [R1+0x184] ;  /* 0x0001840001037983 */ /* 0x001ee80000300800 */
[----:B----4-:R-:W-:Y:S01]  /*5a730*/  STS.U16 [R43+0x2f40], R36 ;  /* 0x002f40242b007388 */ /* 0x010fe20000000400 */
[----:B------:R-:W-:Y:S03]  /*5a740*/  STS.U16 [R43+0x3100], R37 ;  /* 0x003100252b007388 */ /* 0x000fe60000000400 */
[----:B--2---:R-:W-:Y:S01]  /*5a750*/  STS.U16 [R43+0x3140], R38 ;  /* 0x003140262b007388 */ /* 0x004fe20000000400 */
[----:B---3--:R-:W-:Y:S03]  /*5a760*/  STS.U16 [R43+0x3300], R39 ;  /* 0x003300272b007388 */ /* 0x008fe60000000400 */
[----:B------:R-:W-:Y:S01]  /*5a770*/  STS.U16 [R43+0x3340], R40 ;  /* 0x003340282b007388 */ /* 0x000fe20000000400 */
[----:B------:R-:W-:Y:S03]  /*5a780*/  STS.U16 [R43+0x3500], R41 ;  /* 0x003500292b007388 */ /* 0x000fe60000000400 */
[----:B------:R-:W-:Y:S01]  /*5a790*/  STS.U16 [R43+0x3540], R42 ;  /* 0x0035402a2b007388 */ /* 0x000fe20000000400 */
[----:B------:R-:W-:Y:S02]  /*5a7a0*/  STS.U16 [R43+0x3700], R44 ;  /* 0x0037002c2b007388 */ /* 0x000fe40000000400 */
[----:B------:R-:W-:Y:S01]  /*5a7b0*/  STS.U16 [R43+0x3740], R45 ;  /* 0x0037402d2b007388 */ /* 0x000fe20000000400 */
        /* <DEDUP_REMOVED lines=12> */
[----:B------:R0:W-:Y:S01]  /*5a880*/  STS.U16 [R43+0x4500], R34 ;  /* 0x004500222b007388 */ /* 0x0001e20000000400 */
[----:B------:R1:W-:Y:S02]  /*5a890*/  STS.U16 [R43+0x4540], R35 ;  /* 0x004540232b007388 */ /* 0x0003e40000000400 */
[----:B------:R2:W-:Y:S01]  /*5a8a0*/  STS.U16 [R43+0x4700], R50 ;  /* 0x004700322b007388 */ /* 0x0005e20000000400 */
[----:B0-----:R-:W3:Y:S01]  /*5a8b0*/  LDL.LU R34, [R1+0x170] ;  /* 0x0001700001227983 */ /* 0x001ee20000300800 */
[----:B-1----:R-:W4:Y:S03]  /*5a8c0*/  LDL.LU R35, [R1+0x16c] ;  /* 0x00016c0001237983 */ /* 0x002f260000300800 */
[----:B------:R0:W-:Y:S01]  /*5a8d0*/  STS.U16 [R43+0x4740], R53 ;  /* 0x004740352b007388 */ /* 0x0001e20000000400 */
[----:B--2---:R-:W2:Y:S02]  /*5a8e0*/  LDL.LU R50, [R1+0x158] ;  /* 0x0001580001327983 */ /* 0x004ea40000300800 */
[----:B------:R1:W-:Y:S02]  /*5a8f0*/  STS.U16 [R43+0x4900], R54 ;  /* 0x004900362b007388 */ /* 0x0003e40000000400 */
[----:B------:R1:W-:Y:S01]  /*5a900*/  STS.U16 [R43+0x4940], R55 ;  /* 0x004940372b007388 */ /* 0x0003e20000000400 */
[----:B------:R1:W-:Y:S01]  /*5a910*/  STS.U16 [R43+0x4b00], R56 ;  /* 0x004b00382b007388 */ /* 0x0003e20000000400 */
[----:B------:R1:W-:Y:S02]  /*5a920*/  STS.U16 [R43+0x4b40], R59 ;  /* 0x004b403b2b007388 */ /* 0x0003e40000000400 */
[----:B------:R1:W-:Y:S01]  /*5a930*/  STS.U16 [R43+0x4d00], R0 ;  /* 0x004d00002b007388 */ /* 0x0003e20000000400 */
[----:B0-----:R-:W2:Y:S01]  /*5a940*/  LDL.LU R53, [R1+0x154] ;  /* 0x0001540001357983 */ /* 0x001ea20000300800 */
[----:B-1----:R-:W2:Y:S03]  /*5a950*/  LDL.LU R54, [R1+0x140] ;  /* 0x0001400001367983 */ /* 0x002ea60000300800 */
[----:B------:R-:W2:Y:S04]  /*5a960*/  LDL.LU R55, [R1+0x13c] ;  /* 0x00013c0001377983 */ /* 0x000ea80000300800 */
[----:B------:R-:W2:Y:S01]  /*5a970*/  LDL.LU R56, [R1+0x128] ;  /* 0x0001280001387983 */ /* 0x000ea20000300800 */
[----:B------:R-:W2:Y:S03]  /*5a980*/  LDL.LU R59, [R1+0x124] ;  /* 0x00012400013b7983 */ /* 0x000ea60000300800 */
[----:B------:R0:W-:Y:S01]  /*5a990*/  STS.U16 [R43+0x4d40], R3 ;  /* 0x004d40032b007388 */ /* 0x0001e20000000400 */
[----:B------:R-:W2:Y:S03]  /*5a9a0*/  LDL.LU R0, [R1+0x110] ;  /* 0x0001100001007983 */ /* 0x000ea60000300800 */
[----:B0-----:R-:W2:Y:S01]  /*5a9b0*/  LDL.LU R3, [R1+0x10c] ;  /* 0x00010c0001037983 */ /* 0x001ea20000300800 */
[----:B------:R-:W2:Y:S02]  /*5a9c0*/  LDL.LU R36, [R1+0xf8] ;  /* 0x0000f80001247983 */ /* 0x000ea40000300800 */
[----:B------:R-:W2:Y:S02]  /*5a9d0*/  LDL.LU R37, [R1+0xf4] ;  /* 0x0000f40001257983 */ /* 0x000ea40000300800 */
[----:B------:R-:W2:Y:S01]  /*5a9e0*/  LDL.LU R38, [R1+0xe0] ;  /* 0x0000e00001267983 */ /* 0x000ea20000300800 */
[----:B------:R-:W2:Y:S01]  /*5a9f0*/  LDL.LU R39, [R1+0xdc] ;  /* 0x0000dc0001277983 */ /* 0x000ea20000300800 */
        /* <DEDUP_REMOVED lines=16> */
[----:B------:R-:W2:Y:S03]  /*5ab00*/  LDL.LU R61, [R1+0x8] ;  /* 0x00000800013d7983 */ /* 0x000ea60000300800 */
[----:B---3--:R0:W-:Y:S01]  /*5ab10*/  STS.U16 [R43+0x4f00], R34 ;  /* 0x004f00222b007388 */ /* 0x0081e20000000400 */
[----:B----4-:R1:W-:Y:S02]  /*5ab20*/  STS.U16 [R43+0x4f40], R35 ;  /* 0x004f40232b007388 */ /* 0x0103e40000000400 */
[----:B--2---:R2:W-:Y:S01]  /*5ab30*/  STS.U16 [R43+0x5100], R50 ;  /* 0x005100322b007388 */ /* 0x0045e20000000400 */
[----:B0-----:R-:W3:Y:S01]  /*5ab40*/  LDL.LU R34, [R1+0x44a0] ;  /* 0x0044a00001227983 */ /* 0x001ee20000300800 */
[----:B-1----:R-:W4:Y:S03]  /*5ab50*/  LDL.LU R35, [R1+0x449c] ;  /* 0x00449c0001237983 */ /* 0x002f260000300800 */
[----:B--2---:R-:W2:Y:S04]  /*5ab60*/  LDL.LU R50, [R1+0x4498] ;  /* 0x0044980001327983 */ /* 0x004ea80000300800 */
[----:B------:R0:W-:Y:S01]  /*5ab70*/  STS.U16 [R43+0x5140], R53 ;  /* 0x005140352b007388 */ /* 0x0001e20000000400 */
[----:B------:R1:W-:Y:S02]  /*5ab80*/  STS.U16 [R43+0x5300], R54 ;  /* 0x005300362b007388 */ /* 0x0003e40000000400 */
[----:B------:R1:W-:Y:S02]  /*5ab90*/  STS.U16 [R43+0x5340], R55 ;  /* 0x005340372b007388 */ /* 0x0003e40000000400 */
[----:B------:R1:W-:Y:S01]  /*5aba0*/  STS.U16 [R43+0x5500], R56 ;  /* 0x005500382b007388 */ /* 0x0003e20000000400 */
[----:B------:R1:W-:Y:S01]  /*5abb0*/  STS.U16 [R43+0x5540], R59 ;  /* 0x0055403b2b007388 */ /* 0x0003e20000000400 */
[----:B------:R1:W-:Y:S03]  /*5abc0*/  STS.U16 [R43+0x5700], R0 ;  /* 0x005700002b007388 */ /* 0x0003e60000000400 */
[----:B0-----:R-:W2:Y:S01]  /*5abd0*/  LDL.LU R53, [R1+0x4494] ;  /* 0x0044940001357983 */ /* 0x001ea20000300800 */
[----:B-1----:R-:W2:Y:S03]  /*5abe0*/  LDL.LU R54, [R1+0x4490] ;  /* 0x0044900001367983 */ /* 0x002ea60000300800 */
[----:B------:R-:W2:Y:S01]  /*5abf0*/  LDL.LU R55, [R1+0x448c] ;  /* 0x00448c0001377983 */ /* 0x000ea20000300800 */
[----:B------:R-:W2:Y:S03]  /*5ac00*/  LDL.LU R56, [R1+0x4488] ;  /* 0x0044880001387983 */ /* 0x000ea60000300800 */
[----:B------:R-:W2:Y:S01]  /*5ac10*/  LDL.LU R59, [R1+0x4484] ;  /* 0x00448400013b7983 */ /* 0x000ea20000300800 */
[----:B------:R-:W2:Y:S03]  /*5ac20*/  LDL.LU R0, [R1+0x4480] ;  /* 0x0044800001007983 */ /* 0x000ea60000300800 */
[----:B------:R0:W-:Y:S04]  /*5ac30*/  STS.U16 [R43+0x5740], R3 ;  /* 0x005740032b007388 */ /* 0x0001e80000000400 */
[----:B0-----:R-:W2:Y:S01]  /*5ac40*/  LDL.LU R3, [R1+0x447c] ;  /* 0x00447c0001037983 */ /* 0x001ea20000300800 */
[----:B------:R-:W-:Y:S02]  /*5ac50*/  STS.U16 [R43+0x5900], R36 ;  /* 0x005900242b007388 */ /* 0x000fe40000000400 */
[----:B------:R-:W-:Y:S02]  /*5ac60*/  STS.U16 [R43+0x5940], R37 ;  /* 0x005940252b007388 */ /* 0x000fe40000000400 */
[----:B------:R-:W-:Y:S01]  /*5ac70*/  STS.U16 [R43+0x5b00], R38 ;  /* 0x005b00262b007388 */ /* 0x000fe20000000400 */
[----:B------:R-:W-:Y:S01]  /*5ac80*/  STS.U16 [R43+0x5b40], R39 ;  /* 0x005b40272b007388 */ /* 0x000fe20000000400 */
        /* <DEDUP_REMOVED lines=16> */
[----:B------:R-:W-:Y:S03]  /*5ad90*/  STS.U16 [R43+0x6d00], R61 ;  /* 0x006d003d2b007388 */ /* 0x000fe60000000400 */
[----:B--2---:R0:W-:Y:S04]  /*5ada0*/  STS.U16 [R43+0x6d40], R3 ;  /* 0x006d40032b007388 */ /* 0x0041e80000000400 */
[----:B0-----:R-:W2:Y:S01]  /*5adb0*/  LDL.LU R3, [R1+0x4478] ;  /* 0x0044780001037983 */ /* 0x001ea20000300800 */
[----:B------:R-:W2:Y:S02]  /*5adc0*/  LDL.LU R44, [R1+0x150c] ;  /* 0x00150c00012c7983 */ /* 0x000ea40000300800 */
        /* <DEDUP_REMOVED lines=11> */
[----:B------:R-:W-:Y:S01]  /*5ae80*/  STS.U16 [R43+0x6f00], R56 ;  /* 0x006f00382b007388 */ /* 0x000fe20000000400 */
[----:B------:R-:W3:Y:S02]  /*5ae90*/  LDL.LU R5, [R1+0x1490] ;  /* 0x0014900001057983 */ /* 0x000ee40000300800 */
[----:B------:R-:W-:Y:S02]  /*5aea0*/  STS.U16 [R43+0x6f40], R55 ;  /* 0x006f40372b007388 */ /* 0x000fe40000000400 */
[----:B------:R-:W3:Y:S01]  /*5aeb0*/  LDL.LU R2, [R1+0x148c] ;  /* 0x00148c0001027983 */ /* 0x000ee20000300800 */
[----:B------:R-:W-:Y:S01]  /*5aec0*/  STS.U16 [R43+0x7100], R50 ;  /* 0x007100322b007388 */ /* 0x000fe20000000400 */
[----:B----4-:R-:W-:Y:S02]  /*5aed0*/  STS.U16 [R43+0x7140], R35 ;  /* 0x007140232b007388 */ /* 0x010fe40000000400 */
[----:B------:R-:W-:Y:S02]  /*5aee0*/  STS.U16 [R43+0x7300], R32 ;  /* 0x007300202b007388 */ /* 0x000fe40000000400 */
[----:B------:R-:W-:Y:S01]  /*5aef0*/  STS.U16 [R43+0x7340], R31 ;  /* 0x0073401f2b007388 */ /* 0x000fe20000000400 */
[----:B------:R-:W-:Y:S01]  /*5af00*/  STS.U16 [R43+0x7500], R28 ;  /* 0x0075001c2b007388 */ /* 0x000fe20000000400 */
[----:B------:R-:W-:Y:S02]  /*5af10*/  STS.U16 [R43+0x7540], R27 ;  /* 0x0075401b2b007388 */ /* 0x000fe40000000400 */
[----:B------:R-:W-:Y:S02]  /*5af20*/  STS.U16 [R43+0x7700], R24 ;  /* 0x007700182b007388 */ /* 0x000fe40000000400 */
[----:B------:R-:W-:Y:S01]  /*5af30*/  IMAD.SHL.U32 R60, R60, 0x2, RZ ;  /* 0x000000023c3c7824 */ /* 0x000fe200078e00ff */
[----:B------:R-:W-:Y:S01]  /*5af40*/  STS.U16 [R43+0x7740], R23 ;  /* 0x007740172b007388 */ /* 0x000fe20000000400 */
[----:B------:R-:W-:Y:S02]  /*5af50*/  STS.U16 [R43+0x7900], R22 ;  /* 0x007900162b007388 */ /* 0x000fe40000000400 */
[----:B------:R-:W-:Y:S02]  /*5af60*/  STS.U16 [R43+0x7940], R21 ;  /* 0x007940152b007388 */ /* 0x000fe40000000400 */
[----:B------:R-:W-:Y:S01]  /*5af70*/  STS.U16 [R43+0x7b00], R20 ;  /* 0x007b00142b007388 */ /* 0x000fe20000000400 */
[----:B------:R-:W-:Y:S01]  /*5af80*/  STS.U16 [R43+0x7b40], R19 ;  /* 0x007b40132b007388 */ /* 0x000fe20000000400 */
[----:B------:R-:W-:Y:S01]  /*5af90*/  LOP3.LUT R60, R60, 0x30, RZ, 0x3c, !PT ;  /* 0x000000303c3c7812 */ /* 0x000fe200078e3cff */
[----:B------:R-:W-:Y:S02]  /*5afa0*/  STS.U16 [R43+0x7d00], R18 ;  /* 0x007d00122b007388 */ /* 0x000fe40000000400 */
[----:B------:R-:W-:Y:S01]  /*5afb0*/  STS.U16 [R43+0x7d40], R17 ;  /* 0x007d40112b007388 */ /* 0x000fe20000000400 */
[----:B------:R-:W-:Y:S01]  /*5afc0*/  STS.U16 [R43+0x7f00], R16 ;  /* 0x007f00102b007388 */ /* 0x000fe20000000400 */
[----:B------:R-:W-:Y:S03]  /*5afd0*/  STS.U16 [R43+0x7f40], R15 ;  /* 0x007f400f2b007388 */ /* 0x000fe60000000400 */
[----:B--2---:R-:W-:Y:S01]  /*5afe0*/  STS.U16 [R60+0x180], R44 ;  /* 0x0001802c3c007388 */ /* 0x004fe20000000400 */
[----:B---3--:R-:W-:Y:S03]  /*5aff0*/  STS.U16 [R60+0x1c0], R45 ;  /* 0x0001c02d3c007388 */ /* 0x008fe60000000400 */
[----:B------:R-:W-:Y:S01]  /*5b000*/  STS.U16 [R60+0x380], R46 ;  /* 0x0003802e3c007388 */ /* 0x000fe20000000400 */
[----:B------:R-:W-:Y:S03]  /*5b010*/  STS.U16 [R60+0x3c0], R47 ;  /* 0x0003c02f3c007388 */ /* 0x000fe60000000400 */
[----:B------:R-:W-:Y:S01]  /*5b020*/  STS.U16 [R60+0x580], R48 ;  /* 0x000580303c007388 */ /* 0x000fe20000000400 */
[----:B------:R-:W-:Y:S02]  /*5b030*/  STS.U16 [R60+0x5c0], R49 ;  /* 0x0005c0313c007388 */ /* 0x000fe40000000400 */
[----:B------:R-:W-:Y:S02]  /*5b040*/  STS.U16 [R60+0x780], R51 ;  /* 0x000780333c007388 */ /* 0x000fe40000000400 */
[----:B------:R0:W-:Y:S02]  /*5b050*/  STS.U16 [R60+0x7c0], R61 ;  /* 0x0007c03d3c007388 */ /* 0x0001e40000000400 */
[----:B0-----:R-:W2:Y:S01]  /*5b060*/  LDL.LU R61, [R1+0x1478] ;  /* 0x00147800013d7983 */ /* 0x001ea20000300800 */
[----:B------:R-:W3:Y:S02]  /*5b070*/  LDL.LU R27, [R1+0x1474] ;  /* 0x00147400011b7983 */ /* 0x000ee40000300800 */
[----:B------:R-:W4:Y:S02]  /*5b080*/  LDL.LU R28, [R1+0x1460] ;  /* 0x00146000011c7983 */ /* 0x000f240000300800 */
        /* <DEDUP_REMOVED lines=9> */
[----:B------:R-:W4:Y:S01]  /*5b120*/  LDL.LU R39, [R1+0x13e8] ;  /* 0x0013e80001277983 */ /* 0x000f220000300800 */
[----:B------:R-:W4:Y:S02]  /*5b130*/  LDL.LU R40, [R1+0x13e4] ;  /* 0x0013e40001287983 */ /* 0x000f240000300800 */
[----:B------:R-:W4:Y:S02]  /*5b140*/  LDL.LU R41, [R1+0x13d0] ;  /* 0x0013d00001297983 */ /* 0x000f240000300800 */
[----:B------:R-:W4:Y:S01]  /*5b150*/  LDL.LU R42, [R1+0x13cc] ;  /* 0x0013cc00012a7983 */ /* 0x000f220000300800 */
[----:B------:R-:W4:Y:S01]  /*5b160*/  LDL.LU R43, [R1+0x13b8] ;  /* 0x0013b800012b7983 */ /* 0x000f220000300800 */
[----:B------:R-:W4:Y:S03]  /*5b170*/  LDL.LU R44, [R1+0x13b4] ;  /* 0x0013b400012c7983 */ /* 0x000f260000300800 */
[----:B------:R-:W-:Y:S01]  /*5b180*/  STS.U16 [R60+0x980], R52 ;  /* 0x000980343c007388 */ /* 0x000fe20000000400 */
[----:B------:R-:W4:Y:S02]  /*5b190*/  LDL.LU R45, [R1+0x13a0] ;  /* 0x0013a000012d7983 */ /* 0x000f240000300800 */
[----:B------:R-:W-:Y:S02]  /*5b1a0*/  STS.U16 [R60+0x9c0], R57 ;  /* 0x0009c0393c007388 */ /* 0x000fe40000000400 */
[----:B------:R-:W4:Y:S01]  /*5b1b0*/  LDL.LU R46, [R1+0x139c] ;  /* 0x00139c00012e7983 */ /* 0x000f220000300800 */
[----:B------:R-:W-:Y:S04]  /*5b1c0*/  STS.U16 [R60+0xb80], R58 ;  /* 0x000b803a3c007388 */ /* 0x000fe80000000400 */
[----:B------:R-:W4:Y:S01]  /*5b1d0*/  LDL.LU R47, [R1+0x1388] ;  /* 0x00138800012f7983 */ /* 0x000f220000300800 */
[----:B------:R-:W-:Y:S02]  /*5b1e0*/  STS.U16 [R60+0xbc0], R4 ;  /* 0x000bc0043c007388 */ /* 0x000fe40000000400 */
[----:B------:R-:W4:Y:S02]  /*5b1f0*/  LDL.LU R48, [R1+0x1380] ;  /* 0x0013800001307983 */ /* 0x000f240000300800 */
[----:B------:R-:W-:Y:S01]  /*5b200*/  STS.U16 [R60+0xd80], R5 ;  /* 0x000d80053c007388 */ /* 0x000fe20000000400 */
[----:B------:R-:W4:Y:S04]  /*5b210*/  LDL.LU R49, [R1+0x136c] ;  /* 0x00136c0001317983 */ /* 0x000f280000300800 */
[----:B------:R0:W-:Y:S01]  /*5b220*/  STS.U16 [R60+0xdc0], R2 ;  /* 0x000dc0023c007388 */ /* 0x0001e20000000400 */
[----:B------:R-:W4:Y:S03]  /*5b230*/  LDL.LU R51, [R1+0x1368] ;  /* 0x0013680001337983 */ /* 0x000f260000300800 */
[----:B0-----:R-:W4:Y:S01]  /*5b240*/  LDL.LU R2, [R1+0x1354] ;  /* 0x0013540001027983 */ /* 0x001f220000300800 */
[----:B------:R-:W4:Y:S02]  /*5b250*/  LDL.LU R52, [R1+0x1350] ;  /* 0x0013500001347983 */ /* 0x000f240000300800 */
[----:B------:R-:W4:Y:S02]  /*5b260*/  LDL.LU R57, [R1+0x330] ;  /* 0x0003300001397983 */ /* 0x000f240000300800 */
[----:B------:R-:W4:Y:S01]  /*5b270*/  LDL.LU R58, [R1+0x32c] ;  /* 0x00032c00013a7983 */ /* 0x000f220000300800 */
[----:B------:R-:W4:Y:S01]  /*5b280*/  LDL.LU R4, [R1+0x318] ;  /* 0x0003180001047983 */ /* 0x000f220000300800 */
[----:B------:R-:W4:Y:S03]  /*5b290*/  LDL.LU R5, [R1+0x314] ;  /* 0x0003140001057983 */ /* 0x000f260000300800 */
[----:B--2---:R0:W-:Y:S04]  /*5b2a0*/  STS.U16 [R60+0xf80], R61 ;  /* 0x000f803d3c007388 */ /* 0x0041e80000000400 */
[----:B0-----:R-:W2:Y:S01]  /*5b2b0*/  LDL.LU R61, [R1+0x300] ;  /* 0x00030000013d7983 */ /* 0x001ea20000300800 */
[----:B---3--:R-:W-:Y:S02]  /*5b2c0*/  STS.U16 [R60+0xfc0], R27 ;  /* 0x000fc01b3c007388 */ /* 0x008fe40000000400 */
[----:B----4-:R-:W-:Y:S01]  /*5b2d0*/  STS.U16 [R60+0x1180], R28 ;  /* 0x0011801c3c007388 */ /* 0x010fe20000000400 */
[----:B------:R-:W-:Y:S04]  /*5b2e0*/  STS.U16 [R60+0x11c0], R31 ;  /* 0x0011c01f3c007388 */ /* 0x000fe80000000400 */
        /* <DEDUP_REMOVED lines=20> */
[----:B------:R0:W-:Y:S04]  /*5b430*/  STS.U16 [R60+0x2780], R2 ;  /* 0x002780023c007388 */ /* 0x0001e80000000400 */
[----:B0-----:R-:W3:Y:S01]  /*5b440*/  LDL.LU R2, [R1+0x2fc] ;  /* 0x0002fc0001027983 */ /* 0x001ee20000300800 */
        /* <DEDUP_REMOVED lines=26> */
[----:B------:R-:W4:Y:S01]  /*5b5f0*/  LDL.LU R49, [R1+0x1f4] ;  /* 0x0001f40001317983 */ /* 0x000f220000300800 */
[----:B------:R-:W4:Y:S03]  /*5b600*/  LDL.LU R51, [R1+0x1e0] ;  /* 0x0001e00001337983 */ /* 0x000f260000300800 */
[----:B--2---:R0:W-:Y:S04]  /*5b610*/  STS.U16 [R60+0x2d80], R61 ;  /* 0x002d803d3c007388 */ /* 0x0041e80000000400 */
[----:B0-----:R-:W2:Y:S01]  /*5b620*/  LDL.LU R61, [R1+0x1dc] ;  /* 0x0001dc00013d7983 */ /* 0x001ea20000300800 */
[----:B------:R-:W2:Y:S02]  /*5b630*/  LDL.LU R52, [R1+0x1c8] ;  /* 0x0001c80001347983 */ /* 0x000ea40000300800 */
[----:B------:R-:W2:Y:S02]  /*5b640*/  LDL.LU R57, [R1+0x1c4] ;  /* 0x0001c40001397983 */ /* 0x000ea40000300800 */
[----:B------:R-:W2:Y:S01]  /*5b650*/  LDL.LU R58, [R1+0x1b0] ;  /* 0x0001b000013a7983 */ /* 0x000ea20000300800 */
[----:B------:R-:W2:Y:S01]  /*5b660*/  LDL.LU R4, [R1+0x1ac] ;  /* 0x0001ac0001047983 */ /* 0x000ea20000300800 */
[----:B------:R-:W2:Y:S03]  /*5b670*/  LDL.LU R5, [R1+0x198] ;  /* 0x0001980001057983 */ /* 0x000ea60000300800 */
[----:B---3--:R0:W-:Y:S01]  /*5b680*/  STS.U16 [R60+0x2dc0], R2 ;  /* 0x002dc0023c007388 */ /* 0x0081e20000000400 */
[----:B----4-:R-:W-:Y:S03]  /*5b690*/  STS.U16 [R60+0x2f80], R27 ;  /* 0x002f801b3c007388 */ /* 0x010fe60000000400 */
[----:B------:R-:W-:Y:S01]  /*5b6a0*/  STS.U16 [R60+0x2fc0], R28 ;  /* 0x002fc01c3c007388 */ /* 0x000fe20000000400 */
[----:B------:R-:W-:Y:S03]  /*5b6b0*/  STS.U16 [R60+0x3180], R31 ;  /* 0x0031801f3c007388 */ /* 0x000fe60000000400 */
        /* <DEDUP_REMOVED lines=14> */
[----:B------:R-:W-:Y:S01]  /*5b7a0*/  STS.U16 [R60+0x3fc0], R45 ;  /* 0x003fc02d3c007388 */ /* 0x000fe20000000400 */
[----:B0-----:R-:W3:Y:S04]  /*5b7b0*/  LDL.LU R2, [R1+0x194] ;  /* 0x0001940001027983 */ /* 0x001ee80000300800 */
[----:B------:R-:W-:Y:S01]  /*5b7c0*/  STS.U16 [R60+0x4180], R46 ;  /* 0x0041802e3c007388 */ /* 0x000fe20000000400 */
[----:B------:R-:W-:Y:S03]  /*5b7d0*/  STS.U16 [R60+0x41c0], R47 ;  /* 0x0041c02f3c007388 */ /* 0x000fe60000000400 */
[----:B------:R-:W-:Y:S01]  /*5b7e0*/  STS.U16 [R60+0x4380], R48 ;  /* 0x004380303c007388 */ /* 0x000fe20000000400 */
[----:B------:R-:W-:Y:S02]  /*5b7f0*/  STS.U16 [R60+0x43c0], R49 ;  /* 0x0043c0313c007388 */ /* 0x000fe40000000400 */
[----:B------:R-:W-:Y:S01]  /*5b800*/  STS.U16 [R60+0x4580], R51 ;  /* 0x004580333c007388 */ /* 0x000fe20000000400 */
[----:B--2---:R0:W-:Y:S04]  /*5b810*/  STS.U16 [R60+0x45c0], R61 ;  /* 0x0045c03d3c007388 */ /* 0x0041e80000000400 */
[----:B0-----:R-:W2:Y:S01]  /*5b820*/  LDL.LU R61, [R1+0x180] ;  /* 0x00018000013d7983 */ /* 0x001ea20000300800 */
        /* <DEDUP_REMOVED lines=28> */
[----:B---3--:R0:W-:Y:S04]  /*5b9f0*/  STS.U16 [R60+0x4bc0], R2 ;  /* 0x004bc0023c007388 */ /* 0x0081e80000000400 */
[----:B0-----:R-:W3:Y:S01]  /*5ba00*/  LDL.LU R2, [R1+0x60] ;  /* 0x0000600001027983 */ /* 0x001ee20000300800 */
[----:B------:R-:W3:Y:S02]  /*5ba10*/  LDL.LU R52, [R1+0x5c] ;  /* 0x00005c0001347983 */ /* 0x000ee40000300800 */
[----:B------:R-:W3:Y:S02]  /*5ba20*/  LDL.LU R57, [R1+0x48] ;  /* 0x0000480001397983 */ /* 0x000ee40000300800 */
[----:B------:R-:W3:Y:S01]  /*5ba30*/  LDL.LU R58, [R1+0x44] ;  /* 0x00004400013a7983 */ /* 0x000ee20000300800 */
[----:B------:R-:W3:Y:S01]  /*5ba40*/  LDL.LU R4, [R1+0x30] ;  /* 0x0000300001047983 */ /* 0x000ee20000300800 */
[----:B------:R-:W3:Y:S03]  /*5ba50*/  LDL.LU R5, [R1+0x2c] ;  /* 0x00002c0001057983 */ /* 0x000ee60000300800 */
[----:B--2---:R0:W-:Y:S04]  /*5ba60*/  STS.U16 [R60+0x4d80], R61 ;  /* 0x004d803d3c007388 */ /* 0x0041e80000000400 */
[----:B0-----:R-:W2:Y:S01]  /*5ba70*/  LDL.LU R61, [R1+0x18] ;  /* 0x00001800013d7983 */ /* 0x001ea20000300800 */
        /* <DEDUP_REMOVED lines=23> */
[----:B---3--:R0:W-:Y:S01]  /*5bbf0*/  STS.U16 [R60+0x6580], R2 ;  /* 0x006580023c007388 */ /* 0x0081e20000000400 */
[----:B------:R-:W-:Y:S02]  /*5bc00*/  STS.U16 [R60+0x65c0], R52 ;  /* 0x0065c0343c007388 */ /* 0x000fe40000000400 */
[----:B------:R-:W-:Y:S02]  /*5bc10*/  STS.U16 [R60+0x6780], R57 ;  /* 0x006780393c007388 */ /* 0x000fe40000000400 */
[----:B------:R-:W-:Y:S01]  /*5bc20*/  STS.U16 [R60+0x67c0], R58 ;  /* 0x0067c03a3c007388 */ /* 0x000fe20000000400 */
[----:B------:R-:W-:Y:S01]  /*5bc30*/  STS.U16 [R60+0x6980], R4 ;  /* 0x006980043c007388 */ /* 0x000fe20000000400 */
[----:B------:R-:W-:Y:S03]  /*5bc40*/  STS.U16 [R60+0x69c0], R5 ;  /* 0x0069c0053c007388 */ /* 0x000fe60000000400 */
[----:B0-----:R-:W3:Y:S04]  /*5bc50*/  LDL R2, [R1+0x2724] ;  /* 0x0027240001027983 */ /* 0x001ee80000100800 */
[----:B--2---:R-:W-:Y:S01]  /*5bc60*/  STS.U16 [R60+0x6b80], R61 ;  /* 0x006b803d3c007388 */ /* 0x004fe20000000400 */
[----:B------:R0:W-:Y:S03]  /*5bc70*/  STS.U16 [R60+0x6bc0], R3 ;  /* 0x006bc0033c007388 */ /* 0x0001e60000000400 */
[----:B0-----:R-:W2:Y:S01]  /*5bc80*/  LDL.LU R3, [R1+0x4474] ;  /* 0x0044740001037983 */ /* 0x001ea20000300800 */
[----:B------:R0:W-:Y:S03]  /*5bc90*/  STS.U16 [R60+0x6d80], R0 ;  /* 0x006d80003c007388 */ /* 0x0001e60000000400 */
[----:B0-----:R-:W4:Y:S01]  /*5bca0*/  LDL.LU R0, [R1+0x4470] ;  /* 0x0044700001007983 */ /* 0x001f220000300800 */
[----:B------:R-:W3:Y:S02]  /*5bcb0*/  LDL.LU.64 R36, [R1+0xd40] ;  /* 0x000d400001247983 */ /* 0x000ee40000300a00 */
[----:B------:R-:W3:Y:S02]  /*5bcc0*/  LDL.LU.64 R38, [R1+0xd48] ;  /* 0x000d480001267983 */ /* 0x000ee40000300a00 */
        /* <DEDUP_REMOVED lines=17> */
[----:B------:R-:W-:Y:S04]  /*5bde0*/  STS.U16 [R60+0x7f80], R6 ;  /* 0x007f80063c007388 */ /* 0x000fe80000000400 */
[----:B--2---:R-:W-:Y:S01]  /*5bdf0*/  STS.U16 [R60+0x7fc0], R3 ;  /* 0x007fc0033c007388 */ /* 0x004fe20000000400 */
[----:B------:R-:W-:Y:S06]  /*5be00*/  BAR.SYNC.DEFER_BLOCKING 0x0 ;  /* 0x0000000000007b1d */ /* 0x000fec0000010000 */
[----:B----4-:R-:W0:Y:S04]  /*5be10*/  LDSM.16.M88.4 R8, [R0] ;  /* 0x000000000008783b */ /* 0x010e280000000200 */
[----:B---3--:R-:W1:Y:S04]  /*5be20*/  LDSM.16.MT88.4 R40, [R2+0x8000] ;  /* 0x008000000228783b */ /* 0x008e680000004200 */
[----:B------:R-:W2:Y:S04]  /*5be30*/  LDSM.16.M88.4 R20, [R0+0x200] ;  /* 0x000200000014783b */ /* 0x000ea80000000200 */
[----:B------:R-:W3:Y:S04]  /*5be40*/  LDSM.16.M88.4 R16, [R0+0x400] ;  /* 0x000400000010783b */ /* 0x000ee80000000200 */
[----:B------:R-:W4:Y:S04]  /*5be50*/  LDSM.16.M88.4 R12, [R0+0x600] ;  /* 0x00060000000c783b */ /* 0x000f280000000200 */
[----:B------:R-:W1:Y:S04]  /*5be60*/  LDSM.16.M88.4 R24, [R0+0x800] ;  /* 0x000800000018783b */ /* 0x000e680000000200 */
[----:B------:R-:W1:Y:S04]  /*5be70*/  LDSM.16.M88.4 R4, [R0+0xa00] ;  /* 0x000a00000004783b */ /* 0x000e680000000200 */
[----:B------:R-:W-:Y:S04]  /*5be80*/  LDSM.16.M88.4 R48, [R0+0x2a00] ;  /* 0x002a00000030783b */ /* 0x000fe80000000200 */
[----:B------:R-:W-:Y:S04]  /*5be90*/  LDSM.16.M88.4 R52, [R0+0x4000] ;  /* 0x004000000034783b */ /* 0x000fe80000000200 */
[----:B0-----:R-:W-:Y:S01]  /*5bea0*/  STL.64 [R1+0x330], R8 ;  /* 0x0003300801007387 */ /* 0x001fe20000100a00 */
[----:B------:R1:W-:Y:S02]  /*5beb0*/  STL.64 [R1+0x338], R10 ;  /* 0x0003380a01007387 */ /* 0x0003e40000100a00 */
[----:B-1----:R-:W-:Y:S01]  /*5bec0*/  HMMA.16816.F32 R8, R40, R8, R36 ;  /* 0x000000082808723c */ /* 0x002fe20000001824 */
[----:B--2---:R-:W-:Y:S01]  /*5bed0*/  STL.64 [R1+0x320], R20 ;  /* 0x0003201401007387 */ /* 0x004fe20000100a00 */
[----:B------:R0:W-:Y:S02]  /*5bee0*/  STL.64 [R1+0x328], R22 ;  /* 0x0003281601007387 */ /* 0x0001e40000100a00 */
[----:B---3--:R-:W-:Y:S02]  /*5bef0*/  STL.64 [R1+0x310], R16 ;  /* 0x0003101001007387 */ /* 0x008fe40000100a00 */
[----:B------:R1:W-:Y:S11]  /*5bf00*/  STL.64 [R1+0x318], R18 ;  /* 0x0003181201007387 */ /* 0x0003f60000100a00 */
[----:B------:R-:W-:Y:S06]  /*5bf10*/  @!UPT UIADD3 URZ, URZ, URZ, URZ ;  /* 0x0000003f3f3ff290 */ /* 0x000fec000fffe03f */
[----:B------:R-:W-:Y:S01]  /*5bf20*/  STL [R1+0xd40], R8 ;  /* 0x000d400801007387 */ /* 0x000fe20000100800 */
[----:B------:R-:W0:Y:S02]  /*5bf30*/  LDL.LU.64 R36, [R1+0xd30] ;  /* 0x000d300001247983 */ /* 0x000e240000300a00 */
[----:B------:R-:W0:Y:S02]  /*5bf40*/  LDL.LU.64 R38, [R1+0xd38] ;  /* 0x000d380001267983 */ /* 0x000e240000300a00 */
[----:B------:R-:W1:Y:S01]  /*5bf50*/  LDL.LU.64 R28, [R1+0xd20] ;  /* 0x000d2000011c7983 */ /* 0x000e620000300a00 */
[----:B------:R-:W1:Y:S01]  /*5bf60*/  LDL.LU.64 R30, [R1+0xd28] ;  /* 0x000d2800011e7983 */ /* 0x000e620000300a00 */
[----:B------:R-:W2:Y:S02]  /*5bf70*/  LDL.LU.64 R32, [R1+0xd10] ;  /* 0x000d100001207983 */ /* 0x000ea40000300a00 */
[----:B------:R-:W2:Y:S02]  /*5bf80*/  LDL.LU.64 R34, [R1+0xd18] ;  /* 0x000d180001227983 */ /* 0x000ea40000300a00 */
[----:B----4-:R-:W-:Y:S01]  /*5bf90*/  STL.64 [R1+0x300], R12 ;  /* 0x0003000c01007387 */ /* 0x010fe20000100a00 */
[----:B------:R2:W-:Y:S01]  /*5bfa0*/  STL.64 [R1+0x308], R14 ;  /* 0x0003080e01007387 */ /* 0x0005e20000100a00 */
[----:B------:R-:W2:Y:S02]  /*5bfb0*/  LDL.LU.64 R44, [R1+0xd00] ;  /* 0x000d0000012c7983 */ /* 0x000ea40000300a00 */
[----:B------:R-:W-:-:S02]  /*5bfc0*/  IMAD.MOV.U32 R2, RZ, RZ, R11 ;  /* 0x000000ffff027224 */ /* 0x000fc400078e000b */
[----:B------:R-:W2:Y:S02]  /*5bfd0*/  LDL.LU.64 R46, [R1+0xd08] ;  /* 0x000d0800012e7983 */ /* 0x000ea40000300a00 */
[----:B------:R-:W-:Y:S01]  /*5bfe0*/  IMAD.MOV.U32 R3, RZ, RZ, R10 ;  /* 0x000000ffff037224 */ /* 0x000fe200078e000a */
[----:B------:R-:W-:Y:S01]  /*5bff0*/  STL.64 [R1+0x2f0], R24 ;  /* 0x0002f01801007387 */ /* 0x000fe20000100a00 */
[----:B------:R-:W-:Y:S02]  /*5c000*/  IMAD.MOV.U32 R60, RZ, RZ, R9 ;  /* 0x000000ffff3c7224 */ /* 0x000fe400078e0009 */
[----:B------:R-:W-:Y:S02]  /*5c010*/  STL.64 [R1+0x2f8], R26 ;  /* 0x0002f81a01007387 */ /* 0x000fe40000100a00 */
[----:B------:R-:W-:Y:S01]  /*5c020*/  STL.64 [R1+0x2e0], R4 ;  /* 0x0002e00401007387 */ /* 0x000fe20000100a00 */
[----:B------:R-:W-:Y:S01]  /*5c030*/  STL.64 [R1+0x2e8], R6 ;  /* 0x0002e80601007387 */ /* 0x000fe20000100a00 */
[----:B------:R-:W-:Y:S02]  /*5c040*/  STL [R1+0x3e78], R2 ;  /* 0x003e780201007387 */ /* 0x000fe40000100800 */
[----:B------:R-:W-:Y:S02]  /*5c050*/  STL [R1+0x3e74], R3 ;  /* 0x003e740301007387 */ /* 0x000fe40000100800 */
[----:B------:R-:W-:Y:S01]  /*5c060*/  STL [R1+0x3e70], R60 ;  /* 0x003e703c01007387 */ /* 0x000fe20000100800 */
[----:B------:R-:W4:Y:S01]  /*5c070*/  LDSM.16.M88.4 R8, [R0+0xc00] ;  /* 0x000c00000008783b */ /* 0x000f220000000200 */
[C---:B0-----:R-:W-:Y:S03]  /*5c080*/  HMMA.16816.F32 R20, R40.reuse, R20, R36 ;  /* 0x000000142814723c */ /* 0x041fe60000001824 */
[----:B------:R-:W3:Y:S01]  /*5c090*/  LDL.LU.64 R36, [R1+0xcf0] ;  /* 0x000cf00001247983 */ /* 0x000ee20000300a00 */
[----:B------:R-:W3:Y:S04]  /*5c0a0*/  LDL.LU.64 R38, [R1+0xcf8] ;  /* 0x000cf80001267983 */ /* 0x000ee80000300a00 */
[C---:B-1----:R-:W-:Y:S11]  /*5c0b0*/  HMMA.16816.F32 R16, R40.reuse, R16, R28 ;  /* 0x000000102810723c */ /* 0x042ff6000000181c */
[----:B------:R-:W-:Y:S04]  /*5c0c0*/  @!UPT UIADD3 URZ, URZ, URZ, URZ ;  /* 0x0000003f3f3ff290 */ /* 0x000fe8000fffe03f */
[----:B------:R-:W-:Y:S01]  /*5c0d0*/  STL.64 [R1+0xd30], R20 ;  /* 0x000d301401007387 */ /* 0x000fe20000100a00 */
[----:B------:R-:W-:Y:S02]  /*5c0e0*/  STL.64 [R1+0xd38], R22 ;  /* 0x000d381601007387 */ /* 0x000fe40000100a00 */
[----:B------:R-:W3:Y:S02]  /*5c0f0*/  LDL.LU.64 R28, [R1+0xce0] ;  /* 0x000ce000011c7983 */ /* 0x000ee40000300a00 */
[----:B------:R-:W3:Y:S03]  /*5c100*/  LDL.LU.64 R30, [R1+0xce8] ;  /* 0x000ce800011e7983 */ /* 0x000ee60000300a00 */
[----:B------:R-:W-:Y:S01]  /*5c110*/  STL.64 [R1+0xd20], R16 ;  /* 0x000d201001007387 */ /* 0x000fe20000100a00 */
[----:B------:R-:W-:Y:S01]  /*5c120*/  STL.64 [R1+0xd28], R18 ;  /* 0x000d281201007387 */ /* 0x000fe20000100a00 */
[C---:B--2---:R-:W-:Y:S01]  /*5c130*/  HMMA.16816.F32 R12, R40.reuse, R12, R32 ;  /* 0x0000000c280c723c */ /* 0x044fe20000001820 */
[----:B----4-:R-:W-:Y:S01]  /*5c140*/  STL.64 [R1+0x2d0], R8 ;  /* 0x0002d00801007387 */ /* 0x010fe20000100a00 */
[----:B------:R-:W-:Y:S01]  /*5c150*/  STL.64 [R1+0x2d8], R10 ;  /* 0x0002d80a01007387 */ /* 0x000fe20000100a00 */
[----:B------:R-:W2:Y:S02]  /*5c160*/  LDL.LU.64 R32, [R1+0xcd0] ;  /* 0x000cd00001207983 */ /* 0x000ea40000300a00 */
[----:B------:R-:W2:Y:S01]  /*5c170*/  LDL.LU.64 R34, [R1+0xcd8] ;  /* 0x000cd80001227983 */ /* 0x000ea20000300a00 */
[----:B------:R-:W0:Y:S04]  /*5c180*/  LDSM.16.M88.4 R20, [R0+0xe00] ;  /* 0x000e00000014783b */ /* 0x000e280000000200 */
[----:B------:R-:W1:Y:S11]  /*5c190*/  LDSM.16.M88.4 R16, [R0+0x1000] ;  /* 0x001000000010783b */ /* 0x000e760000000200 */
[----:B------:R-:W-:Y:S02]  /*5c1a0*/  @!UPT UIADD3 URZ, URZ, URZ, URZ ;  /* 0x0000003f3f3ff290 */ /* 0x000fe4000fffe03f */
[----:B------:R-:W-:Y:S01]  /*5c1b0*/  STL.64 [R1+0xd10], R12 ;  /* 0x000d100c01007387 */ /* 0x000fe20000100a00 */
[----:B------:R-:W-:Y:S02]  /*5c1c0*/  STL.64 [R1+0xd18], R14 ;  /* 0x000d180e01007387 */ /* 0x000fe40000100a00 */
[----:B------:R-:W4:Y:S01]  /*5c1d0*/  LDSM.16.M88.4 R12, [R0+0x1200] ;  /* 0x00120000000c783b */ /* 0x000f220000000200 */
[C---:B------:R-:W-:Y:S01]  /*5c1e0*/  HMMA.16816.F32 R24, R40.reuse, R24, R44 ;  /* 0x000000182818723c */ /* 0x040fe2000000182c */
[----:B------:R-:W-:Y:S04]  /*5c1f0*/  LDSM.16.M88.4 R44, [R0+0x3400] ;  /* 0x00340000002c783b */ /* 0x000fe80000000200 */
[----:B0-----:R-:W-:Y:S01]  /*5c200*/  STL.64 [R1+0x2c0], R20 ;  /* 0x0002c01401007387 */ /* 0x001fe20000100a00 */
[----:B------:R2:W-:Y:S02]  /*5c210*/  STL.64 [R1+0x2c8], R22 ;  /* 0x0002c81601007387 */ /* 0x0005e40000100a00 */
[----:B-1----:R-:W-:Y:S02]  /*5c220*/  STL.64 [R1+0x2b0], R16 ;  /* 0x0002b01001007387 */ /* 0x002fe40000100a00 */
[----:B------:R-:W-:Y:S11]  /*5c230*/  STL.64 [R1+0x2b8], R18 ;  /* 0x0002b81201007387 */ /* 0x000ff60000100a00 */
[----:B------:R-:W-:Y:S02]  /*5c240*/  @!UPT UIADD3 URZ, URZ, URZ, URZ ;  /* 0x0000003f3f3ff290 */ /* 0x000fe4000fffe03f */
[----:B------:R-:W-:Y:S01]  /*5c250*/  STL.64 [R1+0xd00], R24 ;  /* 0x000d001801007387 */ /* 0x000fe20000100a00 */
[----:B------:R-:W-:Y:S02]  /*5c260*/  STL.64 [R1+0xd08], R26 ;  /* 0x000d081a01007387 */ /* 0x000fe40000100a00 */
[----:B------:R-:W0:Y:S01]  /*5c270*/  LDSM.16.M88.4 R24, [R0+0x1400] ;  /* 0x001400000018783b */ /* 0x000e220000000200 */
[----:B----4-:R-:W-:Y:S03]  /*5c280*/  STL.64 [R1+0x2a0], R12 ;  /* 0x0002a00c01007387 */ /* 0x010fe60000100a00 */
[----:B------:R-:W-:Y:S01]  /*5c290*/  STL.64 [R1+0x2a8], R14 ;  /* 0x0002a80e01007387 */ /* 0x000fe20000100a00 */
[C---:B---3--:R-:W-:Y:S01]  /*5c2a0*/  HMMA.16816.F32 R4, R40.reuse, R4, R36 ;  /* 0x000000042804723c */ /* 0x048fe20000001824 */
[----:B------:R-:W1:Y:S11]  /*5c2b0*/  LDSM.16.M88.4 R36, [R0+0x1800] ;  /* 0x001800000024783b */ /* 0x000e760000000200 */
[----:B------:R-:W-:Y:S11]  /*5c2c0*/  @!UPT UIADD3 URZ, URZ, URZ, URZ ;  /* 0x0000003f3f3ff290 */ /* 0x000ff6000fffe03f */
[----:B------:R-:W-:Y:S01]  /*5c2d0*/  STL.64 [R1+0xcf0], R4 ;  /* 0x000cf00401007387 */ /* 0x000fe20000100a00 */
[----:B------:R-:W-:Y:S01]  /*5c2e0*/  STL.64 [R1+0xcf8], R6 ;  /* 0x000cf80601007387 */ /* 0x000fe20000100a00 */
[C---:B------:R-:W-:Y:S01]  /*5c2f0*/  HMMA.16816.F32 R8, R40.reuse, R8, R28 ;  /* 0x000000082808723c */ /* 0x040fe2000000181c */
[----:B------:R-:W3:Y:S01]  /*5c300*/  LDL.LU.64 R28, [R1+0xcc0] ;  /* 0x000cc000011c7983 */ /* 0x000ee20000300a00 */
[----:B------:R-:W3:Y:S04]  /*5c310*/  LDL.LU.64 R30, [R1+0xcc8] ;  /* 0x000cc800011e7983 */ /* 0x000ee80000300a00 */
[----:B------:R-:W4:Y:S02]  /*5c320*/  LDSM.16.M88.4 R4, [R0+0x1600] ;  /* 0x001600000004783b */ /* 0x000f240000000200 */
[----:B--2---:R-:W-:Y:S01]  /*5c330*/  HMMA.16816.F32 R20, R40, R20, R32 ;  /* 0x000000142814723c */ /* 0x004fe20000001820 */
[----:B------:R-:W2:Y:S11]  /*5c340*/  LDSM.16.M88.4 R32, [R0+0x1a00] ;  /* 0x001a00000020783b */ /* 0x000eb60000000200 */
[----:B------:R-:W-:Y:S03]  /*5c350*/  @!UPT UIADD3 URZ, URZ, URZ, URZ ;  /* 0x0000003f3f3ff290 */ /* 0x000fe6000fffe03f */
[----:B------:R-:W-:Y:S01]  /*5c360*/  STL.64 [R1+0xce0], R8 ;  /* 0x000ce00801007387 */ /* 0x000fe20000100a00 */
[----:B------:R-:W-:Y:S02]  /*5c370*/  STL.64 [R1+0xce8], R10 ;  /* 0x000ce80a01007387 */ /* 0x000fe40000100a00 */
[----:B0-----:R-:W-:Y:S02]  /*5c380*/  STL.64 [R1+0x290], R24 ;  /* 0x0002901801007387 */ /* 0x001fe40000100a00 */
[----:B------:R-:W-:Y:S01]  /*5c390*/  STL.64 [R1+0x298], R26 ;  /* 0x0002981a01007387 */ /* 0x000fe20000100a00 */
[----:B-1----:R-:W-:Y:S01]  /*5c3a0*/  STL.64 [R1+0x270], R36 ;  /* 0x0002702401007387 */ /* 0x002fe20000100a00 */
[----:B------:R-:W-:Y:S03]  /*5c3b0*/  STL.64 [R1+0x278], R38 ;  /* 0x0002782601007387 */ /* 0x000fe60000100a00 */
[----:B----4-:R-:W-:Y:S01]  /*5c3c0*/  STL.64 [R1+0x280], R4 ;  /* 0x0002800401007387 */ /* 0x010fe20000100a00 */
[----:B------:R-:W-:Y:S02]  /*5c3d0*/  STL.64 [R1+0x288], R6 ;  /* 0x0002880601007387 */ /* 0x000fe40000100a00 */
[----:B------:R0:W-:Y:S02]  /*5c3e0*/  STL.64 [R1+0xcd0], R20 ;  /* 0x000cd01401007387 */ /* 0x0001e40000100a00 */
[----:B------:R-:W-:Y:S01]  /*5c3f0*/  STL.64 [R1+0xcd8], R22 ;  /* 0x000cd81601007387 */ /* 0x000fe20000100a00 */
[----:B--2---:R-:W-:Y:S01]  /*5c400*/  STL.64 [R1+0x260], R32 ;  /* 0x0002602001007387 */ /* 0x004fe20000100a00 */
[----:B------:R-:W-:Y:S02]  /*5c410*/  STL.64 [R1+0x268], R34 ;  /* 0x0002682201007387 */ /* 0x000fe40000100a00 */
[----:B0-----:R-:W-:-:S02]  /*5c420*/  IMAD.MOV.U32 R21, RZ, RZ, R32 ;  /* 0x000000ffff157224 */ /* 0x001fc400078e0020 */
[----:B------:R-:W-:Y:S02]  /*5c430*/  IMAD.MOV.U32 R20, RZ, RZ, R33 ;  /* 0x000000ffff147224 */ /* 0x000fe400078e0021 */
[----:B------:R-:W0:Y:S04]  /*5c440*/  LDSM.16.M88.4 R32, [R0+0x1c00] ;  /* 0x001c00000020783b */ /* 0x000e280000000200 */
[----:B------:R-:W-:Y:S02]  /*5c450*/  STL.64 [R1+0x4468], R20 ;  /* 0x0044681401007387 */ /* 0x000fe40000100a00 */
[----:B------:R-:W1:Y:S02]  /*5c460*/  LDSM.16.M88.4 R20, [R0+0x1e00] ;  /* 0x001e00000014783b */ /* 0x000e640000000200 */
[----:B0-----:R-:W-:Y:S02]  /*5c470*/  STL.64 [R1+0x250], R32 ;  /* 0x0002502001007387 */ /* 0x001fe40000100a00 */
[----:B------:R-:W-:Y:S02]  /*5c480*/  STL.64 [R1+0x258], R34 ;  /* 0x0002582201007387 */ /* 0x000fe40000100a00 */
[----:B-1----:R-:W-:Y:S02]  /*5c490*/  STL.64 [R1+0x240], R20 ;  /* 0x0002401401007387 */ /* 0x002fe40000100a00 */
[----:B------:R-:W-:Y:S02]  /*5c4a0*/  STL.64 [R1+0x248], R22 ;  /* 0x0002481601007387 */ /* 0x000fe40000100a00 */
[----:B------:R-:W-:-:S02]  /*5c4b0*/  IMAD.MOV.U32 R7, RZ, RZ, R32 ;  /* 0x000000ffff077224 */ /* 0x000fc400078e0020 */
[----:B------:R-:W-:Y:S01]  /*5c4c0*/  IMAD.MOV.U32 R6, RZ, RZ, R33 ;  /* 0x000000ffff067224 */ /* 0x000fe200078e0021 */
[----:B---3--:R-:W-:Y:S01]  /*5c4d0*/  HMMA.16816.F32 R28, R40, R16, R28 ;  /* 0x00000010281c723c */ /* 0x008fe2000000181c */
[----:B------:R-:W0:Y:S11]  /*5c4e0*/  LDSM.16.M88.4 R16, [R0+0x2000] ;  /* 0x002000000010783b */ /* 0x000e360000000200 */
[----:B------:R-:W-:Y:S11]  /*5c4f0*/  @!UPT UIADD3 URZ, URZ, URZ, URZ ;  /* 0x0000003f3f3ff290 */ /* 0x000ff6000fffe03f */
[----:B------:R-:W-:Y:S01]  /*5c500*/  STL.64 [R1+0xcc0], R28 ;  /* 0x000cc01c01007387 */ /* 0x000fe20000100a00 */
[----:B------:R-:W-:Y:S02]  /*5c510*/  STL.64 [R1+0xcc8], R30 ;  /* 0x000cc81e01007387 */ /* 0x000fe40000100a00 */
[----:B------:R-:W1:Y:S01]  /*5c520*/  LDSM.16.M88.4 R28, [R0+0x2200] ;  /* 0x00220000001c783b */ /* 0x000e620000000200 */
[----:B0-----:R0:W-:Y:S03]  /*5c530*/  STL.64 [R1+0x230], R16 ;  /* 0x0002301001007387 */ /* 0x0011e60000100a00 */
[----:B------:R-:W-:Y:S02]  /*5c540*/  IMAD.MOV.U32 R23, RZ, RZ, R16 ;  /* 0x000000ffff177224 */ /* 0x000fe400078e0010 */
[----:B------:R2:W-:Y:S02]  /*5c550*/  STL.64 [R1+0x238], R18 ;  /* 0x0002381201007387 */ /* 0x0005e40000100a00 */
[----:B------:R-:W-:-:S02]  /*5c560*/  IMAD.MOV.U32 R22, RZ, RZ, R17 ;  /* 0x000000ffff167224 */ /* 0x000fc400078e0011 */
[----:B0-----:R-:W3:Y:S01]  /*5c570*/  LDL.LU.64 R16, [R1+0xcb0] ;  /* 0x000cb00001107983 */ /* 0x001ee20000300a00 */
[----:B--2---:R-:W3:Y:S03]  /*5c580*/  LDL.LU.64 R18, [R1+0xcb8] ;  /* 0x000cb80001127983 */ /* 0x004ee60000300a00 */
[----:B-1----:R-:W-:Y:S01]  /*5c590*/  STL.64 [R1+0x220], R28 ;  /* 0x0002201c01007387 */ /* 0x002fe20000100a00 */
[----:B------:R-:W-:Y:S02]  /*5c5a0*/  IMAD.MOV.U32 R59, RZ, RZ, R28 ;  /* 0x000000ffff3b7224 */ /* 0x000fe400078e001c */
[----:B------:R-:W-:Y:S02]  /*5c5b0*/  STL.64 [R1+0x228], R30 ;  /* 0x0002281e01007387 */ /* 0x000fe40000100a00 */
[----:B------:R-:W-:Y:S02]  /*5c5c0*/  IMAD.MOV.U32 R58, RZ, RZ, R29 ;  /* 0x000000ffff3a7224 */ /* 0x000fe400078e001d */
[----:B------:R-:W0:Y:S04]  /*5c5d0*/  LDSM.16.M88.4 R28, [R0+0x2400] ;  /* 0x00240000001c783b */ /* 0x000e280000000200 */
[----:B0-----:R-:W-:Y:S01]  /*5c5e0*/  STL.64 [R1+0x210], R28 ;  /* 0x0002101c01007387 */ /* 0x001fe20000100a00 */
[----:B------:R-:W-:-:S02]  /*5c5f0*/  IMAD.MOV.U32 R57, RZ, RZ, R28 ;  /* 0x000000ffff397224 */ /* 0x000fc400078e001c */
[----:B------:R-:W-:Y:S02]  /*5c600*/  STL.64 [R1+0x218], R30 ;  /* 0x0002181e01007387 */ /* 0x000fe40000100a00 */
[----:B------:R-:W-:Y:S02]  /*5c610*/  IMAD.MOV.U32 R56, RZ, RZ, R29 ;  /* 0x000000ffff387224 */ /* 0x000fe400078e001d */
[----:B------:R-:W0:Y:S04]  /*5c620*/  LDSM.16.M88.4 R28, [R0+0x2600] ;  /* 0x00260000001c783b */ /* 0x000e280000000200 */
[----:B------:R-:W-:Y:S01]  /*5c630*/  STL.64 [R1+0x4460], R58 ;  /* 0x0044603a01007387 */ /* 0x000fe20000100a00 */
[----:B------:R-:W-:Y:S03]  /*5c640*/  STL.64 [R1+0x4458], R56 ;  /* 0x0044583801007387 */ /* 0x000fe60000100a00 */
[----:B0-----:R-:W-:Y:S01]  /*5c650*/  STL.64 [R1+0x200], R28 ;  /* 0x0002001c01007387 */ /* 0x001fe20000100a00 */
[----:B------:R-:W-:-:S02]  /*5c660*/  IMAD.MOV.U32 R61, RZ, RZ, R28 ;  /* 0x000000ffff3d7224 */ /* 0x000fc400078e001c */
[----:B------:R-:W-:Y:S02]  /*5c670*/  STL.64 [R1+0x208], R30 ;  /* 0x0002081e01007387 */ /* 0x000fe40000100a00 */
[----:B------:R-:W-:Y:S02]  /*5c680*/  IMAD.MOV.U32 R60, RZ, RZ, R29 ;  /* 0x000000ffff3c7224 */ /* 0x000fe400078e001d */
[----:B------:R-:W0:Y:S04]  /*5c690*/  LDSM.16.M88.4 R28, [R0+0x2800] ;  /* 0x00280000001c783b */ /* 0x000e280000000200 */
[----:B0-----:R-:W-:Y:S01]  /*5c6a0*/  STL.64 [R1+0x1f0], R28 ;  /* 0x0001f01c01007387 */ /* 0x001fe20000100a00 */
[----:B------:R-:W-:Y:S02]  /*5c6b0*/  STL.64 [R1+0x1f8], R30 ;  /* 0x0001f81e01007387 */ /* 0x000fe40000100a00 */
[----:B------:R-:W2:Y:S02]  /*5c6c0*/  LDL.LU.64 R32, [R1+0xca0] ;  /* 0x000ca00001207983 */ /* 0x000ea40000300a00 */
[----:B------:R-:W2:Y:S02]  /*5c6d0*/  LDL.LU.64 R34, [R1+0xca8] ;  /* 0x000ca80001227983 */ /* 0x000ea40000300a00 */
[----:B------:R-:W-:-:S02]  /*5c6e0*/  IMAD.MOV.U32 R9, RZ, RZ, R36 ;  /* 0x000000ffff097224 */ /* 0x000fc400078e0024 */
[----:B------:R-:W-:Y:S02]  /*5c6f0*/  IMAD.MOV.U32 R8, RZ, RZ, R37 ;  /* 0x000000ffff087224 */ /* 0x000fe400078e0025 */
[----:B------:R-:W0:Y:S01]  /*5c700*/  LDSM.16.M88.4 R36, [R0+0x2c00] ;  /* 0x002c00000024783b */ /* 0x000e220000000200 */
[----:B------:R-:W-:Y:S02]  /*5c710*/  IMAD.MOV.U32 R11, RZ, RZ, R20 ;  /* 0x000000ffff0b7224 */ /* 0x000fe400078e0014 */
[----:B------:R-:W-:Y:S02]  /*5c720*/  IMAD.MOV.U32 R10, RZ, RZ, R21 ;  /* 0x000000ffff0a7224 */ /* 0x000fe400078e0015 */
[----:B------:R-:W-:Y:S02]  /*5c730*/  IMAD.MOV.U32 R21, RZ, RZ, R28 ;  /* 0x000000ffff157224 */ /* 0x000fe400078e001c */
[----:B------:R-:W-:Y:S02]  /*5c740*/  IMAD.MOV.U32 R20, RZ, RZ, R29 ;  /* 0x000000ffff147224 */ /* 0x000fe400078e001d */
[----:B------:R-:W1:Y:S01]  /*5c750*/  LDSM.16.M88.4 R28, [R0+0x2e00] ;  /* 0x002e0000001c783b */ /* 0x000e620000000200 */
[----:B---3--:R-:W-:Y:S03]  /*5c760*/  HMMA.16816.F32 R12, R40, R12, R16 ;  /* 0x0000000c280c723c */ /* 0x008fe60000001810 */
[----:B------:R-:W-:Y:S11]  /*5c770*/  LDSM.16.M88.4 R16, [R0+0x3000] ;  /* 0x003000000010783b */ /* 0x000ff60000000200 */
[----:B------:R-:W-:Y:S09]  /*5c780*/  @!UPT UIADD3 URZ, URZ, URZ, URZ ;  /* 0x0000003f3f3ff290 */ /* 0x000ff2000fffe03f */
[----:B------:R-:W-:Y:S01]  /*5c790*/  STL.64 [R1+0xcb0], R12 ;  /* 0x000cb00c01007387 */ /* 0x000fe20000100a00 */
[----:B------:R-:W-:Y:S02]  /*5c7a0*/  STL.64 [R1+0xcb8], R14 ;  /* 0x000cb80e01007387 */ /* 0x000fe40000100a00 */
[----:B------:R-:W-:Y:S02]  /*5c7b0*/  STL.64 [R1+0x1e0], R48 ;  /* 0x0001e03001007387 */ /* 0x000fe40000100a00 */
[----:B------:R-:W-:Y:S01]  /*5c7c0*/  STL.64 [R1+0x1e8], R50 ;  /* 0x0001e83201007387 */ /* 0x000fe20000100a00 */
[----:B------:R-:W-:Y:S01]  /*5c7d0*/  STL.64 [R1+0x4438], R48 ;  /* 0x0044383001007387 */ /* 0x000fe20000100a00 */
[----:B0-----:R-:W-:Y:S02]  /*5c7e0*/  STL.64 [R1+0x1d0], R36 ;  /* 0x0001d02401007387 */ /* 0x001fe40000100a00 */
[----:B------:R-:W-:Y:S02]  /*5c7f0*/  STL.64 [R1+0x1d8], R38 ;  /* 0x0001d82601007387 */ /* 0x000fe40000100a00 */
[----:B------:R-:W-:Y:S02]  /*5c800*/  STL.64 [R1+0x4440], R36 ;  /* 0x0044402401007387 */ /* 0x000fe40000100a00 */
[----:B------:R-:W0:Y:S04]  /*5c810*/  LDSM.16.M88.4 R36, [R0+0x3600] ;  /* 0x003600000024783b */ /* 0x000e280000000200 */
[----:B------:R-:W-:Y:S01]  /*5c820*/  STL.64 [R1+0x190], R44 ;  /* 0x0001902c01007387 */ /* 0x000fe20000100a00 */
[----:B------:R-:W-:Y:S02]  /*5c830*/  STL.64 [R1+0x198], R46 ;  /* 0x0001982e01007387 */ /* 0x000fe40000100a00 */
[----:B-1----:R-:W-:Y:S02]  /*5c840*/  STL.64 [R1+0x1c0], R28 ;  /* 0x0001c01c01007387 */ /* 0x002fe40000100a00 */
[----:B------:R0:W-:Y:S01]  /*5c850*/  STL.64 [R1+0x1c8], R30 ;  /* 0x0001c81e01007387 */ /* 0x0001e20000100a00 */
[----:B------:R-:W-:Y:S01]  /*5c860*/  LDSM.16.M88.4 R12, [R0+0x3200] ;  /* 0x00320000000c783b */ /* 0x000fe20000000200 */
[----:B0-----:R-:W-:-:S02]  /*5c870*/  IMAD.MOV.U32 R31, RZ, RZ, R36 ;  /* 0x000000ffff1f7224 */ /* 0x001fc400078e0024 */
[----:B------:R-:W-:Y:S01]  /*5c880*/  IMAD.MOV.U32 R30, RZ, RZ, R37 ;  /* 0x000000ffff1e7224 */ /* 0x000fe200078e0025 */
[----:B------:R-:W-:Y:S01]  /*5c890*/  STL.64 [R1+0x180], R36 ;  /* 0x0001802401007387 */ /* 0x000fe20000100a00 */
[----:B------:R-:W-:Y:S02]  /*5c8a0*/  STL.64 [R1+0x188], R38 ;  /* 0x0001882601007387 */ /* 0x000fe40000100a00 */
[----:B------:R-:W0:Y:S01]  /*5c8b0*/  LDSM.16.M88.4 R36, [R0+0x3800] ;  /* 0x003800000024783b */ /* 0x000e220000000200 */
[----:B------:R-:W-:Y:S03]  /*5c8c0*/  STL.64 [R1+0x4450], R30 ;  /* 0x0044501e01007387 */ /* 0x000fe60000100a00 */
[----:B------:R-:W-:Y:S02]  /*5c8d0*/  STL.64 [R1+0x4448], R28 ;  /* 0x0044481c01007387 */ /* 0x000fe40000100a00 */
[----:B------:R-:W1:Y:S04]  /*5c8e0*/  LDSM.16.M88.4 R28, [R0+0x3a00] ;  /* 0x003a0000001c783b */ /* 0x000e680000000200 */
[----:B------:R-:W-:Y:S01]  /*5c8f0*/  STL.64 [R1+0x1b0], R16 ;  /* 0x0001b01001007387 */ /* 0x000fe20000100a00 */
[----:B------:R3:W-:Y:S04]  /*5c900*/  STL.64 [R1+0x1b8], R18 ;  /* 0x0001b81201007387 */ /* 0x0007e80000100a00 */
[----:B0-----:R0:W-:Y:S01]  /*5c910*/  STL.64 [R1+0x170], R36 ;  /* 0x0001702401007387 */ /* 0x0011e20000100a00 */
[----:B------:R-:W-:Y:S02]  /*5c920*/  STL.64 [R1+0x178], R38 ;  /* 0x0001782601007387 */ /* 0x000fe40000100a00 */
[----:B------:R-:W-:Y:S02]  /*5c930*/  STL.64 [R1+0x1a0], R12 ;  /* 0x0001a00c01007387 */ /* 0x000fe40000100a00 */
[----:B------:R-:W-:Y:S02]  /*5c940*/  STL.64 [R1+0x1a8], R14 ;  /* 0x0001a80e01007387 */ /* 0x000fe40000100a00 */
[----:B---3--:R-:W-:-:S02]  /*5c950*/  IMAD.MOV.U32 R19, RZ, RZ, R36 ;  /* 0x000000ffff137224 */ /* 0x008fc400078e0024 */
[----:B------:R-:W-:Y:S01]  /*5c960*/  IMAD.MOV.U32 R18, RZ, RZ, R37 ;  /* 0x000000ffff127224 */ /* 0x000fe200078e0025 */
[----:B-1----:R-:W-:Y:S01]  /*5c970*/  STL.64 [R1+0x160], R28 ;  /* 0x0001601c01007387 */ /* 0x002fe20000100a00 */
[----:B------:R-:W-:Y:S02]  /*5c980*/  STL.64 [R1+0x168], R30 ;  /* 0x0001681e01007387 */ /* 0x000fe40000100a00 */
[----:B0-----:R-:W-:Y:S02]  /*5c990*/  IMAD.MOV.U32 R37, RZ, RZ, R28 ;  /* 0x000000ffff257224 */ /* 0x001fe400078e001c */
[----:B------:R-:W-:Y:S02]  /*5c9a0*/  IMAD.MOV.U32 R36, RZ, RZ, R29 ;  /* 0x000000ffff247224 */ /* 0x000fe400078e001d */
[----:B------:R-:W0:Y:S01]  /*5c9b0*/  LDSM.16.M88.4 R28, [R0+0x3c00] ;  /* 0x003c0000001c783b */ /* 0x000e220000000200 */
[----:B--2---:R-:W-:Y:S03]  /*5c9c0*/  HMMA.16816.F32 R32, R40, R24, R32 ;  /* 0x000000182820723c */ /* 0x004fe60000001820 */
[----:B------:R-:W1:Y:S11]  /*5c9d0*/  LDSM.16.M88.4 R24, [R0+0x3e00] ;  /* 0x003e00000018783b */ /* 0x000e760000000200 */
[----:B------:R-:W-:Y:S09]  /*5c9e0*/  @!UPT UIADD3 URZ, URZ, URZ, URZ ;  /* 0x0000003f3f3ff290 */ /* 0x000ff2000fffe03f */
[----:B------:R-:W-:Y:S01]  /*5c9f0*/  STL.64 [R1+0xca0], R32 ;  /* 0x000ca02001007387 */ /* 0x000fe20000100a00 */
[----:B------:R-:W-:Y:S02]  /*5ca00*/  STL.64 [R1+0xca8], R34 ;  /* 0x000ca82201007387 */ /* 0x000fe40000100a00 */
[----:B0-----:R-:W-:Y:S02]  /*5ca10*/  STL.64 [R1+0x150], R28 ;  /* 0x0001501c01007387 */ /* 0x001fe40000100a00 */
[----:B------:R-:W-:Y:S02]  /*5ca20*/  STL.64 [R1+0x158], R30 ;  /* 0x0001581e01007387 */ /* 0x000fe40000100a00 */
[----:B------:R-:W-:Y:S02]  /*5ca30*/  IMAD.MOV.U32 R51, RZ, RZ, R21 ;  /* 0x000000ffff337224 */ /* 0x000fe400078e0015 */
[----:B------:R-:W-:Y:S02]  /*5ca40*/  IMAD.MOV.U32 R50, RZ, RZ, R20 ;  /* 0x000000ffff327224 */ /* 0x000fe400078e0014 */
[----:B------:R-:W-:-:S02]  /*5ca50*/  IMAD.MOV.U32 R48, RZ, RZ, R23 ;  /* 0x000000ffff307224 */ /* 0x000fc400078e0017 */
[----:B------:R-:W-:Y:S02]  /*5ca60*/  IMAD.MOV.U32 R49, RZ, RZ, R22 ;  /* 0x000000ffff317224 */ /* 0x000fe400078e0016 */
[----:B------:R-:W-:Y:S02]  /*5ca70*/  IMAD.MOV.U32 R3, RZ, RZ, R44 ;  /* 0x000000ffff037224 */ /* 0x000fe400078e002c */
[----:B------:R-:W-:Y:S01]  /*5ca80*/  IMAD.MOV.U32 R2, RZ, RZ, R45 ;  /* 0x000000ffff027224 */ /* 0x000fe200078e002d */
[----:B------:R-:W-:Y:S04]  /*5ca90*/  LDSM.16.M88.4 R32, [R0+0x4400] ;  /* 0x004400000020783b */ /* 0x000fe80000000200 */
[----:B------:R-:W0:Y:S04]  /*5caa0*/  LDSM.16.M88.4 R44, [R0+0x4200] ;  /* 0x00420000002c783b */ /* 0x000e280000000200 */
[----:B-1----:R-:W-:Y:S01]  /*5cab0*/  STL.64 [R1+0x140], R24 ;  /* 0x0001401801007387 */ /* 0x002fe20000100a00 */
[----:B------:R-:W-:Y:S02]  /*5cac0*/  STL.64 [R1+0x148], R26 ;  /* 0x0001481a01007387 */ /* 0x000fe40000100a00 */
[----:B------:R-:W2:Y:S02]  /*5cad0*/  LDL.LU.64 R56, [R1+0xc90] ;  /* 0x000c900001387983 */ /* 0x000ea40000300a00 */
[----:B------:R-:W2:Y:S01]  /*5cae0*/  LDL.LU.64 R58, [R1+0xc98] ;  /* 0x000c9800013a7983 */ /* 0x000ea20000300a00 */
[----:B------:R-:W-:Y:S01]  /*5caf0*/  STL.64 [R1+0x130], R52 ;  /* 0x0001303401007387 */ /* 0x000fe20000100a00 */
[----:B------:R-:W-:Y:S02]  /*5cb00*/  STL.64 [R1+0x138], R54 ;  /* 0x0001383601007387 */ /* 0x000fe40000100a00 */
[----:B------:R1:W-:Y:S02]  /*5cb10*/  STL.64 [R1+0x43d8], R52 ;  /* 0x0043d83401007387 */ /* 0x0003e40000100a00 */
[----:B------:R-:W3:Y:S01]  /*5cb20*/  LDL.LU.64 R20, [R1+0xc80] ;  /* 0x000c800001147983 */ /* 0x000ee20000300a00 */
[----:B------:R-:W3:Y:S01]  /*5cb30*/  LDL.LU.64 R22, [R1+0xc88] ;  /* 0x000c880001167983 */ /* 0x000ee20000300a00 */
[----:B------:R-:W-:-:S02]  /*5cb40*/  IMAD.MOV.U32 R39, RZ, RZ, R24 ;  /* 0x000000ffff277224 */ /* 0x000fc400078e0018 */
[----:B------:R-:W-:Y:S02]  /*5cb50*/  IMAD.MOV.U32 R38, RZ, RZ, R25 ;  /* 0x000000ffff267224 */ /* 0x000fe400078e0019 */
[----:B------:R-:W4:Y:S01]  /*5cb60*/  LDSM.16.M88.4 R24, [R0+0x4600] ;  /* 0x004600000018783b */ /* 0x000f220000000200 */
[----:B-1----:R-:W-:Y:S02]  /*5cb70*/  IMAD.MOV.U32 R52, RZ, RZ, R7 ;  /* 0x000000ffff347224 */ /* 0x002fe400078e0007 */
[----:B------:R-:W-:Y:S02]  /*5cb80*/  IMAD.MOV.U32 R53, RZ, RZ, R6 ;  /* 0x000000ffff357224 */ /* 0x000fe400078e0006 */
[----:B------:R-:W-:Y:S01]  /*5cb90*/  IMAD.MOV.U32 R30, RZ, RZ, R9 ;  /* 0x000000ffff1e7224 */ /* 0x000fe200078e0009 */
[----:B0-----:R-:W-:Y:S01]  /*5cba0*/  STL.64 [R1+0x120], R44 ;  /* 0x0001202c01007387 */ /* 0x001fe20000100a00 */
[----:B------:R-:W-:Y:S02]  /*5cbb0*/  STL.64 [R1+0x128], R46 ;  /* 0x0001282e01007387 */ /* 0x000fe40000100a00 */
[----:B------:R0:W-:Y:S02]  /*5cbc0*/  STL.64 [R1+0x43e0], R44 ;  /* 0x0043e02c01007387 */ /* 0x0001e40000100a00 */
[----:B------:R-:W-:Y:S01]  /*5cbd0*/  IMAD.MOV.U32 R31, RZ, RZ, R8 ;  /* 0x000000ffff1f7224 */ /* 0x000fe200078e0008 */
[----:B--2---:R-:W-:Y:S01]  /*5cbe0*/  HMMA.16816.F32 R4, R40, R4, R56 ;  /* 0x000000042804723c */ /* 0x004fe20000001838 */
[----:B------:R-:W2:Y:S01]  /*5cbf0*/  LDL.LU.64 R56, [R1+0xc70] ;  /* 0x000c700001387983 */ /* 0x000ea20000300a00 */
[----:B------:R-:W2:Y:S11]  /*5cc00*/  LDL.LU.64 R58, [R1+0xc78] ;  /* 0x000c7800013a7983 */ /* 0x000eb60000300a00 */
[----:B------:R-:W-:Y:S10]  /*5cc10*/  @!UPT UIADD3 URZ, URZ, URZ, URZ ;  /* 0x0000003f3f3ff290 */ /* 0x000ff4000fffe03f */
[----:B------:R-:W-:Y:S01]  /*5cc20*/  STL.64 [R1+0xc90], R4 ;  /* 0x000c900401007387 */ /* 0x000fe20000100a00 */
[----:B------:R-:W-:Y:S02]  /*5cc30*/  STL.64 [R1+0xc98], R6 ;  /* 0x000c980601007387 */ /* 0x000fe40000100a00 */
[----:B0-----:R-:W2:Y:S02]  /*5cc40*/  LDL.LU.64 R44, [R1+0xc50] ;  /* 0x000c5000012c7983 */ /* 0x001ea40000300a00 */
[----:B------:R-:W2:Y:S01]  /*5cc50*/  LDL.LU.64 R46, [R1+0xc58] ;  /* 0x000c5800012e7983 */ /* 0x000ea20000300a00 */
[----:B------:R-:W-:Y:S01]  /*5cc60*/  STL.64 [R1+0x110], R32 ;  /* 0x0001102001007387 */ /* 0x000fe20000100a00 */
[----:B------:R-:W-:Y:S02]  /*5cc70*/  STL.64 [R1+0x118], R34 ;  /* 0x0001182201007387 */ /* 0x000fe40000100a00 */
[----:B------:R0:W-:Y:S02]  /*5cc80*/  STL.64 [R1+0x43e8], R32 ;  /* 0x0043e82001007387 */ /* 0x0001e40000100a00 */
[----:B------:R-:W-:-:S02]  /*5cc90*/  IMAD.MOV.U32 R28, RZ, RZ, R11 ;  /* 0x000000ffff1c7224 */ /* 0x000fc400078e000b */
[----:B------:R-:W-:Y:S01]  /*5cca0*/  IMAD.MOV.U32 R29, RZ, RZ, R10 ;  /* 0x000000ffff1d7224 */ /* 0x000fe200078e000a */
[----:B------:R-:W-:Y:S04]  /*5ccb0*/  LDSM.16.M88.4 R4, [R0+0x4a00] ;  /* 0x004a00000004783b */ /* 0x000fe80000000200 */
[----:B------:R-:W1:Y:S04]  /*5ccc0*/  LDSM.16.M88.4 R8, [R0+0x4800] ;  /* 0x004800000008783b */ /* 0x000e680000000200 */
[----:B0-----:R-:W2:Y:S01]  /*5ccd0*/  LDL.LU.64 R32, [R1+0xc60] ;  /* 0x000c600001207983 */ /* 0x001ea20000300a00 */
[----:B------:R-:W2:Y:S02]  /*5cce0*/  LDL.LU.64 R34, [R1+0xc68] ;  /* 0x000c680001227983 */ /* 0x000ea40000300a00 */
[----:B----4-:R-:W-:Y:S02]  /*5ccf0*/  STL.64 [R1+0x100], R24 ;  /* 0x0001001801007387 */ /* 0x010fe40000100a00 */
[----:B------:R-:W-:Y:S01]  /*5cd00*/  STL.64 [R1+0x108], R26 ;  /* 0x0001081a01007387 */ /* 0x000fe20000100a00 */
[----:B------:R0:W-:Y:S02]  /*5cd10*/  STL.64 [R1+0x43f0], R24 ;  /* 0x0043f01801007387 */ /* 0x0001e40000100a00 */
[----:B0-----:R-:W-:-:S02]  /*5cd20*/  IMAD.MOV.U32 R24, RZ, RZ, R30 ;  /* 0x000000ffff187224 */ /* 0x001fc400078e001e */
[----:B------:R-:W-:-:S07]  /*5cd30*/  IMAD.MOV.U32 R25, RZ, RZ, R31 ;  /* 0x000000ffff197224 */ /* 0x000fce00078e001f */
[----:B---3--:R-:W-:Y:S01]  /*5cd40*/  HMMA.16816.F32 R24, R40, R24, R20 ;  /* 0x000000182818723c */ /* 0x008fe20000001814 */
[----:B------:R-:W3:Y:S11]  /*5cd50*/  LDL.LU.64 R20, [R1+0x4468] ;  /* 0x0044680001147983 */ /* 0x000ef60000300a00 */
[----:B------:R-:W-:Y:S11]  /*5cd60*/  @!UPT UIADD3 URZ, URZ, URZ, URZ ;  /* 0x0000003f3f3ff290 */ /* 0x000ff6000fffe03f */
[----:B------:R0:W-:Y:S01]  /*5cd70*/  STL.64 [R1+0xc80], R24 ;  /* 0x000c801801007387 */ /* 0x0001e20000100a00 */
[----:B------:R4:W-:Y:S03]  /*5cd80*/  STL.64 [R1+0xc88], R26 ;  /* 0x000c881a01007387 */ /* 0x0009e60000100a00 */
[----:B0-----:R-:W2:Y:S01]  /*5cd90*/  LDL.LU.64 R24, [R1+0xc40] ;  /* 0x000c400001187983 */ /* 0x001ea20000300a00 */
[----:B----4-:R-:W4:Y:S02]  /*5cda0*/  LDL.LU.64 R26, [R1+0xc48] ;  /* 0x000c4800011a7983 */ /* 0x010f240000300a00 */
[----:B-1----:R-:W-:Y:S02]  /*5cdb0*/  STL.64 [R1+0xf0], R8 ;  /* 0x0000f00801007387 */ /* 0x002fe40000100a00 */
[----:B------:R-:W-:Y:S01]  /*5cdc0*/  STL.64 [R1+0xf8], R10 ;  /* 0x0000f80a01007387 */ /* 0x000fe20000100a00 */
[----:B------:R3:W-:Y:S02]  /*5cdd0*/  STL.64 [R1+0x43f8], R8 ;  /* 0x0043f80801007387 */ /* 0x0007e40000100a00 */
[----:B---3--:R-:W-:-:S02]  /*5cde0*/  IMAD.MOV.U32 R8, RZ, RZ, R21 ;  /* 0x000000ffff087224 */ /* 0x008fc400078e0015 */
[----:B------:R-:W-:Y:S02]  /*5cdf0*/  IMAD.MOV.U32 R9, RZ, RZ, R20 ;  /* 0x000000ffff097224 */ /* 0x000fe400078e0014 */
[----:B------:R-:W0:Y:S05]  /*5ce00*/  LDSM.16.M88.4 R20, [R0+0x4c00] ;  /* 0x004c00000014783b */ /* 0x000e2a0000000200 */
[C---:B--2---:R-:W-:Y:S01]  /*5ce10*/  HMMA.16816.F32 R8, R40.reuse, R8, R56 ;  /* 0x000000082808723c */ /* 0x044fe20000001838 */
[----:B------:R-:W2:Y:S01]  /*5ce20*/  LDL.LU.64 R58, [R1+0x4460] ;  /* 0x00446000013a7983 */ /* 0x000ea20000300a00 */
[----:B------:R-:W3:Y:S02]  /*5ce30*/  LDL.LU.64 R56, [R1+0x4458] ;  /* 0x0044580001387983 */ /* 0x000ee40000300a00 */
[----:B------:R-:W-:Y:S02]  /*5ce40*/  STL.64 [R1+0xe0], R4 ;  /* 0x0000e00401007387 */ /* 0x000fe40000100a00 */
[----:B------:R-:W-:Y:S11]  /*5ce50*/  STL.64 [R1+0xe8], R6 ;  /* 0x0000e80601007387 */ /* 0x000ff60000100a00 */
[----:B------:R-:W-:Y:S06]  /*5ce60*/  @!UPT UIADD3 URZ, URZ, URZ, URZ ;  /* 0x0000003f3f3ff290 */ /* 0x000fec000fffe03f */
[----:B------:R-:W-:Y:S01]  /*5ce70*/  STL.64 [R1+0xc70], R8 ;  /* 0x000c700801007387 */ /* 0x000fe20000100a00 */
[----:B------:R1:W-:Y:S02]  /*5ce80*/  STL.64 [R1+0xc78], R10 ;  /* 0x000c780a01007387 */ /* 0x0003e40000100a00 */
[----:B------:R0:W-:Y:S01]  /*5ce90*/  STL.64 [R1+0x4400], R4 ;  /* 0x0044000401007387 */ /* 0x0001e20000100a00 */
[C---:B-1----:R-:W-:Y:S08]  /*5cea0*/  HMMA.16816.F32 R8, R40.reuse, R52, R32 ;  /* 0x000000342808723c */ /* 0x042ff00000001820 */
[C---:B0-----:R-:W-:Y:S11]  /*5ceb0*/  HMMA.16816.F32 R4, R40.reuse, R28, R44 ;  /* 0x0000001c2804723c */ /* 0x041ff6000000182c */
[----:B------:R-:W-:Y:S04]  /*5cec0*/  @!UPT UIADD3 URZ, URZ, URZ, URZ ;  /* 0x0000003f3f3ff290 */ /* 0x000fe8000fffe03f */
[----:B------:R-:W-:Y:S01]  /*5ced0*/  STL.64 [R1+0xc60], R8 ;  /* 0x000c600801007387 */ /* 0x000fe20000100a00 */
[----:B------:R-:W-:Y:S07]  /*5cee0*/  STL.64 [R1+0xc68], R10 ;  /* 0x000c680a01007387 */ /* 0x000fee0000100a00 */
[----:B------:R-:W-:Y:S02]  /*5cef0*/  STL.64 [R1+0xc50], R4 ;  /* 0x000c500401007387 */ /* 0x000fe40000100a00 */
[----:B------:R4:W-:Y:S02]  /*5cf00*/  STL.64 [R1+0xc58], R6 ;  /* 0x000c580601007387 */ /* 0x0009e40000100a00 */
[----:B----4-:R-:W-:Y:S01]  /*5cf10*/  HMMA.16816.F32 R4, R40, R48, R24 ;  /* 0x000000302804723c */ /* 0x010fe20000001818 */
[----:B------:R-:W-:Y:S01]  /*5cf20*/  STL.64 [R1+0xd0], R20 ;  /* 0x0000d01401007387 */ /* 0x000fe20000100a00 */
[----:B------:R-:W-:Y:S02]  /*5cf30*/  STL.64 [R1+0xd8], R22 ;  /* 0x0000d81601007387 */ /* 0x000fe40000100a00 */
[----:B------:R2:W-:Y:S02]  /*5cf40*/  STL.64 [R1+0x4408], R20 ;  /* 0x0044081401007387 */ /* 0x0005e40000100a00 */
[----:B------:R-:W4:Y:S01]  /*5cf50*/  LDL.LU.64 R28, [R1+0xc30] ;  /* 0x000c3000011c7983 */ /* 0x000f220000300a00 */
[----:B------:R-:W4:Y:S11]  /*5cf60*/  LDL.LU.64 R30, [R1+0xc38] ;  /* 0x000c3800011e7983 */ /* 0x000f360000300a00 */
[----:B------:R-:W-:Y:S05]  /*5cf70*/  @!UPT UIADD3 URZ, URZ, URZ, URZ ;  /* 0x0000003f3f3ff290 */ /* 0x000fea000fffe03f */
[----:B------:R-:W-:Y:S01]  /*5cf80*/  STL.64 [R1+0xc40], R4 ;  /* 0x000c400401007387 */ /* 0x000fe20000100a00 */
[----:B------:R-:W-:Y:S02]  /*5cf90*/  STL.64 [R1+0xc48], R6 ;  /* 0x000c480601007387 */ /* 0x000fe40000100a00 */
[----:B------:R-:W3:Y:S02]  /*5cfa0*/  LDL.64 R32, [R1+0x150] ;  /* 0x0001500001207983 */ /* 0x000ee40000100a00 */
[----:B------:R-:W-:Y:S02]  /*5cfb0*/  IMAD.MOV.U32 R52, RZ, RZ, R39 ;  /* 0x000000ffff347224 */ /* 0x000fe400078e0027 */
[----:B------:R-:W-:Y:S02]  /*5cfc0*/  IMAD.MOV.U32 R53, RZ, RZ, R38 ;  /* 0x000000ffff357224 */ /* 0x000fe400078e0026 */
[----:B------:R-:W-:Y:S02]  /*5cfd0*/  IMAD.MOV.U32 R8, RZ, RZ, R37 ;  /* 0x000000ffff087224 */ /* 0x000fe400078e0025 */
[----:B------:R-:W-:-:S02]  /*5cfe0*/  IMAD.MOV.U32 R9, RZ, RZ, R36 ;  /* 0x000000ffff097224 */ /* 0x000fc400078e0024 */
[----:B------:R-:W-:Y:S02]  /*5cff0*/  IMAD.MOV.U32 R15, RZ, RZ, R50 ;  /* 0x000000ffff0f7224 */ /* 0x000fe400078e0032 */
[----:B------:R-:W-:Y:S02]  /*5d000*/  IMAD.MOV.U32 R14, RZ, RZ, R51 ;  /* 0x000000ffff0e7224 */ /* 0x000fe400078e0033 */
[----:B--2---:R-:W-:Y:S02]  /*5d010*/  IMAD.MOV.U32 R20, RZ, RZ, R59 ;  /* 0x000000ffff147224 */ /* 0x004fe400078e003b */
[----:B------:R-:W-:Y:S01]  /*5d020*/  IMAD.MOV.U32 R21, RZ, RZ, R58 ;  /* 0x000000ffff157224 */ /* 0x000fe200078e003a */
[----:B---3--:R-:W-:Y:S01]  /*5d030*/  STL.64 [R1+0x4410], R32 ;  /* 0x0044102001007387 */ /* 0x008fe20000100a00 */
[----:B------:R0:W-:Y:S02]  /*5d040*/  STL.64 [R1+0x4418], R52 ;  /* 0x0044183401007387 */ /* 0x0001e40000100a00 */
[----:B------:R-:W2:Y:S02]  /*5d050*/  LDL.LU.64 R36, [R1+0xc20] ;  /* 0x000c200001247983 */ /* 0x000ea40000300a00 */
[----:B------:R-:W2:Y:S01]  /*5d060*/  LDL.LU.64 R38, [R1+0xc28] ;  /* 0x000c280001267983 */ /* 0x000ea20000300a00 */
[----:B------:R-:W3:Y:S01]  /*5d070*/  LDL.LU.64 R48, [R1+0xc10] ;  /* 0x000c100001307983 */ /* 0x000ee20000300a00 */
[----:B------:R-:W3:Y:S02]  /*5d080*/  LDL.LU.64 R50, [R1+0xc18] ;  /* 0x000c180001327983 */ /* 0x000ee40000300a00 */
[----:B0-----:R-:W-:-:S02]  /*5d090*/  IMAD.MOV.U32 R52, RZ, RZ, R57 ;  /* 0x000000ffff347224 */ /* 0x001fc400078e0039 */
[----:B------:R-:W-:Y:S02]  /*5d0a0*/  IMAD.MOV.U32 R53, RZ, RZ, R56 ;  /* 0x000000ffff357224 */ /* 0x000fe400078e0038 */
[----:B------:R-:W3:Y:S01]  /*5d0b0*/  LDL.LU.64 R56, [R1+0xbf0] ;  /* 0x000bf00001387983 */ /* 0x000ee20000300a00 */
[----:B------:R-:W3:Y:S02]  /*5d0c0*/  LDL.LU.64 R58, [R1+0xbf8] ;  /* 0x000bf800013a7983 */ /* 0x000ee40000300a00 */
[----:B------:R-:W3:Y:S02]  /*5d0d0*/  LDL.LU.64 R44, [R1+0xbe0] ;  /* 0x000be000012c7983 */ /* 0x000ee40000300a00 */
[----:B------:R-:W3:Y:S01]  /*5d0e0*/  LDL.LU.64 R46, [R1+0xbe8] ;  /* 0x000be800012e7983 */ /* 0x000ee20000300a00 */
[----:B------:R-:W3:Y:S01]  /*5d0f0*/  LDL.LU.64 R32, [R1+0xbd0] ;  /* 0x000bd00001207983 */ /* 0x000ee20000300a00 */
[----:B------:R-:W3:Y:S02]  /*5d100*/  LDL.LU.64 R34, [R1+0xbd8] ;  /* 0x000bd80001227983 */ /* 0x000ee40000300a00 */
[----:B------:R-:W3:Y:S02]  /*5d110*/  LDL.LU.64 R24, [R1+0xbc0] ;  /* 0x000bc00001187983 */ /* 0x000ee40000300a00 */
[----:B------:R-:W3:Y:S01]  /*5d120*/  LDL.LU.64 R26, [R1+0xbc8] ;  /* 0x000bc800011a7983 */ /* 0x000ee20000300a00 */
[----:B------:R-:W3:Y:S01]  /*5d130*/  LDL.LU.64 R4, [R1+0xbb0] ;  /* 0x000bb00001047983 */ /* 0x000ee20000300a00 */
[----:B------:R-:W3:Y:S02]  /*5d140*/  LDL.LU.64 R6, [R1+0xbb8] ;  /* 0x000bb80001067983 */ /* 0x000ee40000300a00 */
[----:B------:R-:W-:Y:S01]  /*5d150*/  STL.64 [R1+0x4420], R8 ;  /* 0x0044200801007387 */ /* 0x000fe20000100a00 */
[----:B----4-:R-:W-:Y:S01]  /*5d160*/  HMMA.16816.F32 R20, R40, R20, R28 ;  /* 0x000000142814723c */ /* 0x010fe2000000181c */
[----:B------:R-:W4:Y:S01]  /*5d170*/  LDL.LU.64 R30, [R1+0x4450] ;  /* 0x00445000011e7983 */ /* 0x000f220000300a00 */
[----:B------:R-:W4:Y:S11]  /*5d180*/  LDL.LU.64 R28, [R1+0x4448] ;  /* 0x00444800011c7983 */ /* 0x000f360000300a00 */
[----:B------:R-:W-:Y:S10]  /*5d190*/  @!UPT UIADD3 URZ, URZ, URZ, URZ ;  /* 0x0000003f3f3ff290 */ /* 0x000ff4000fffe03f */
[----:B------:R0:W-:Y:S01]  /*5d1a0*/  STL.64 [R1+0xc30], R20 ;  /* 0x000c301401007387 */ /* 0x0001e20000100a00 */
[----:B------:R-:W-:Y:S02]  /*5d1b0*/  STL.64 [R1+0xc38], R22 ;  /* 0x000c381601007387 */ /* 0x000fe40000100a00 */
[----:B0-----:R-:W-:Y:S02]  /*5d1c0*/  IMAD.MOV.U32 R20, RZ, RZ, R19 ;  /* 0x000000ffff147224 */ /* 0x001fe400078e0013 */
[----:B------:R-:W-:-:S05]  /*5d1d0*/  IMAD.MOV.U32 R21, RZ, RZ, R18 ;  /* 0x000000ffff157224 */ /* 0x000fca00078e0012 */
[----:B------:R0:W-:Y:S02]  /*5d1e0*/  STL.64 [R1+0x4428], R20 ;  /* 0x0044281401007387 */ /* 0x0001e40000100a00 */
[----:B0-----:R-:W-:Y:S02]  /*5d1f0*/  IMAD.MOV.U32 R20, RZ, RZ, R61 ;  /* 0x000000ffff147224 */ /* 0x001fe400078e003d */
[----:B------:R-:W-:Y:S01]  /*5d200*/  IMAD.MOV.U32 R21, RZ, RZ, R60 ;  /* 0x000000ffff157224 */ /* 0x000fe200078e003c */
[C---:B--2---:R-:W-:Y:S01]  /*5d210*/  HMMA.16816.F32 R52, R40.reuse, R52, R36 ;  /* 0x000000342834723c */ /* 0x044fe20000001824 */
[----:B------:R-:W2:Y:S07]  /*5d220*/  LDL.LU.64 R36, [R1+0x4440] ;  /* 0x0044400001247983 */ /* 0x000eae0000300a00 */
[----:B---3--:R-:W-:Y:S11]  /*5d230*/  HMMA.16816.F32 R20, R40, R20, R48 ;  /* 0x000000142814723c */ /* 0x008ff60000001830 */
[----:B------:R-:W-:Y:S04]  /*5d240*/  @!UPT UIADD3 URZ, URZ, URZ, URZ ;  /* 0x0000003f3f3ff290 */ /* 0x000fe8000fffe03f */
[----:B------:R4:W-:Y:S01]  /*5d250*/  STL.64 [R1+0xc20], R52 ;  /* 0x000c203401007387 */ /* 0x0009e20000100a00 */
[----:B------:R-:W-:Y:S02]  /*5d260*/  STL.64 [R1+0xc28], R54 ;  /* 0x000c283601007387 */ /* 0x000fe40000100a00 */
[----:B----4-:R-:W-:Y:S02]  /*5d270*/  IMAD.MOV.U32 R52, RZ, RZ, R31 ;  /* 0x000000ffff347224 */ /* 0x010fe400078e001f */
[----:B------:R-:W-:-:S05]  /*5d280*/  IMAD.MOV.U32 R53, RZ, RZ, R30 ;  /* 0x000000ffff357224 */ /* 0x000fca00078e001e */
[----:B------:R0:W-:Y:S04]  /*5d290*/  STL.64 [R1+0x4430], R52 ;  /* 0x0044303401007387 */ /* 0x0001e80000100a00 */
[----:B0-----:R-:W3:Y:S01]  /*5d2a0*/  LDL.LU.64 R52, [R1+0xc00] ;  /* 0x000c000001347983 */ /* 0x001ee20000300a00 */
[----:B------:R-:W3:Y:S02]  /*5d2b0*/  LDL.LU.64 R54, [R1+0xc08] ;  /* 0x000c080001367983 */ /* 0x000ee40000300a00 */
[----:B------:R-:W4:Y:S02]  /*5d2c0*/  LDL.LU.64 R48, [R1+0x4438] ;  /* 0x0044380001307983 */ /* 0x000f240000300a00 */
[----:B------:R-:W-:Y:S02]  /*5d2d0*/  IMAD.MOV.U32 R8, RZ, RZ, R14 ;  /* 0x000000ffff087224 */ /* 0x000fe400078e000e */
[----:B------:R-:W-:Y:S01]  /*5d2e0*/  IMAD.MOV.U32 R9, RZ, RZ, R15 ;  /* 0x000000ffff097224 */ /* 0x000fe200078e000f */
[----:B------:R-:W-:Y:S01]  /*5d2f0*/  STL.64 [R1+0xc10], R20 ;  /* 0x000c101401007387 */ /* 0x000fe20000100a00 */
[----:B------:R-:W-:Y:S01]  /*5d300*/  STL.64 [R1+0xc18], R22 ;  /* 0x000c181601007387 */ /* 0x000fe20000100a00 */
[C---:B------:R-:W-:Y:S08]  /*5d310*/  HMMA.16816.F32 R28, R40.reuse, R28, R32 ;  /* 0x0000001c281c723c */ /* 0x040ff00000001820 */
[C---:B------:R-:W-:Y:S08]  /*5d320*/  HMMA.16816.F32 R4, R40.reuse, R12, R4 ;  /* 0x0000000c2804723c */ /* 0x040ff00000001804 */
[C---:B--2---:R-:W-:Y:S08]  /*5d330*/  HMMA.16816.F32 R36, R40.reuse, R36, R44 ;  /* 0x000000242824723c */ /* 0x044ff0000000182c */
[C---:B---3--:R-:W-:Y:S08]  /*5d340*/  HMMA.16816.F32 R52, R40.reuse, R8, R52 ;  /* 0x000000082834723c */ /* 0x048ff00000001834 */
[C---:B----4-:R-:W-:Y:S11]  /*5d350*/  HMMA.16816.F32 R8, R40.reuse, R48, R56 ;  /* 0x000000302808723c */ /* 0x050ff60000001838 */
[----:B------:R-:W-:Y:S04]  /*5d360*/  @!UPT UIADD3 URZ, URZ, URZ, URZ ;  /* 0x0000003f3f3ff290 */ /* 0x000fe8000fffe03f */
[----:B------:R-:W-:Y:S01]  /*5d370*/  STL.64 [R1+0xc00], R52 ;  /* 0x000c003401007387 */ /* 0x000fe20000100a00 */
[----:B------:R-:W-:Y:S07]  /*5d380*/  STL.64 [R1+0xc08], R54 ;  /* 0x000c083601007387 */ /* 0x000fee0000100a00 */
[----:B------:R-:W-:Y:S02]  /*5d390*/  STL.64 [R1+0xbf0], R8 ;  /* 0x000bf00801007387 */ /* 0x000fe40000100a00 */
[----:B------:R0:W-:Y:S02]  /*5d3a0*/  STL.64 [R1+0xbf8], R10 ;  /* 0x000bf80a01007387 */ /* 0x0001e40000100a00 */
[----:B0-----:R-:W-:Y:S01]  /*5d3b0*/  HMMA.16816.F32 R8, R40, R16, R24 ;  /* 0x000000102808723c */ /* 0x001fe20000001818 */
[----:B------:R-:W-:Y:S01]  /*5d3c0*/  STL.64 [R1+0xbe0], R36 ;  /* 0x000be02401007387 */ /* 0x000fe20000100a00 */
[----:B------:R-:W-:Y:S02]  /*5d3d0*/  STL.64 [R1+0xbe8], R38 ;  /* 0x000be82601007387 */ /* 0x000fe40000100a00 */
[----:B------:R-:W-:Y:S02]  /*5d3e0*/  STL.64 [R1+0xbd0], R28 ;  /* 0x000bd01c01007387 */ /* 0x000fe40000100a00 */
[----:B------:R-:W-:Y:S11]  /*5d3f0*/  STL.64 [R1+0xbd8], R30 ;  /* 0x000bd81e01007387 */ /* 0x000ff60000100a00 */
[----:B------:R-:W-:Y:S06]  /*5d400*/  @!UPT UIADD3 URZ, URZ, URZ, URZ ;  /* 0x0000003f3f3ff290 */ /* 0x000fec000fffe03f */
[----:B------:R0:W-:Y:S01]  /*5d410*/  STL.64 [R1+0xbc0], R8 ;  /* 0x000bc00801007387 */ /* 0x0001e20000100a00 */
[----:B------:R1:W-:Y:S02]  /*5d420*/  STL.64 [R1+0xbc8], R10 ;  /* 0x000bc80a01007387 */ /* 0x0003e40000100a00 */
[----:B------:R2:W-:Y:S02]  /*5d430*/  STL.64 [R1+0xbb0], R4 ;  /* 0x000bb00401007387 */ /* 0x0005e40000100a00 */
[----:B------:R3:W-:Y:S01]  /*5d440*/  STL.64 [R1+0xbb8], R6 ;  /* 0x000bb80601007387 */ /* 0x0007e20000100a00 */
[----:B------:R-:W4:Y:S01]  /*5d450*/  LDL.LU.64 R52, [R1+0xba0] ;  /* 0x000ba00001347983 */ /* 0x000f220000300a00 */
[----:B------:R-:W4:Y:S03]  /*5d460*/  LDL.LU.64 R54, [R1+0xba8] ;  /* 0x000ba80001367983 */ /* 0x000f260000300a00 */
[----:B0-----:R-:W4:Y:S01]  /*5d470*/  LDL.LU.64 R8, [R1+0xb90] ;  /* 0x000b900001087983 */ /* 0x001f220000300a00 */
[----:B-1----:R-:W4:Y:S02]  /*5d480*/  LDL.LU.64 R10, [R1+0xb98] ;  /* 0x000b9800010a7983 */ /* 0x002f240000300a00 */
[----:B------:R-:W4:Y:S02]  /*5d490*/  LDL.LU.64 R32, [R1+0xb80] ;  /* 0x000b800001207983 */ /* 0x000f240000300a00 */
[----:B------:R-:W4:Y:S01]  /*5d4a0*/  LDL.LU.64 R34, [R1+0xb88] ;  /* 0x000b880001227983 */ /* 0x000f220000300a00 */
[----:B--2---:R-:W2:Y:S01]  /*5d4b0*/  LDL.LU.64 R4, [R1+0xb70] ;  /* 0x000b700001047983 */ /* 0x004ea20000300a00 */
[----:B---3--:R-:W2:Y:S02]  /*5d4c0*/  LDL.LU.64 R6, [R1+0xb78] ;  /* 0x000b780001067983 */ /* 0x008ea40000300a00 */
[----:B------:R-:W3:Y:S02]  /*5d4d0*/  LDL.LU.64 R24, [R1+0xb60] ;  /* 0x000b600001187983 */ /* 0x000ee40000300a00 */
[----:B------:R-:W3:Y:S01]  /*5d4e0*/  LDL.LU.64 R26, [R1+0xb68] ;  /* 0x000b6800011a7983 */ /* 0x000ee20000300a00 */
[----:B------:R-:W2:Y:S01]  /*5d4f0*/  LDL.LU.64 R44, [R1+0x1340] ;  /* 0x00134000012c7983 */ /* 0x000ea20000300a00 */
[----:B------:R-:W2:Y:S02]  /*5d500*/  LDL.LU.64 R46, [R1+0x1348] ;  /* 0x00134800012e7983 */ /* 0x000ea40000300a00 */
[----:B------:R-:W2:Y:S02]  /*5d510*/  LDL.LU.64 R56, [R1+0x1330] ;  /* 0x0013300001387983 */ /* 0x000ea40000300a00 */
[----:B------:R-:W2:Y:S01]  /*5d520*/  LDL.LU.64 R58, [R1+0x1338] ;  /* 0x00133800013a7983 */ /* 0x000ea20000300a00 */
[----:B------:R-:W2:Y:S01]  /*5d530*/  LDL.LU.64 R48, [R1+0x1320] ;  /* 0x0013200001307983 */ /* 0x000ea20000300a00 */
[----:B------:R-:W2:Y:S02]  /*5d540*/  LDL.LU.64 R50, [R1+0x1328] ;  /* 0x0013280001327983 */ /* 0x000ea40000300a00 */
[----:B------:R-:W-:-:S02]  /*5d550*/  IMAD.MOV.U32 R20, RZ, RZ, R3 ;  /* 0x000000ffff147224 */ /* 0x000fc400078e0003 */
[----:B------:R-:W-:Y:S01]  /*5d560*/  IMAD.MOV.U32 R21, RZ, RZ, R2 ;  /* 0x000000ffff157224 */ /* 0x000fe200078e0002 */
[----:B------:R-:W2:Y:S01]  /*5d570*/  LDL.LU.64 R36, [R1+0x1310] ;  /* 0x0013100001247983 */ /* 0x000ea20000300a00 */
[----:B------:R-:W2:Y:S02]  /*5d580*/  LDL.LU.64 R38, [R1+0x1318] ;  /* 0x0013180001267983 */ /* 0x000ea40000300a00 */
[----:B------:R-:W2:Y:S02]  /*5d590*/  LDL.LU.64 R28, [R1+0x1300] ;  /* 0x00130000011c7983 */ /* 0x000ea40000300a00 */
[----:B------:R-:W2:Y:S01]  /*5d5a0*/  LDL.LU.64 R30, [R1+0x1308] ;  /* 0x00130800011e7983 */ /* 0x000ea20000300a00 */
[----:B------:R-:W2:Y:S01]  /*5d5b0*/  LDL.LU.64 R16, [R1+0x12f0] ;  /* 0x0012f00001107983 */ /* 0x000ea20000300a00 */
[----:B------:R-:W-:Y:S02]  /*5d5c0*/  IMAD.MOV.U32 R61, RZ, RZ, R12 ;  /* 0x000000ffff3d7224 */ /* 0x000fe400078e000c */
[----:B------:R-:W-:-:S02]  /*5d5d0*/  IMAD.MOV.U32 R2, RZ, RZ, R13 ;  /* 0x000000ffff027224 */ /* 0x000fc400078e000d */
[----:B------:R-:W2:Y:S01]  /*5d5e0*/  LDL.LU.64 R18, [R1+0x12f8] ;  /* 0x0012f80001127983 */ /* 0x000ea20000300a00 */
[----:B------:R-:W2:Y:S01]  /*5d5f0*/  LDL.LU.64 R12, [R1+0x12e0] ;  /* 0x0012e000010c7983 */ /* 0x000ea20000300a00 */
[----:B------:R-:W2:Y:S01]  /*5d600*/  LDL.LU.64 R14, [R1+0x12e8] ;  /* 0x0012e800010e7983 */ /* 0x000ea20000300a00 */
[C---:B----4-:R-:W-:Y:S02]  /*5d610*/  HMMA.16816.F32 R20, R40.reuse, R20, R52 ;  /* 0x000000142814723c */ /* 0x050fe40000001834 */
[----:B------:R-:W4:Y:S11]  /*5d620*/  LDL.LU.64 R52, [R1+0x4430] ;  /* 0x0044300001347983 */ /* 0x000f360000300a00 */
[----:B------:R-:W-:Y:S10]  /*5d630*/  @!UPT UIADD3 URZ, URZ, URZ, URZ ;  /* 0x0000003f3f3ff290 */ /* 0x000ff4000fffe03f */
[----:B------:R0:W-:Y:S01]  /*5d640*/  STL.64 [R1+0xba0], R20 ;  /* 0x000ba01401007387 */ /* 0x0001e20000100a00 */
[----:B------:R1:W-:Y:S03]  /*5d650*/  STL.64 [R1+0xba8], R22 ;  /* 0x000ba81601007387 */ /* 0x0003e60000100a00 */
[----:B0-----:R-:W1:Y:S01]  /*5d660*/  LDL.LU.64 R20, [R1+0x4428] ;  /* 0x0044280001147983 */ /* 0x001e620000300a00 */
[C---:B----4-:R-:W-:Y:S03]  /*5d670*/  HMMA.16816.F32 R52, R40.reuse, R52, R8 ;  /* 0x000000342834723c */ /* 0x050fe60000001808 */
[----:B------:R-:W2:Y:S11]  /*5d680*/  LDL.LU.64 R8, [R1+0x4420] ;  /* 0x0044200001087983 */ /* 0x000eb60000300a00 */
[----:B------:R-:W-:Y:S09]  /*5d690*/  @!UPT UIADD3 URZ, URZ, URZ, URZ ;  /* 0x0000003f3f3ff290 */ /* 0x000ff2000fffe03f */
[----:B------:R0:W-:Y:S01]  /*5d6a0*/  STL.64 [R1+0xb90], R52 ;  /* 0x000b903401007387 */ /* 0x0001e20000100a00 */
[----:B------:R-:W-:Y:S01]  /*5d6b0*/  STL.64 [R1+0xb98], R54 ;  /* 0x000b983601007387 */ /* 0x000fe20000100a00 */
[C---:B-1----:R-:W-:Y:S02]  /*5d6c0*/  HMMA.16816.F32 R20, R40.reuse, R20, R32 ;  /* 0x000000142814723c */ /* 0x042fe40000001820 */
[----:B0-----:R-:W4:Y:S01]  /*5d6d0*/  LDL.LU.64 R52, [R1+0x4418] ;  /* 0x0044180001347983 */ /* 0x001f220000300a00 */
[----:B------:R-:W3:Y:S11]  /*5d6e0*/  LDL.LU.64 R32, [R1+0x4410] ;  /* 0x0044100001207983 */ /* 0x000ef60000300a00 */
[----:B------:R-:W-:Y:S09]  /*5d6f0*/  @!UPT UIADD3 URZ, URZ, URZ, URZ ;  /* 0x0000003f3f3ff290 */ /* 0x000ff2000fffe03f */
[----:B------:R0:W-:Y:S01]  /*5d700*/  STL.64 [R1+0xb80], R20 ;  /* 0x000b801401007387 */ /* 0x0001e20000100a00 */
[----:B------:R-:W-:Y:S03]  /*5d710*/  STL.64 [R1+0xb88], R22 ;  /* 0x000b881601007387 */ /* 0x000fe60000100a00 */
[----:B0-----:R-:W4:Y:S01]  /*5d720*/  LDL.LU.64 R20, [R1+0x4408] ;  /* 0x0044080001147983 */ /* 0x001f220000300a00 */
[C---:B--2---:R-:W-:Y:S03]  /*5d730*/  HMMA.16816.F32 R8, R40.reuse, R8, R4 ;  /* 0x000000082808723c */ /* 0x044fe60000001804 */
[----:B------:R-:W2:Y:S05]  /*5d740*/  LDL.LU.64 R4, [R1+0x4400] ;  /* 0x0044000001047983 */ /* 0x000eaa0000300a00 */
[C---:B---3--:R-:W-:Y:S08]  /*5d750*/  HMMA.16816.F32 R24, R40.reuse, R32, R24 ;  /* 0x000000202818723c */ /* 0x048ff00000001818 */
[----:B----4-:R-:W-:Y:S07]  /*5d760*/  HMMA.16816.F32 R52, R40, R52, R44 ;  /* 0x000000342834723c */ /* 0x010fee000000182c */
[----:B------:R0:W-:Y:S01]  /*5d770*/  STL.64 [R1+0xb70], R8 ;  /* 0x000b700801007387 */ /* 0x0001e20000100a00 */
[----:B------:R-:W-:Y:S02]  /*5d780*/  STL.64 [R1+0xb78], R10 ;  /* 0x000b780a01007387 */ /* 0x000fe40000100a00 */
[----:B------:R-:W-:-:S02]  /*5d790*/  IMAD.MOV.U32 R60, RZ, RZ, R32 ;  /* 0x000000ffff3c7224 */ /* 0x000fc400078e0020 */
[----:B------:R-:W-:Y:S01]  /*5d7a0*/  IMAD.MOV.U32 R3, RZ, RZ, R33 ;  /* 0x000000ffff037224 */ /* 0x000fe200078e0021 */
[----:B0-----:R-:W3:Y:S04]  /*5d7b0*/  LDL.LU.64 R8, [R1+0x43f8] ;  /* 0x0043f80001087983 */ /* 0x001ee80000300a00 */
[----:B------:R0:W-:Y:S01]  /*5d7c0*/  STL.64 [R1+0xb60], R24 ;  /* 0x000b601801007387 */ /* 0x0001e20000100a00 */
[----:B------:R-:W-:Y:S03]  /*5d7d0*/  STL.64 [R1+0xb68], R26 ;  /* 0x000b681a01007387 */ /* 0x000fe60000100a00 */
[----:B0-----:R-:W4:Y:S01]  /*5d7e0*/  LDL.LU.64 R24, [R1+0x43f0] ;  /* 0x0043f00001187983 */ /* 0x001f220000300a00 */
[----:B------:R-:W2:Y:S02]  /*5d7f0*/  LDL.LU.64 R32, [R1+0x43e8] ;  /* 0x0043e80001207983 */ /* 0x000ea40000300a00 */
[----:B------:R-:W2:Y:S02]  /*5d800*/  LDL.LU.64 R44, [R1+0x43e0] ;  /* 0x0043e000012c7983 */ /* 0x000ea40000300a00 */
[----:B------:R0:W-:Y:S01]  /*5d810*/  STL.64 [R1+0x1340], R52 ;  /* 0x0013403401007387 */ /* 0x0001e20000100a00 */
[----:B------:R1:W-:Y:S04]  /*5d820*/  STL.64 [R1+0x1348], R54 ;  /* 0x0013483601007387 */ /* 0x0003e80000100a00 */
[----:B0-----:R-:W1:Y:S01]  /*5d830*/  LDL.LU.64 R52, [R1+0x43d8] ;  /* 0x0043d80001347983 */ /* 0x001e620000300a00 */
[C---:B----4-:R-:W-:Y:S08]  /*5d840*/  HMMA.16816.F32 R28, R40.reuse, R24, R28 ;  /* 0x00000018281c723c */ /* 0x050ff0000000181c */
[C---:B---3--:R-:W-:Y:S01]  /*5d850*/  HMMA.16816.F32 R24, R40.reuse, R8, R16 ;  /* 0x000000082818723c */ /* 0x048fe20000001810 */
[----:B------:R-:W0:Y:S07]  /*5d860*/  LDSM.16.M88.4 R16, [R0+0x4e00] ;  /* 0x004e00000010783b */ /* 0x000e2e0000000200 */
[C---:B--2---:R-:W-:Y:S08]  /*5d870*/  HMMA.16816.F32 R44, R40.reuse, R44, R48 ;  /* 0x0000002c282c723c */ /* 0x044ff00000001830 */
[C---:B------:R-:W-:Y:S08]  /*5d880*/  HMMA.16816.F32 R32, R40.reuse, R32, R36 ;  /* 0x000000202820723c */ /* 0x040ff00000001824 */
[C---:B------:R-:W-:Y:S01]  /*5d890*/  HMMA.16816.F32 R4, R40.reuse, R4, R12 ;  /* 0x000000042804723c */ /* 0x040fe2000000180c */
[----:B------:R-:W-:Y:S04]  /*5d8a0*/  LDSM.16.M88.4 R48, [R0+0x6c00] ;  /* 0x006c00000030783b */ /* 0x000fe80000000200 */
[----:B------:R-:W-:Y:S03]  /*5d8b0*/  LDSM.16.M88.4 R36, [R0+0x6e00] ;  /* 0x006e00000024783b */ /* 0x000fe60000000200 */
[----:B-1----:R-:W-:Y:S01]  /*5d8c0*/  HMMA.16816.F32 R52, R40, R52, R56 ;  /* 0x000000342834723c */ /* 0x002fe20000001838 */
[----:B------:R-:W-:Y:S11]  /*5d8d0*/  LDSM.16.M88.4 R56, [R0+0x6800] ;  /* 0x006800000038783b */ /* 0x000ff60000000200 */
[----:B------:R-:W-:Y:S11]  /*5d8e0*/  @!UPT UIADD3 URZ, URZ, URZ, URZ ;  /* 0x0000003f3f3ff290 */ /* 0x000ff6000fffe03f */
[----:B------:R-:W-:Y:S01]  /*5d8f0*/  STL.64 [R1+0x1330], R52 ;  /* 0x0013303401007387 */ /* 0x000fe20000100a00 */
[----:B------:R-:W-:Y:S02]  /*5d900*/  STL.64 [R1+0x1338], R54 ;  /* 0x0013383601007387 */ /* 0x000fe40000100a00 */
[----:B------:R-:W-:Y:S02]  /*5d910*/  STL.64 [R1+0x1320], R44 ;  /* 0x0013202c01007387 */ /* 0x000fe40000100a00 */
[----:B------:R-:W-:Y:S01]  /*5d920*/  STL.64 [R1+0x1328], R46 ;  /* 0x0013282e01007387 */ /* 0x000fe20000100a00 */
[----:B------:R-:W-:Y:S01]  /*5d930*/  STL.64 [R1+0x1310], R32 ;  /* 0x0013102001007387 */ /* 0x000fe20000100a00 */
[----:B------:R-:W-:Y:S02]  /*5d940*/  STL.64 [R1+0x1318], R34 ;  /* 0x0013182201007387 */ /* 0x000fe40000100a00 */
[----:B------:R-:W-:Y:S02]  /*5d950*/  STL.64 [R1+0x1300], R28 ;  /* 0x0013001c01007387 */ /* 0x000fe40000100a00 */
[----:B------:R-:W-:Y:S01]  /*5d960*/  STL.64 [R1+0x1308], R30 ;  /* 0x0013081e01007387 */ /* 0x000fe20000100a00 */
[----:B------:R1:W-:Y:S01]  /*5d970*/  STL.64 [R1+0x12f0], R24 ;  /* 0x0012f01801007387 */ /* 0x0003e20000100a00 */
[----:B------:R2:W-:Y:S02]  /*5d980*/  STL.64 [R1+0x12f8], R26 ;  /* 0x0012f81a01007387 */ /* 0x0005e40000100a00 */
[----:B0-----:R-:W-:Y:S02]  /*5d990*/  STL.64 [R1+0xc0], R16 ;  /* 0x0000c01001007387 */ /* 0x001fe40000100a00 */
[----:B------:R-:W-:Y:S02]  /*5d9a0*/  STL.64 [R1+0xc8], R18 ;  /* 0x0000c81201007387 */ /* 0x000fe40000100a00 */
[----:B------:R-:W-:-:S02]  /*5d9b0*/  IMAD.MOV.U32 R11, RZ, RZ, R16 ;  /* 0x000000ffff0b7224 */ /* 0x000fc400078e0010 */
[----:B------:R-:W-:Y:S01]  /*5d9c0*/  IMAD.MOV.U32 R10, RZ, RZ, R17 ;  /* 0x000000ffff0a7224 */ /* 0x000fe200078e0011 */
[----:B------:R-:W-:Y:S04]  /*5d9d0*/  LDSM.16.M88.4 R28, [R0+0x5a00] ;  /* 0x005a0000001c783b */ /* 0x000fe80000000200 */
[----:B------:R-:W-:Y:S04]  /*5d9e0*/  LDSM.16.M88.4 R16, [R0+0x5400] ;  /* 0x005400000010783b */ /* 0x000fe80000000200 */
[----:B------:R-:W-:Y:S04]  /*5d9f0*/  LDSM.16.M88.4 R32, [R0+0x6600] ;  /* 0x006600000020783b */ /* 0x000fe80000000200 */
[----:B------:R-:W-:Y:S04]  /*5da00*/  LDSM.16.M88.4 R52, [R0+0x6a00] ;  /* 0x006a00000034783b */ /* 0x000fe80000000200 */
[----:B-1----:R-:W3:Y:S01]  /*5da10*/  LDL.LU.64 R24, [R1+0x12d0] ;  /* 0x0012d00001187983 */ /* 0x002ee20000300a00 */
[----:B--2---:R-:W3:Y:S02]  /*5da20*/  LDL.LU.64 R26, [R1+0x12d8] ;  /* 0x0012d800011a7983 */ /* 0x004ee40000300a00 */
[----:B------:R-:W-:Y:S02]  /*5da30*/  STL.64 [R1+0x12e0], R4 ;  /* 0x0012e00401007387 */ /* 0x000fe40000100a00 */
[----:B------:R-:W-:Y:S02]  /*5da40*/  STL.64 [R1+0x12e8], R6 ;  /* 0x0012e80601007387 */ /* 0x000fe40000100a00 */
[----:B------:R-:W0:Y:S04]  /*5da50*/  LDSM.16.M88.4 R4, [R0+0x5000] ;  /* 0x005000000004783b */ /* 0x000e280000000200 */
[----:B0-----:R-:W-:Y:S01]  /*5da60*/  STL.64 [R1+0xb0], R4 ;  /* 0x0000b00401007387 */ /* 0x001fe20000100a00 */
[----:B------:R-:W-:-:S02]  /*5da70*/  IMAD.MOV.U32 R13, RZ, RZ, R4 ;  /* 0x000000ffff0d7224 */ /* 0x000fc400078e0004 */
[----:B------:R-:W-:Y:S02]  /*5da80*/  STL.64 [R1+0xb8], R6 ;  /* 0x0000b80601007387 */ /* 0x000fe40000100a00 */
[----:B------:R-:W-:Y:S02]  /*5da90*/  IMAD.MOV.U32 R12, RZ, RZ, R5 ;  /* 0x000000ffff0c7224 */ /* 0x000fe400078e0005 */
[----:B------:R-:W0:Y:S04]  /*5daa0*/  LDSM.16.M88.4 R4, [R0+0x5200] ;  /* 0x005200000004783b */ /* 0x000e280000000200 */
[----:B0-----:R0:W-:Y:S01]  /*5dab0*/  STL.64 [R1+0xa0], R4 ;  /* 0x0000a00401007387 */ /* 0x0011e20000100a00 */
[----:B------:R-:W-:Y:S02]  /*5dac0*/  STL.64 [R1+0xa8], R6 ;  /* 0x0000a80601007387 */ /* 0x000fe40000100a00 */
[----:B------:R-:W-:-:S02]  /*5dad0*/  IMAD.MOV.U32 R9, RZ, RZ, R5 ;  /* 0x000000ffff097224 */ /* 0x000fc400078e0005 */
[----:B------:R-:W-:Y:S01]  /*5dae0*/  IMAD.MOV.U32 R8, RZ, RZ, R4 ;  /* 0x000000ffff087224 */ /* 0x000fe200078e0004 */
[----:B------:R-:W-:Y:S01]  /*5daf0*/  STL.64 [R1+0x90], R16 ;  /* 0x0000901001007387 */ /* 0x000fe20000100a00 */
[----:B------:R-:W-:Y:S02]  /*5db00*/  STL.64 [R1+0x98], R18 ;  /* 0x0000981201007387 */ /* 0x000fe40000100a00 */
[----:B0-----:R-:W-:Y:S02]  /*5db10*/  IMAD.MOV.U32 R5, RZ, RZ, R17 ;  /* 0x000000ffff057224 */ /* 0x001fe400078e0011 */
[----:B------:R-:W-:Y:S02]  /*5db20*/  IMAD.MOV.U32 R4, RZ, RZ, R16 ;  /* 0x000000ffff047224 */ /* 0x000fe400078e0010 */
        /* <DEDUP_REMOVED lines=17> */
[----:B------:R3:W-:Y:S02]  /*5dc40*/  STL.64 [R1+0x58], R30 ;  /* 0x0000581e01007387 */ /* 0x0007e40000100a00 */
[----:B------:R-:W-:Y:S02]  /*5dc50*/  IMAD.MOV.U32 R18, RZ, RZ, R29 ;  /* 0x000000ffff127224 */ /* 0x000fe400078e001d */
[----:B---3--:R-:W-:Y:S01]  /*5dc60*/  HMMA.16816.F32 R28, R40, R20, R24 ;  /* 0x00000014281c723c */ /* 0x008fe20000001818 */
[----:B------:R-:W0:Y:S11]  /*5dc70*/  LDSM.16.M88.4 R24, [R0+0x5e00] ;  /* 0x005e00000018783b */ /* 0x000e360000000200 */
[----:B------:R-:W-:Y:S11]  /*5dc80*/  @!UPT UIADD3 URZ, URZ, URZ, URZ ;  /* 0x0000003f3f3ff290 */ /* 0x000ff6000fffe03f */
[----:B------:R-:W-:Y:S01]  /*5dc90*/  STL.64 [R1+0x12d0], R28 ;  /* 0x0012d01c01007387 */ /* 0x000fe20000100a00 */
[----:B------:R-:W-:Y:S02]  /*5dca0*/  STL.64 [R1+0x12d8], R30 ;  /* 0x0012d81e01007387 */ /* 0x000fe40000100a00 */
[----:B------:R-:W-:Y:S01]  /*5dcb0*/  LDSM.16.M88.4 R28, [R0+0x6200] ;  /* 0x00620000001c783b */ /* 0x000fe20000000200 */
[----:B0-----:R-:W-:Y:S03]  /*5dcc0*/  STL.64 [R1+0x40], R24 ;  /* 0x0000401801007387 */ /* 0x001fe60000100a00 */
[----:B------:R-:W-:Y:S02]  /*5dcd0*/  IMAD.MOV.U32 R21, RZ, RZ, R24 ;  /* 0x000000ffff157224 */ /* 0x000fe400078e0018 */
[----:B------:R-:W-:Y:S02]  /*5dce0*/  STL.64 [R1+0x48], R26 ;  /* 0x0000481a01007387 */ /* 0x000fe40000100a00 */
[----:B------:R-:W-:-:S02]  /*5dcf0*/  IMAD.MOV.U32 R20, RZ, RZ, R25 ;  /* 0x000000ffff147224 */ /* 0x000fc400078e0019 */
[----:B------:R-:W0:Y:S04]  /*5dd00*/  LDSM.16.M88.4 R24, [R0+0x6000] ;  /* 0x006000000018783b */ /* 0x000e280000000200 */
[----:B0-----:R0:W-:Y:S01]  /*5dd10*/  STL.64 [R1+0x30], R24 ;  /* 0x0000301801007387 */ /* 0x0011e20000100a00 */
[----:B------:R-:W-:Y:S02]  /*5dd20*/  STL.64 [R1+0x38], R26 ;  /* 0x0000381a01007387 */ /* 0x000fe40000100a00 */
[----:B------:R-:W-:Y:S02]  /*5dd30*/  IMAD.MOV.U32 R23, RZ, RZ, R24 ;  /* 0x000000ffff177224 */ /* 0x000fe400078e0018 */
[----:B------:R-:W-:Y:S01]  /*5dd40*/  IMAD.MOV.U32 R22, RZ, RZ, R25 ;  /* 0x000000ffff167224 */ /* 0x000fe200078e0019 */
[----:B------:R-:W-:Y:S01]  /*5dd50*/  STL.64 [R1+0x20], R28 ;  /* 0x0000201c01007387 */ /* 0x000fe20000100a00 */
[----:B------:R-:W-:Y:S02]  /*5dd60*/  STL.64 [R1+0x28], R30 ;  /* 0x0000281e01007387 */ /* 0x000fe40000100a00 */
[----:B0-----:R-:W-:-:S02]  /*5dd70*/  IMAD.MOV.U32 R25, RZ, RZ, R28 ;  /* 0x000000ffff197224 */ /* 0x001fc400078e001c */
[----:B------:R-:W-:Y:S02]  /*5dd80*/  IMAD.MOV.U32 R24, RZ, RZ, R29 ;  /* 0x000000ffff187224 */ /* 0x000fe400078e001d */
[----:B------:R-:W0:Y:S04]  /*5dd90*/  LDSM.16.M88.4 R28, [R0+0x6400] ;  /* 0x00640000001c783b */ /* 0x000e280000000200 */
[----:B0-----:R0:W-:Y:S01]  /*5dda0*/  STL.64 [R1+0x10], R28 ;  /* 0x0000101c01007387 */ /* 0x0011e20000100a00 */
[----:B------:R-:W-:Y:S02]  /*5ddb0*/  STL.64 [R1+0x18], R30 ;  /* 0x0000181e01007387 */ /* 0x000fe40000100a00 */
[----:B------:R-:W-:Y:S02]  /*5ddc0*/  IMAD.MOV.U32 R27, RZ, RZ, R28 ;  /* 0x000000ffff1b7224 */ /* 0x000fe400078e001c */
[----:B------:R-:W-:Y:S01]  /*5ddd0*/  IMAD.MOV.U32 R26, RZ, RZ, R29 ;  /* 0x000000ffff1a7224 */ /* 0x000fe200078e001d */
[----:B------:R-:W-:Y:S01]  /*5dde0*/  STL.64 [R1], R32 ;  /* 0x0000002001007387 */ /* 0x000fe20000100a00 */
[----:B------:R-:W-:Y:S02]  /*5ddf0*/  STL.64 [R1+0x8], R34 ;  /* 0x0000082201007387 */ /* 0x000fe40000100a00 */
[----:B------:R-:W-:Y:S02]  /*5de00*/  STL [R1+0x3bc4], R58 ;  /* 0x003bc43a01007387 */ /* 0x000fe40000100800 */
[----:B------:R-:W-:Y:S01]  /*5de10*/  STL [R1+0x3bc0], R59 ;  /* 0x003bc03b01007387 */ /* 0x000fe20000100800 */
[----:B------:R1:W-:Y:S01]  /*5de20*/  STL.64 [R1+0x4328], R56 ;  /* 0x0043283801007387 */ /* 0x0003e20000100a00 */
[----:B0-----:R-:W-:-:S02]  /*5de30*/  IMAD.MOV.U32 R29, RZ, RZ, R32 ;  /* 0x000000ffff1d7224 */ /* 0x001fc400078e0020 */
[----:B------:R-:W-:Y:S02]  /*5de40*/  IMAD.MOV.U32 R28, RZ, RZ, R33 ;  /* 0x000000ffff1c7224 */ /* 0x000fe400078e0021 */
[----:B------:R-:W0:Y:S01]  /*5de50*/  LDSM.16.M88.4 R32, [R0+0x7000] ;  /* 0x007000000020783b */ /* 0x000e220000000200 */
[----:B-1----:R-:W-:Y:S02]  /*5de60*/  IMAD.MOV.U32 R56, RZ, RZ, R29 ;  /* 0x000000ffff387224 */ /* 0x002fe400078e001d */
[----:B------:R-:W-:Y:S02]  /*5de70*/  IMAD.MOV.U32 R57, RZ, RZ, R28 ;  /* 0x000000ffff397224 */ /* 0x000fe400078e001c */
[----:B------:R-:W1:Y:S04]  /*5de80*/  LDSM.16.M88.4 R28, [R0+0x7200] ;  /* 0x00720000001c783b */ /* 0x000e680000000200 */
[----:B------:R2:W-:Y:S02]  /*5de90*/  STL.64 [R1+0x4338], R56 ;  /* 0x0043383801007387 */ /* 0x0005e40000100a00 */
[----:B--2---:R-:W-:-:S02]  /*5dea0*/  IMAD.MOV.U32 R56, RZ, RZ, R27 ;  /* 0x000000ffff387224 */ /* 0x004fc400078e001b */
[----:B------:R-:W-:-:S05]  /*5deb0*/  IMAD.MOV.U32 R57, RZ, RZ, R26 ;  /* 0x000000ffff397224 */ /* 0x000fca00078e001a */
[----:B------:R2:W-:Y:S02]  /*5dec0*/  STL.64 [R1+0x4348], R56 ;  /* 0x0043483801007387 */ /* 0x0005e40000100a00 */
[----:B--2---:R-:W-:Y:S02]  /*5ded0*/  IMAD.MOV.U32 R56, RZ, RZ, R25 ;  /* 0x000000ffff387224 */ /* 0x004fe400078e0019 */
[----:B------:R-:W-:Y:S02]  /*5dee0*/  IMAD.MOV.U32 R57, RZ, RZ, R24 ;  /* 0x000000ffff397224 */ /* 0x000fe400078e0018 */
[----:B------:R-:W2:Y:S04]  /*5def0*/  LDSM.16.M88.4 R24, [R0+0x7400] ;  /* 0x007400000018783b */ /* 0x000ea80000000200 */
[----:B------:R3:W-:Y:S02]  /*5df00*/  STL.64 [R1+0x4358], R56 ;  /* 0x0043583801007387 */ /* 0x0007e40000100a00 */
[----:B---3--:R-:W-:-:S02]  /*5df10*/  IMAD.MOV.U32 R56, RZ, RZ, R23 ;  /* 0x000000ffff387224 */ /* 0x008fc400078e0017 */
[----:B------:R-:W-:-:S05]  /*5df20*/  IMAD.MOV.U32 R57, RZ, RZ, R22 ;  /* 0x000000ffff397224 */ /* 0x000fca00078e0016 */
[----:B------:R3:W-:Y:S02]  /*5df30*/  STL.64 [R1+0x4368], R56 ;  /* 0x0043683801007387 */ /* 0x0007e40000100a00 */
[----:B---3--:R-:W-:Y:S02]  /*5df40*/  IMAD.MOV.U32 R56, RZ, RZ, R21 ;  /* 0x000000ffff387224 */ /* 0x008fe400078e0015 */
[----:B------:R-:W-:Y:S02]  /*5df50*/  IMAD.MOV.U32 R57, RZ, RZ, R20 ;  /* 0x000000ffff397224 */ /* 0x000fe400078e0014 */
[----:B------:R-:W3:Y:S04]  /*5df60*/  LDSM.16.M88.4 R20, [R0+0x7600] ;  /* 0x007600000014783b */ /* 0x000ee80000000200 */
[----:B------:R4:W-:Y:S02]  /*5df70*/  STL.64 [R1+0x4378], R56 ;  /* 0x0043783801007387 */ /* 0x0009e40000100a00 */
[----:B----4-:R-:W-:-:S02]  /*5df80*/  IMAD.MOV.U32 R56, RZ, RZ, R19 ;  /* 0x000000ffff387224 */ /* 0x010fc400078e0013 */
[----:B------:R-:W-:-:S05]  /*5df90*/  IMAD.MOV.U32 R57, RZ, RZ, R18 ;  /* 0x000000ffff397224 */ /* 0x000fca00078e0012 */
[----:B------:R4:W-:Y:S02]  /*5dfa0*/  STL.64 [R1+0x4388], R56 ;  /* 0x0043883801007387 */ /* 0x0009e40000100a00 */
[----:B----4-:R-:W-:Y:S02]  /*5dfb0*/  IMAD.MOV.U32 R56, RZ, RZ, R17 ;  /* 0x000000ffff387224 */ /* 0x010fe400078e0011 */
[----:B------:R-:W-:Y:S02]  /*5dfc0*/  IMAD.MOV.U32 R57, RZ, RZ, R16 ;  /* 0x000000ffff397224 */ /* 0x000fe400078e0010 */
[----:B------:R-:W2:Y:S04]  /*5dfd0*/  LDSM.16.M88.4 R16, [R0+0x7800] ;  /* 0x007800000010783b */ /* 0x000ea80000000200 */
[----:B------:R0:W-:Y:S02]  /*5dfe0*/  STL.64 [R1+0x4398], R56 ;  /* 0x0043983801007387 */ /* 0x0001e40000100a00 */
[----:B0-----:R-:W-:-:S02]  /*5dff0*/  IMAD.MOV.U32 R56, RZ, RZ, R15 ;  /* 0x000000ffff387224 */ /* 0x001fc400078e000f */
[----:B------:R-:W-:-:S05]  /*5e000*/  IMAD.MOV.U32 R57, RZ, RZ, R14 ;  /* 0x000000ffff397224 */ /* 0x000fca00078e000e */
[----:B------:R-:W-:Y:S01]  /*5e010*/  STL.64 [R1+0x43b0], R56 ;  /* 0x0043b03801007387 */ /* 0x000fe20000100a00 */
[----:B------:R-:W-:Y:S02]  /*5e020*/  STL.64 [R1+0x4320], R54 ;  /* 0x0043203601007387 */ /* 0x000fe40000100a00 */
[----:B------:R-:W-:Y:S02]  /*5e030*/  STL.64 [R1+0x4318], R52 ;  /* 0x0043183401007387 */ /* 0x000fe40000100a00 */
[----:B------:R-:W-:Y:S01]  /*5e040*/  STL [R1+0x3ba4], R50 ;  /* 0x003ba43201007387 */ /* 0x000fe20000100800 */
[----:B------:R-:W-:Y:S01]  /*5e050*/  STL [R1+0x3ba0], R51 ;  /* 0x003ba03301007387 */ /* 0x000fe20000100800 */
[----:B------:R0:W-:Y:S03]  /*5e060*/  STL.64 [R1+0x4310], R48 ;  /* 0x0043103001007387 */ /* 0x0001e60000100a00 */
[----:B0-----:R-:W4:Y:S01]  /*5e070*/  LDL.LU.64 R48, [R1+0x12b0] ;  /* 0x0012b00001307983 */ /* 0x001f220000300a00 */
[----:B------:R-:W4:Y:S02]  /*5e080*/  LDL.LU.64 R50, [R1+0x12b8] ;  /* 0x0012b80001327983 */ /* 0x000f240000300a00 */
[----:B------:R-:W-:Y:S02]  /*5e090*/  STL.64 [R1+0x4308], R38 ;  /* 0x0043082601007387 */ /* 0x000fe40000100a00 */
[----:B------:R-:W-:Y:S01]  /*5e0a0*/  STL.64 [R1+0x4300], R36 ;  /* 0x0043002401007387 */ /* 0x000fe20000100a00 */
[----:B------:R0:W-:Y:S01]  /*5e0b0*/  STL.64 [R1+0x42f8], R34 ;  /* 0x0042f82201007387 */ /* 0x0001e20000100a00 */
[----:B------:R-:W-:Y:S03]  /*5e0c0*/  STL.64 [R1+0x42f0], R32 ;  /* 0x0042f02001007387 */ /* 0x000fe60000100a00 */
[----:B0-----:R-:W4:Y:S01]  /*5e0d0*/  LDL R34, [R1+0x2730] ;  /* 0x0027300001227983 */ /* 0x001f220000100800 */
[----:B-1----:R-:W-:Y:S02]  /*5e0e0*/  STL [R1+0x3b88], R30 ;  /* 0x003b881e01007387 */ /* 0x002fe40000100800 */
[----:B------:R-:W-:Y:S02]  /*5e0f0*/  STL [R1+0x3b78], R31 ;  /* 0x003b781f01007387 */ /* 0x000fe40000100800 */
[----:B------:R0:W-:Y:S02]  /*5e100*/  STL.64 [R1+0x4330], R28 ;  /* 0x0043301c01007387 */ /* 0x0001e40000100a00 */
[----:B0-----:R-:W4:Y:S01]  /*5e110*/  LDL.LU.64 R28, [R1+0x12c0] ;  /* 0x0012c000011c7983 */ /* 0x001f220000300a00 */
[----:B------:R-:W4:Y:S02]  /*5e120*/  LDL.LU.64 R30, [R1+0x12c8] ;  /* 0x0012c800011e7983 */ /* 0x000f240000300a00 */
        /* <DEDUP_REMOVED lines=8> */
[----:B------:R-:W-:-:S02]  /*5e1b0*/  IMAD.MOV.U32 R57, RZ, RZ, R7 ;  /* 0x000000ffff397224 */ /* 0x000fc400078e0007 */
[----:B------:R-:W-:Y:S02]  /*5e1c0*/  IMAD.MOV.U32 R56, RZ, RZ, R6 ;  /* 0x000000ffff387224 */ /* 0x000fe400078e0006 */
[----:B------:R-:W-:Y:S02]  /*5e1d0*/  IMAD.MOV.U32 R55, RZ, RZ, R5 ;  /* 0x000000ffff377224 */ /* 0x000fe400078e0005 */
[----:B------:R-:W-:Y:S02]  /*5e1e0*/  IMAD.MOV.U32 R54, RZ, RZ, R4 ;  /* 0x000000ffff367224 */ /* 0x000fe400078e0004 */
[----:B------:R-:W1:Y:S04]  /*5e1f0*/  LDSM.16.M88.4 R4, [R0+0x7e00] ;  /* 0x007e00000004783b */ /* 0x000e680000000200 */
[----:B--2---:R-:W-:Y:S01]  /*5e200*/  STL [R1+0x3b74], R26 ;  /* 0x003b741a01007387 */ /* 0x004fe20000100800 */
[----:B------:R-:W-:Y:S02]  /*5e210*/  STL [R1+0x3b70], R27 ;  /* 0x003b701b01007387 */ /* 0x000fe40000100800 */
[----:B------:R-:W-:Y:S02]  /*5e220*/  STL.64 [R1+0x4340], R24 ;  /* 0x0043401801007387 */ /* 0x000fe40000100a00 */
[----:B---3--:R-:W-:Y:S01]  /*5e230*/  STL [R1+0x3b44], R22 ;  /* 0x003b441601007387 */ /* 0x008fe20000100800 */
[----:B------:R-:W-:Y:S01]  /*5e240*/  STL [R1+0x3b40], R23 ;  /* 0x003b401701007387 */ /* 0x000fe20000100800 */
[----:B------:R-:W-:Y:S02]  /*5e250*/  STL.64 [R1+0x4350], R20 ;  /* 0x0043501401007387 */ /* 0x000fe40000100a00 */
[----:B------:R-:W-:Y:S02]  /*5e260*/  STL [R1+0x3f78], R18 ;  /* 0x003f781201007387 */ /* 0x000fe40000100800 */
[----:B------:R-:W-:Y:S01]  /*5e270*/  STL [R1+0x3f74], R19 ;  /* 0x003f741301007387 */ /* 0x000fe20000100800 */
[----:B------:R-:W-:Y:S04]  /*5e280*/  STL.64 [R1+0x4360], R16 ;  /* 0x0043601001007387 */ /* 0x000fe80000100a00 */
[----:B0-----:R-:W-:Y:S01]  /*5e290*/  STL [R1+0x3b34], R14 ;  /* 0x003b340e01007387 */ /* 0x001fe20000100800 */
[----:B------:R-:W-:Y:S02]  /*5e2a0*/  STL [R1+0x3b30], R15 ;  /* 0x003b300f01007387 */ /* 0x000fe40000100800 */
[----:B------:R-:W-:Y:S01]  /*5e2b0*/  STL.64 [R1+0x4370], R12 ;  /* 0x0043700c01007387 */ /* 0x000fe20000100a00 */
[----:B-1----:R-:W-:Y:S01]  /*5e2c0*/  STL [R1+0x3b38], R10 ;  /* 0x003b380a01007387 */ /* 0x002fe20000100800 */
[----:B------:R-:W-:Y:S02]  /*5e2d0*/  STL [R1+0x3b20], R11 ;  /* 0x003b200b01007387 */ /* 0x000fe40000100800 */
[----:B------:R-:W-:Y:S01]  /*5e2e0*/  STL.64 [R1+0x4380], R8 ;  /* 0x0043800801007387 */ /* 0x000fe20000100a00 */
[----:B------:R-:W-:Y:S01]  /*5e2f0*/  STL [R1+0x3b1c], R6 ;  /* 0x003b1c0601007387 */ /* 0x000fe20000100800 */
[----:B------:R-:W-:Y:S02]  /*5e300*/  STL [R1+0x3b18], R7 ;  /* 0x003b180701007387 */ /* 0x000fe40000100800 */
[----:B------:R-:W-:Y:S02]  /*5e310*/  STL.64 [R1+0x4390], R4 ;  /* 0x0043900401007387 */ /* 0x000fe40000100a00 */
[----:B------:R-:W-:-:S02]  /*5e320*/  IMAD.MOV.U32 R36, RZ, RZ, R54 ;  /* 0x000000ffff247224 */ /* 0x000fc400078e0036 */
[----:B------:R-:W-:Y:S01]  /*5e330*/  IMAD.MOV.U32 R37, RZ, RZ, R55 ;  /* 0x000000ffff257224 */ /* 0x000fe200078e0037 */
[----:B------:R-:W-:Y:S04]  /*5e340*/  STL [R1+0x2f58], R0 ;  /* 0x002f580001007387 */ /* 0x000fe80000100800 */
[----:B------:R0:W-:Y:S01]  /*5e350*/  STL.64 [R1+0x43c8], R36 ;  /* 0x0043c82401007387 */ /* 0x0001e20000100a00 */
[----:B------:R-:W-:Y:S02]  /*5e360*/  STL.64 [R1+0x43d0], R56 ;  /* 0x0043d03801007387 */ /* 0x000fe40000100a00 */
[----:B0-----:R-:W-:Y:S02]  /*5e370*/  IMAD.MOV.U32 R36, RZ, RZ, R59 ;  /* 0x000000ffff247224 */ /* 0x001fe400078e003b */
[----:B------:R-:W-:Y:S01]  /*5e380*/  IMAD.MOV.U32 R37, RZ, RZ, R58 ;  /* 0x000000ffff257224 */ /* 0x000fe200078e003a */
[----:B----4-:R-:W0:Y:S01]  /*5e390*/  LDSM.16.MT88.4 R44, [R34+0x8000] ;  /* 0x00800000222c783b */ /* 0x010e220000004200 */
[C---:B------:R-:W-:Y:S08]  /*5e3a0*/  HMMA.16816.F32 R4, R40.reuse, R52, R48 ;  /* 0x000000342804723c */ /* 0x040ff00000001830 */
[C---:B------:R-:W-:Y:S01]  /*5e3b0*/  HMMA.16816.F32 R8, R40.reuse, R32, R28 ;  /* 0x000000202808723c */ /* 0x040fe2000000181c */
[----:B0-----:R-:W-:Y:S01]  /*5e3c0*/  STL.64 [R1+0x43a8], R46 ;  /* 0x0043a82e01007387 */ /* 0x001fe20000100a00 */
[----:B------:R0:W-:Y:S02]  /*5e3d0*/  STL.64 [R1+0x43a0], R44 ;  /* 0x0043a02c01007387 */ /* 0x0001e40000100a00 */
[----:B------:R-:W2:Y:S11]  /*5e3e0*/  LDL.LU.64 R56, [R1+0x12a0] ;  /* 0x0012a00001387983 */ /* 0x000eb60000300a00 */
[----:B------:R-:W-:Y:S08]  /*5e3f0*/  @!UPT UIADD3 URZ, URZ, URZ, URZ ;  /* 0x0000003f3f3ff290 */ /* 0x000ff0000fffe03f */
[----:B------:R-:W-:Y:S01]  /*5e400*/  STL.64 [R1+0x12c0], R8 ;  /* 0x0012c00801007387 */ /* 0x000fe20000100a00 */
[----:B------:R-:W-:Y:S01]  /*5e410*/  STL.64 [R1+0x12c8], R10 ;  /* 0x0012c80a01007387 */ /* 0x000fe20000100a00 */
[----:B------:R-:W2:Y:S02]  /*5e420*/  LDL.LU.64 R58, [R1+0x12a8] ;  /* 0x0012a800013a7983 */ /* 0x000ea40000300a00 */
[----:B------:R-:W-:Y:S02]  /*5e430*/  STL.64 [R1+0x12b0], R4 ;  /* 0x0012b00401007387 */ /* 0x000fe40000100a00 */
[----:B------:R-:W-:Y:S01]  /*5e440*/  STL.64 [R1+0x12b8], R6 ;  /* 0x0012b80601007387 */ /* 0x000fe20000100a00 */
[----:B------:R-:W3:Y:S01]  /*5e450*/  LDL.LU.64 R32, [R1+0x1290] ;  /* 0x0012900001207983 */ /* 0x000ee20000300a00 */
[----:B------:R-:W3:Y:S03]  /*5e460*/  LDL.LU.64 R34, [R1+0x1298] ;  /* 0x0012980001227983 */ /* 0x000ee60000300a00 */
[----:B0-----:R-:W4:Y:S01]  /*5e470*/  LDL.LU.64 R44, [R1+0x1270] ;  /* 0x00127000012c7983 */ /* 0x001f220000300a00 */
[----:B------:R-:W3:Y:S01]  /*5e480*/  LDL.LU.64 R46, [R1+0x1278] ;  /* 0x00127800012e7983 */ /* 0x000ee20000300a00 */
[C---:B--2---:R-:W-:Y:S02]  /*5e490*/  HMMA.16816.F32 R36, R40.reuse, R36, R56 ;  /* 0x000000242824723c */ /* 0x044fe40000001838 */
[----:B---3--:R-:W-:Y:S01]  /*5e4a0*/  STL.64 [R1+0x43c0], R46 ;  /* 0x0043c02e01007387 */ /* 0x008fe20000100a00 */
[----:B----4-:R0:W-:Y:S03]  /*5e4b0*/  STL.64 [R1+0x43b8], R44 ;  /* 0x0043b82c01007387 */ /* 0x0101e60000100a00 */
[----:B0-----:R-:W2:Y:S01]  /*5e4c0*/  LDL.LU.64 R44, [R1+0x1280] ;  /* 0x00128000012c7983 */ /* 0x001ea20000300a00 */
[----:B------:R-:W2:Y:S02]  /*5e4d0*/  LDL.LU.64 R46, [R1+0x1288] ;  /* 0x00128800012e7983 */ /* 0x000ea40000300a00 */
[----:B------:R-:W3:Y:S02]  /*5e4e0*/  LDL.LU.64 R4, [R1+0x1260] ;  /* 0x0012600001047983 */ /* 0x000ee40000300a00 */
[----:B------:R-:W3:Y:S01]  /*5e4f0*/  LDL.LU.64 R6, [R1+0x1268] ;  /* 0x0012680001067983 */ /* 0x000ee20000300a00 */
[----:B------:R-:W4:Y:S01]  /*5e500*/  LDL.LU.64 R8, [R1+0x1250] ;  /* 0x0012500001087983 */ /* 0x000f220000300a00 */
[----:B------:R-:W4:Y:S02]  /*5e510*/  LDL.LU.64 R10, [R1+0x1258] ;  /* 0x00125800010a7983 */ /* 0x000f240000300a00 */
[----:B------:R-:W2:Y:S02]  /*5e520*/  LDL.LU.64 R12, [R1+0x1240] ;  /* 0x00124000010c7983 */ /* 0x000ea40000300a00 */
[----:B------:R-:W2:Y:S01]  /*5e530*/  LDL.LU.64 R14, [R1+0x1248] ;  /* 0x00124800010e7983 */ /* 0x000ea20000300a00 */
[----:B------:R-:W2:Y:S01]  /*5e540*/  LDL.LU.64 R16, [R1+0x1230] ;  /* 0x0012300001107983 */ /* 0x000ea20000300a00 */
[----:B------:R-:W2:Y:S02]  /*5e550*/  LDL.LU.64 R18, [R1+0x1238] ;  /* 0x0012380001127983 */ /* 0x000ea40000300a00 */
        /* <DEDUP_REMOVED lines=11> */
[----:B------:R0:W-:Y:S02]  /*5e610*/  STL.64 [R1+0x12a0], R36 ;  /* 0x0012a02401007387 */ /* 0x0001e40000100a00 */
[----:B------:R1:W-:Y:S01]  /*5e620*/  STL.64 [R1+0x12a8], R38 ;  /* 0x0012a82601007387 */ /* 0x0003e20000100a00 */
[----:B0-----:R-:W3:Y:S01]  /*5e630*/  LDL.LU.64 R36, [R1+0x43c8] ;  /* 0x0043c80001247983 */ /* 0x001ee20000300a00 */
[C---:B--2---:R-:W-:Y:S08]  /*5e640*/  HMMA.16816.F32 R56, R40.reuse, R56, R44 ;  /* 0x000000382838723c */ /* 0x044ff0000000182c */
[C---:B---3--:R-:W-:Y:S01]  /*5e650*/  HMMA.16816.F32 R32, R40.reuse, R36, R32 ;  /* 0x000000242820723c */ /* 0x048fe20000001820 */
[----:B------:R-:W2:Y:S01]  /*5e660*/  LDL.LU.64 R36, [R1+0x11d0] ;  /* 0x0011d00001247983 */ /* 0x000ea20000300a00 */
[----:B-1----:R-:W2:Y:S11]  /*5e670*/  LDL.LU.64 R38, [R1+0x11d8] ;  /* 0x0011d80001267983 */ /* 0x002eb60000300a00 */
[----:B------:R-:W-:Y:S10]  /*5e680*/  @!UPT UIADD3 URZ, URZ, URZ, URZ ;  /* 0x0000003f3f3ff290 */ /* 0x000ff4000fffe03f */
[----:B------:R0:W-:Y:S01]  /*5e690*/  STL.64 [R1+0x1290], R32 ;  /* 0x0012902001007387 */ /* 0x0001e20000100a00 */
[----:B------:R1:W-:Y:S03]  /*5e6a0*/  STL.64 [R1+0x1298], R34 ;  /* 0x0012982201007387 */ /* 0x0003e60000100a00 */
[----:B0-----:R-:W3:Y:S01]  /*5e6b0*/  LDL.LU.64 R32, [R1+0x11c0] ;  /* 0x0011c00001207983 */ /* 0x001ee20000300a00 */
[----:B-1----:R-:W3:Y:S02]  /*5e6c0*/  LDL.LU.64 R34, [R1+0x11c8] ;  /* 0x0011c80001227983 */ /* 0x002ee40000300a00 */
[----:B------:R-:W2:Y:S02]  /*5e6d0*/  LDL.LU.64 R46, [R1+0x43c0] ;  /* 0x0043c000012e7983 */ /* 0x000ea40000300a00 */
[----:B------:R-:W2:Y:S01]  /*5e6e0*/  LDL.LU.64 R44, [R1+0x43b8] ;  /* 0x0043b800012c7983 */ /* 0x000ea20000300a00 */
[----:B------:R0:W-:Y:S01]  /*5e6f0*/  STL.64 [R1+0x1280], R56 ;  /* 0x0012803801007387 */ /* 0x0001e20000100a00 */
[----:B------:R2:W-:Y:S03]  /*5e700*/  STL.64 [R1+0x1288], R58 ;  /* 0x0012883a01007387 */ /* 0x0005e60000100a00 */
[----:B0-----:R-:W2:Y:S02]  /*5e710*/  LDL.LU.64 R56, [R1+0x43b0] ;  /* 0x0043b00001387983 */ /* 0x001ea40000300a00 */
[C---:B--2---:R-:W-:Y:S02]  /*5e720*/  HMMA.16816.F32 R56, R40.reuse, R56, R44 ;  /* 0x000000382838723c */ /* 0x044fe4000000182c */
[----:B------:R-:W2:Y:S01]  /*5e730*/  LDL.LU.64 R46, [R1+0x43a8] ;  /* 0x0043a800012e7983 */ /* 0x000ea20000300a00 */
[----:B------:R-:W2:Y:S11]  /*5e740*/  LDL.LU.64 R44, [R1+0x43a0] ;  /* 0x0043a000012c7983 */ /* 0x000eb60000300a00 */
[----:B------:R-:W-:Y:S09]  /*5e750*/  @!UPT UIADD3 URZ, URZ, URZ, URZ ;  /* 0x0000003f3f3ff290 */ /* 0x000ff2000fffe03f */
[----:B------:R0:W-:Y:S01]  /*5e760*/  STL.64 [R1+0x1270], R56 ;  /* 0x0012703801007387 */ /* 0x0001e20000100a00 */
[----:B------:R1:W-:Y:S03]  /*5e770*/  STL.64 [R1+0x1278], R58 ;  /* 0x0012783a01007387 */ /* 0x0003e60000100a00 */
[----:B0-----:R-:W1:Y:S02]  /*5e780*/  LDL.LU.64 R56, [R1+0x4398] ;  /* 0x0043980001387983 */ /* 0x001e640000300a00 */
[C---:B-1----:R-:W-:Y:S02]  /*5e790*/  HMMA.16816.F32 R56, R40.reuse, R56, R4 ;  /* 0x000000382838723c */ /* 0x042fe40000001804 */
[----:B------:R-:W2:Y:S11]  /*5e7a0*/  LDL.LU.64 R4, [R1+0x4390] ;  /* 0x0043900001047983 */ /* 0x000eb60000300a00 */
[----:B------:R-:W-:Y:S10]  /*5e7b0*/  @!UPT UIADD3 URZ, URZ, URZ, URZ ;  /* 0x0000003f3f3ff290 */ /* 0x000ff4000fffe03f */
[----:B------:R0:W-:Y:S01]  /*5e7c0*/  STL.64 [R1+0x1260], R56 ;  /* 0x0012603801007387 */ /* 0x0001e20000100a00 */
[----:B------:R4:W-:Y:S03]  /*5e7d0*/  STL.64 [R1+0x1268], R58 ;  /* 0x0012683a01007387 */ /* 0x0009e60000100a00 */
[----:B0-----:R-:W4:Y:S02]  /*5e7e0*/  LDL.LU.64 R56, [R1+0x4388] ;  /* 0x0043880001387983 */ /* 0x001f240000300a00 */
[C---:B----4-:R-:W-:Y:S02]  /*5e7f0*/  HMMA.16816.F32 R56, R40.reuse, R56, R8 ;  /* 0x000000382838723c */ /* 0x050fe40000001808 */
[----:B------:R-:W4:Y:S11]  /*5e800*/  LDL.LU.64 R8, [R1+0x4380] ;  /* 0x0043800001087983 */ /* 0x000f360000300a00 */
[----:B------:R-:W-:Y:S10]  /*5e810*/  @!UPT UIADD3 URZ, URZ, URZ, URZ ;  /* 0x0000003f3f3ff290 */ /* 0x000ff4000fffe03f */
        /* <DEDUP_REMOVED lines=31> */
[----:B------:R-:W-:Y:S03]  /*5ea10*/  STL.64 [R1+0x1208], R58 ;  /* 0x0012083a01007387 */ /* 0x000fe60000100a00 */
[----:B0-----:R-:W2:Y:S02]  /*5ea20*/  LDL.LU.64 R56, [R1+0x4328] ;  /* 0x0043280001387983 */ /* 0x001ea40000300a00 */
[C---:B--2---:R-:W-:Y:S11]  /*5ea30*/  HMMA.16816.F32 R52, R40.reuse, R56, R52 ;  /* 0x000000382834723c */ /* 0x044ff60000001834 */
[----:B------:R-:W-:Y:S11]  /*5ea40*/  @!UPT UIADD3 URZ, URZ, URZ, URZ ;  /* 0x0000003f3f3ff290 */ /* 0x000ff6000fffe03f */
[----:B------:R-:W-:Y:S01]  /*5ea50*/  @!UPT UIADD3 URZ, URZ, URZ, URZ ;  /* 0x0000003f3f3ff290 */ /* 0x000fe2000fffe03f */
[----:B------:R-:W-:Y:S01]  /*5ea60*/  STL.64 [R1+0x11f0], R52 ;  /* 0x0011f03401007387 */ /* 0x000fe20000100a00 */
[----:B------:R0:W-:Y:S03]  /*5ea70*/  STL.64 [R1+0x11f8], R54 ;  /* 0x0011f83601007387 */ /* 0x0001e60000100a00 */
[----:B0-----:R-:W2:Y:S01]  /*5ea80*/  LDL.LU.64 R54, [R1+0x4320] ;  /* 0x0043200001367983 */ /* 0x001ea20000300a00 */
[----:B------:R-:W2:Y:S02]  /*5ea90*/  LDL.LU.64 R52, [R1+0x4318] ;  /* 0x0043180001347983 */ /* 0x000ea40000300a00 */
[C---:B--2---:R-:W-:Y:S11]  /*5eaa0*/  HMMA.16816.F32 R48, R40.reuse, R52, R48 ;  /* 0x000000342830723c */ /* 0x044ff60000001830 */
[----:B------:R-:W-:Y:S11]  /*5eab0*/  @!UPT UIADD3 URZ, URZ, URZ, URZ ;  /* 0x0000003f3f3ff290 */ /* 0x000ff6000fffe03f */
[----:B------:R-:W-:Y:S01]  /*5eac0*/  @!UPT UIADD3 URZ, URZ, URZ, URZ ;  /* 0x0000003f3f3ff290 */ /* 0x000fe2000fffe03f */
[----:B------:R0:W-:Y:S01]  /*5ead0*/  STL.64 [R1+0x11e0], R48 ;  /* 0x0011e03001007387 */ /* 0x0001e20000100a00 */
[----:B------:R-:W-:Y:S03]  /*5eae0*/  STL.64 [R1+0x11e8], R50 ;  /* 0x0011e83201007387 */ /* 0x000fe60000100a00 */
[----:B0-----:R-:W2:Y:S01]  /*5eaf0*/  LDL.LU.64 R48, [R1+0x4310] ;  /* 0x0043100001307983 */ /* 0x001ea20000300a00 */
[----:B------:R-:W-:Y:S02]  /*5eb00*/  STL.64 [R1+0x4140], R54 ;  /* 0x0041403601007387 */ /* 0x000fe40000100a00 */
[----:B------:R0:W-:Y:S02]  /*5eb10*/  STL.64 [R1+0x4138], R52 ;  /* 0x0041383401007387 */ /* 0x0001e40000100a00 */
[----:B0-----:R-:W3:Y:S01]  /*5eb20*/  LDL.LU.64 R52, [R1+0x11a0] ;  /* 0x0011a00001347983 */ /* 0x001ee20000300a00 */
[----:B------:R-:W3:Y:S01]  /*5eb30*/  LDL.LU.64 R54, [R1+0x11a8] ;  /* 0x0011a80001367983 */ /* 0x000ee20000300a00 */
[C---:B--2---:R-:W-:Y:S11]  /*5eb40*/  HMMA.16816.F32 R36, R40.reuse, R48, R36 ;  /* 0x000000302824723c */ /* 0x044ff60000001824 */
[----:B------:R-:W-:Y:S11]  /*5eb50*/  @!UPT UIADD3 URZ, URZ, URZ, URZ ;  /* 0x0000003f3f3ff290 */ /* 0x000ff6000fffe03f */
[----:B------:R-:W-:Y:S01]  /*5eb60*/  @!UPT UIADD3 URZ, URZ, URZ, URZ ;  /* 0x0000003f3f3ff290 */ /* 0x000fe2000fffe03f */
[----:B------:R-:W-:Y:S01]  /*5eb70*/  STL.64 [R1+0x11d0], R36 ;  /* 0x0011d02401007387 */ /* 0x000fe20000100a00 */
[----:B------:R0:W-:Y:S03]  /*5eb80*/  STL.64 [R1+0x11d8], R38 ;  /* 0x0011d82601007387 */ /* 0x0001e60000100a00 */
[----:B0-----:R-:W2:Y:S01]  /*5eb90*/  LDL.LU.64 R38, [R1+0x4308] ;  /* 0x0043080001267983 */ /* 0x001ea20000300a00 */
[----:B------:R-:W3:Y:S02]  /*5eba0*/  LDL.LU.64 R36, [R1+0x4300] ;  /* 0x0043000001247983 */ /* 0x000ee40000300a00 */
[C---:B---3--:R-:W-:Y:S11]  /*5ebb0*/  HMMA.16816.F32 R32, R40.reuse, R36, R32 ;  /* 0x000000242820723c */ /* 0x048ff60000001820 */
[----:B------:R-:W-:Y:S11]  /*5ebc0*/  @!UPT UIADD3 URZ, URZ, URZ, URZ ;  /* 0x0000003f3f3ff290 */ /* 0x000ff6000fffe03f */
[----:B------:R-:W-:Y:S01]  /*5ebd0*/  @!UPT UIADD3 URZ, URZ, URZ, URZ ;  /* 0x0000003f3f3ff290 */ /* 0x000fe2000fffe03f */
[----:B------:R-:W-:Y:S01]  /*5ebe0*/  STL.64 [R1+0x11c0], R32 ;  /* 0x0011c02001007387 */ /* 0x000fe20000100a00 */
[----:B------:R0:W-:Y:S03]  /*5ebf0*/  STL.64 [R1+0x11c8], R34 ;  /* 0x0011c82201007387 */ /* 0x0001e60000100a00 */
[----:B0-----:R-:W3:Y:S01]  /*5ec00*/  LDL.LU.64 R34, [R1+0x42f8] ;  /* 0x0042f80001227983 */ /* 0x001ee20000300a00 */
[----:B------:R-:W3:Y:S02]  /*5ec10*/  LDL.LU.64 R32, [R1+0x42f0] ;  /* 0x0042f00001207983 */ /* 0x000ee40000300a00 */
[----:B--2---:R-:W-:Y:S02]  /*5ec20*/  STL.64 [R1+0x4130], R38 ;  /* 0x0041302601007387 */ /* 0x004fe40000100a00 */
[----:B------:R0:W-:Y:S02]  /*5ec30*/  STL.64 [R1+0x4128], R36 ;  /* 0x0041282401007387 */ /* 0x0001e40000100a00 */
[----:B0-----:R-:W3:Y:S01]  /*5ec40*/  LDL.LU.64 R36, [R1+0x11b0] ;  /* 0x0011b00001247983 */ /* 0x001ee20000300a00 */
[----:B------:R-:W3:Y:S02]  /*5ec50*/  LDL.LU.64 R38, [R1+0x11b8] ;  /* 0x0011b80001267983 */ /* 0x000ee40000300a00 */
[C---:B---3--:R-:W-:Y:S11]  /*5ec60*/  HMMA.16816.F32 R36, R40.reuse, R32, R36 ;  /* 0x000000202824723c */ /* 0x048ff60000001824 */
[----:B------:R-:W-:Y:S11]  /*5ec70*/  @!UPT UIADD3 URZ, URZ, URZ, URZ ;  /* 0x0000003f3f3ff290 */ /* 0x000ff6000fffe03f */
[----:B------:R-:W-:Y:S01]  /*5ec80*/  @!UPT UIADD3 URZ, URZ, URZ, URZ ;  /* 0x0000003f3f3ff290 */ /* 0x000fe2000fffe03f */
[----:B------:R0:W-:Y:S01]  /*5ec90*/  STL [R1+0x11b0], R36 ;  /* 0x0011b02401007387 */ /* 0x0001e20000100800 */
[----:B------:R-:W-:Y:S02]  /*5eca0*/  IMAD.MOV.U32 R58, RZ, RZ, R37 ;  /* 0x000000ffff3a7224 */ /* 0x000fe400078e0025 */
[----:B------:R-:W-:Y:S02]  /*5ecb0*/  IMAD.MOV.U32 R59, RZ, RZ, R38 ;  /* 0x000000ffff3b7224 */ /* 0x000fe400078e0026 */
[----:B------:R1:W-:Y:S01]  /*5ecc0*/  STL [R1+0x11bc], R39 ;  /* 0x0011bc2701007387 */ /* 0x0003e20000100800 */
[----:B0-----:R-:W2:Y:S01]  /*5ecd0*/  LDL.LU.64 R36, [R1+0x1180] ;  /* 0x0011800001247983 */ /* 0x001ea20000300a00 */
[----:B-1----:R-:W2:Y:S02]  /*5ece0*/  LDL.LU.64 R38, [R1+0x1188] ;  /* 0x0011880001267983 */ /* 0x002ea40000300a00 */
[----:B------:R-:W-:Y:S02]  /*5ecf0*/  STL.64 [R1+0x4160], R58 ;  /* 0x0041603a01007387 */ /* 0x000fe40000100a00 */
[----:B------:R0:W-:Y:S02]  /*5ed00*/  STL.64 [R1+0x4158], R56 ;  /* 0x0041583801007387 */ /* 0x0001e40000100a00 */
[----:B0-----:R-:W3:Y:S01]  /*5ed10*/  LDL.LU.64 R56, [R1+0x1190] ;  /* 0x0011900001387983 */ /* 0x001ee20000300a00 */
[----:B------:R-:W3:Y:S02]  /*5ed20*/  LDL.LU.64 R58, [R1+0x1198] ;  /* 0x00119800013a7983 */ /* 0x000ee40000300a00 */
[----:B------:R-:W-:Y:S02]  /*5ed30*/  STL.64 [R1+0x4150], R34 ;  /* 0x0041502201007387 */ /* 0x000fe40000100a00 */
[----:B------:R0:W-:Y:S02]  /*5ed40*/  STL.64 [R1+0x4148], R32 ;  /* 0x0041482001007387 */ /* 0x0001e40000100a00 */
[C---:B0-----:R-:W-:Y:S01]  /*5ed50*/  HMMA.16816.F32 R32, R40.reuse, R28, R52 ;  /* 0x0000001c2820723c */ /* 0x041fe20000001834 */
[----:B------:R-:W2:Y:S01]  /*5ed60*/  LDL.LU.64 R52, [R1+0x1170] ;  /* 0x0011700001347983 */ /* 0x000ea20000300a00 */
[----:B------:R-:W2:Y:S11]  /*5ed70*/  LDL.LU.64 R54, [R1+0x1178] ;  /* 0x0011780001367983 */ /* 0x000eb60000300a00 */
[----:B------:R-:W-:Y:S10]  /*5ed80*/  @!UPT UIADD3 URZ, URZ, URZ, URZ ;  /* 0x0000003f3f3ff290 */ /* 0x000ff4000fffe03f */
[----:B------:R-:W-:Y:S01]  /*5ed90*/  STL.64 [R1+0x11a0], R32 ;  /* 0x0011a02001007387 */ /* 0x000fe20000100a00 */
[----:B------:R3:W-:Y:S02]  /*5eda0*/  STL.64 [R1+0x11a8], R34 ;  /* 0x0011a82201007387 */ /* 0x0007e40000100a00 */
[C---:B---3--:R-:W-:Y:S11]  /*5edb0*/  HMMA.16816.F32 R32, R40.reuse, R24, R56 ;  /* 0x000000182820723c */ /* 0x048ff60000001838 */
[----:B------:R-:W-:Y:S11]  /*5edc0*/  @!UPT UIADD3 URZ, URZ, URZ, URZ ;  /* 0x0000003f3f3ff290 */ /* 0x000ff6000fffe03f */
[----:B------:R-:W-:Y:S01]  /*5edd0*/  @!UPT UIADD3 URZ, URZ, URZ, URZ ;  /* 0x0000003f3f3ff290 */ /* 0x000fe2000fffe03f */
[----:B------:R2:W-:Y:S01]  /*5ede0*/  STL [R1+0x1194], R33 ;  /* 0x0011942101007387 */ /* 0x0005e20000100800 */
[----:B------:R-:W-:Y:S02]  /*5edf0*/  IMAD.MOV.U32 R31, RZ, RZ, R32 ;  /* 0x000000ffff1f7224 */ /* 0x000fe400078e0020 */
[----:B------:R-:W-:Y:S02]  /*5ee00*/  IMAD.MOV.U32 R26, RZ, RZ, R34 ;  /* 0x000000ffff1a7224 */ /* 0x000fe400078e0022 */
[----:B------:R-:W-:Y:S02]  /*5ee10*/  IMAD.MOV.U32 R27, RZ, RZ, R35 ;  /* 0x000000ffff1b7224 */ /* 0x000fe400078e0023 */
[----:B--2---:R-:W-:Y:S01]  /*5ee20*/  HMMA.16816.F32 R32, R40, R20, R36 ;  /* 0x000000142820723c */ /* 0x004fe20000001824 */
[----:B------:R-:W-:Y:S02]  /*5ee30*/  STL [R1+0x3b94], R31 ;  /* 0x003b941f01007387 */ /* 0x000fe40000100800 */
[----:B------:R-:W-:Y:S02]  /*5ee40*/  STL [R1+0x3b90], R27 ;  /* 0x003b901b01007387 */ /* 0x000fe40000100800 */
[----:B------:R-:W-:Y:S11]  /*5ee50*/  STL [R1+0x3b8c], R26 ;  /* 0x003b8c1a01007387 */ /* 0x000ff60000100800 */
[----:B------:R-:W-:Y:S07]  /*5ee60*/  @!UPT UIADD3 URZ, URZ, URZ, URZ ;  /* 0x0000003f3f3ff290 */ /* 0x000fee000fffe03f */
[----:B------:R0:W-:Y:S01]  /*5ee70*/  STL [R1+0x1180], R32 ;  /* 0x0011802001007387 */ /* 0x0001e20000100800 */
[----:B------:R1:W-:Y:S02]  /*5ee80*/  STL [R1+0x118c], R35 ;  /* 0x00118c2301007387 */ /* 0x0003e40000100800 */
[----:B------:R-:W-:Y:S02]  /*5ee90*/  IMAD.MOV.U32 R50, RZ, RZ, R33 ;  /* 0x000000ffff327224 */ /* 0x000fe400078e0021 */
[----:B------:R-:W2:Y:S01]  /*5eea0*/  LDL R36, [R1+0x330] ;  /* 0x0003300001247983 */ /* 0x000ea20000100800 */
[----:B------:R-:W2:Y:S01]  /*5eeb0*/  LDL R37, [R1+0x334] ;  /* 0x0003340001257983 */ /* 0x000ea20000100800 */
[----:B------:R-:W-:-:S03]  /*5eec0*/  IMAD.MOV.U32 R51, RZ, RZ, R34 ;  /* 0x000000ffff337224 */ /* 0x000fc600078e0022 */
[----:B0-----:R-:W3:Y:S01]  /*5eed0*/  LDL.LU.64 R32, [R1+0x1160] ;  /* 0x0011600001207983 */ /* 0x001ee20000300a00 */
[----:B-1----:R-:W3:Y:S01]  /*5eee0*/  LDL.LU.64 R34, [R1+0x1168] ;  /* 0x0011680001227983 */ /* 0x002ee20000300a00 */
[----:B------:R-:W-:Y:S01]  /*5eef0*/  HMMA.16816.F32 R52, R40, R16, R52 ;  /* 0x000000102834723c */ /* 0x000fe20000001834 */
[----:B------:R-:W-:Y:S01]  /*5ef00*/  STL [R1+0x3bb4], R50 ;  /* 0x003bb43201007387 */ /* 0x000fe20000100800 */
[----:B------:R-:W-:Y:S11]  /*5ef10*/  STL [R1+0x3bb0], R51 ;  /* 0x003bb03301007387 */ /* 0x000ff60000100800 */
[----:B------:R-:W-:Y:S10]  /*5ef20*/  @!UPT UIADD3 URZ, URZ, URZ, URZ ;  /* 0x0000003f3f3ff290 */ /* 0x000ff4000fffe03f */
[----:B------:R0:W-:Y:S01]  /*5ef30*/  STL [R1+0x1174], R53 ;  /* 0x0011743501007387 */ /* 0x0001e20000100800 */
[----:B------:R-:W2:Y:S02]  /*5ef40*/  LDL.LU.64 R56, [R1+0xb50] ;  /* 0x000b500001387983 */ /* 0x000ea40000300a00 */
[----:B------:R-:W-:Y:S02]  /*5ef50*/  IMAD.MOV.U32 R11, RZ, RZ, R52 ;  /* 0x000000ffff0b7224 */ /* 0x000fe400078e0034 */
[----:B------:R-:W2:Y:S01]  /*5ef60*/  LDL.LU.64 R58, [R1+0xb58] ;  /* 0x000b5800013a7983 */ /* 0x000ea20000300a00 */
[----:B------:R-:W2:Y:S04]  /*5ef70*/  LDL R52, [R1+0x320] ;  /* 0x0003200001347983 */ /* 0x000ea80000100800 */
[----:B0-----:R-:W2:Y:S01]  /*5ef80*/  LDL R53, [R1+0x324] ;  /* 0x0003240001357983 */ /* 0x001ea20000100800 */
[----:B------:R0:W-:Y:S03]  /*5ef90*/  STL.64 [R1+0x4290], R16 ;  /* 0x0042901001007387 */ /* 0x0001e60000100a00 */
[----:B0-----:R-:W4:Y:S01]  /*5efa0*/  LDL.LU.64 R16, [R1+0x1150] ;  /* 0x0011500001107983 */ /* 0x001f220000300a00 */
[----:B------:R-:W4:Y:S02]  /*5efb0*/  LDL.LU.64 R18, [R1+0x1158] ;  /* 0x0011580001127983 */ /* 0x000f240000300a00 */
[----:B------:R-:W-:-:S02]  /*5efc0*/  IMAD.MOV.U32 R7, RZ, RZ, R55 ;  /* 0x000000ffff077224 */ /* 0x000fc400078e0037 */
[----:B------:R-:W-:-:S03]  /*5efd0*/  IMAD.MOV.U32 R6, RZ, RZ, R54 ;  /* 0x000000ffff067224 */ /* 0x000fc600078e0036 */
[----:B------:R-:W-:Y:S02]  /*5efe0*/  STL [R1+0x3b4c], R7 ;  /* 0x003b4c0701007387 */ /* 0x000fe40000100800 */
[----:B------:R-:W-:Y:S02]  /*5eff0*/  STL [R1+0x3b48], R6 ;  /* 0x003b480601007387 */ /* 0x000fe40000100800 */
[----:B------:R-:W-:Y:S01]  /*5f000*/  STL [R1+0x3b3c], R11 ;  /* 0x003b3c0b01007387 */ /* 0x000fe20000100800 */
[C---:B---3--:R-:W-:Y:S11]  /*5f010*/  HMMA.16816.F32 R32, R40.reuse, R12, R32 ;  /* 0x0000000c2820723c */ /* 0x048ff60000001820 */
[----:B------:R-:W-:Y:S11]  /*5f020*/  @!UPT UIADD3 URZ, URZ, URZ, URZ ;  /* 0x0000003f3f3ff290 */ /* 0x000ff6000fffe03f */
[----:B------:R-:W-:Y:S02]  /*5f030*/  @!UPT UIADD3 URZ, URZ, URZ, URZ ;  /* 0x0000003f3f3ff290 */ /* 0x000fe4000fffe03f */
[----:B------:R-:W-:Y:S02]  /*5f040*/  IMAD.MOV.U32 R31, RZ, RZ, R32 ;  /* 0x000000ffff1f7224 */ /* 0x000fe400078e0020 */
[----:B------:R-:W-:Y:S02]  /*5f050*/  IMAD.MOV.U32 R27, RZ, RZ, R33 ;  /* 0x000000ffff1b7224 */ /* 0x000fe400078e0021 */
[----:B------:R-:W-:Y:S02]  /*5f060*/  IMAD.MOV.U32 R26, RZ, RZ, R34 ;  /* 0x000000ffff1a7224 */ /* 0x000fe400078e0022 */
[----:B------:R-:W-:Y:S01]  /*5f070*/  IMAD.MOV.U32 R30, RZ, RZ, R35 ;  /* 0x000000ffff1e7224 */ /* 0x000fe200078e0023 */
[----:B------:R-:W3:Y:S01]  /*5f080*/  LDL.LU.64 R32, [R1+0xb40] ;  /* 0x000b400001207983 */ /* 0x000ee20000300a00 */
[----:B------:R-:W3:Y:S01]  /*5f090*/  LDL.LU.64 R34, [R1+0xb48] ;  /* 0x000b480001227983 */ /* 0x000ee20000300a00 */
[C---:B----4-:R-:W-:Y:S02]  /*5f0a0*/  HMMA.16816.F32 R16, R40.reuse, R8, R16 ;  /* 0x000000082810723c */ /* 0x050fe40000001810 */
[----:B------:R-:W-:Y:S01]  /*5f0b0*/  STL [R1+0x3bac], R27 ;  /* 0x003bac1b01007387 */ /* 0x000fe20000100800 */
[----:B------:R-:W-:Y:S11]  /*5f0c0*/  STL [R1+0x3ba8], R31 ;  /* 0x003ba81f01007387 */ /* 0x000ff60000100800 */
[----:B------:R-:W-:Y:S09]  /*5f0d0*/  @!UPT UIADD3 URZ, URZ, URZ, URZ ;  /* 0x0000003f3f3ff290 */ /* 0x000ff2000fffe03f */
[----:B------:R-:W-:Y:S01]  /*5f0e0*/  STL.64 [R1+0x1150], R16 ;  /* 0x0011501001007387 */ /* 0x000fe20000100a00 */
[----:B------:R2:W-:Y:S02]  /*5f0f0*/  STL.64 [R1+0x1158], R18 ;  /* 0x0011581201007387 */ /* 0x0005e40000100a00 */
[----:B--2---:R-:W-:Y:S11]  /*5f100*/  HMMA.16816.F32 R16, R40, R4, R56 ;  /* 0x000000042810723c */ /* 0x004ff60000001838 */
[----:B------:R-:W-:Y:S11]  /*5f110*/  @!UPT UIADD3 URZ, URZ, URZ, URZ ;  /* 0x0000003f3f3ff290 */ /* 0x000ff6000fffe03f */
[----:B------:R-:W-:Y:S02]  /*5f120*/  @!UPT UIADD3 URZ, URZ, URZ, URZ ;  /* 0x0000003f3f3ff290 */ /* 0x000fe4000fffe03f */
[----:B------:R-:W-:Y:S02]  /*5f130*/  IMAD.MOV.U32 R31, RZ, RZ, R19 ;  /* 0x000000ffff1f7224 */ /* 0x000fe400078e0013 */
[----:B------:R-:W-:Y:S02]  /*5f140*/  IMAD.MOV.U32 R50, RZ, RZ, R16 ;  /* 0x000000ffff327224 */ /* 0x000fe400078e0010 */
[----:B------:R-:W-:Y:S02]  /*5f150*/  IMAD.MOV.U32 R51, RZ, RZ, R17 ;  /* 0x000000ffff337224 */ /* 0x000fe400078e0011 */
[----:B------:R-:W-:Y:S01]  /*5f160*/  IMAD.MOV.U32 R27, RZ, RZ, R18 ;  /* 0x000000ffff1b7224 */ /* 0x000fe200078e0012 */
[----:B------:R-:W2:Y:S01]  /*5f170*/  LDL.LU.64 R16, [R1+0xb30] ;  /* 0x000b300001107983 */ /* 0x000ea20000300a00 */
[----:B------:R-:W2:Y:S02]  /*5f180*/  LDL.LU.64 R18, [R1+0xb38] ;  /* 0x000b380001127983 */ /* 0x000ea40000300a00 */
[----:B------:R-:W-:Y:S02]  /*5f190*/  STL.64 [R1+0x4190], R30 ;  /* 0x0041901e01007387 */ /* 0x000fe40000100a00 */
[----:B------:R-:W-:Y:S01]  /*5f1a0*/  STL.64 [R1+0x4188], R28 ;  /* 0x0041881c01007387 */ /* 0x000fe20000100a00 */
[----:B------:R-:W-:Y:S01]  /*5f1b0*/  STL.64 [R1+0x4180], R26 ;  /* 0x0041801a01007387 */ /* 0x000fe20000100a00 */
[----:B------:R-:W-:Y:S02]  /*5f1c0*/  STL.64 [R1+0x4178], R24 ;  /* 0x0041781801007387 */ /* 0x000fe40000100a00 */
[----:B------:R-:W-:Y:S02]  /*5f1d0*/  STL.64 [R1+0x4170], R50 ;  /* 0x0041703201007387 */ /* 0x000fe40000100a00 */
[----:B------:R0:W-:Y:S01]  /*5f1e0*/  STL.64 [R1+0x4168], R48 ;  /* 0x0041683001007387 */ /* 0x0001e20000100a00 */
[C---:B---3--:R-:W-:Y:S11]  /*5f1f0*/  HMMA.16816.F32 R32, R44.reuse, R36, R32 ;  /* 0x000000242c20723c */ /* 0x048ff60000001820 */
[----:B------:R-:W-:Y:S11]  /*5f200*/  @!UPT UIADD3 URZ, URZ, URZ, URZ ;  /* 0x0000003f3f3ff290 */ /* 0x000ff6000fffe03f */
[----:B------:R-:W-:Y:S02]  /*5f210*/  @!UPT UIADD3 URZ, URZ, URZ, URZ ;  /* 0x0000003f3f3ff290 */ /* 0x000fe4000fffe03f */
[----:B------:R-:W-:Y:S02]  /*5f220*/  IMAD.MOV.U32 R22, RZ, RZ, R34 ;  /* 0x000000ffff167224 */ /* 0x000fe400078e0022 */
[----:B------:R-:W-:Y:S02]  /*5f230*/  IMAD.MOV.U32 R23, RZ, RZ, R35 ;  /* 0x000000ffff177224 */ /* 0x000fe400078e0023 */
[----:B------:R-:W-:Y:S02]  /*5f240*/  IMAD.MOV.U32 R6, RZ, RZ, R33 ;  /* 0x000000ffff067224 */ /* 0x000fe400078e0021 */
[----:B------:R-:W-:Y:S01]  /*5f250*/  IMAD.MOV.U32 R7, RZ, RZ, R32 ;  /* 0x000000ffff077224 */ /* 0x000fe200078e0020 */
[----:B------:R-:W-:Y:S01]  /*5f260*/  STL.64 [R1+0x41a0], R22 ;  /* 0x0041a01601007387 */ /* 0x000fe20000100a00 */
[----:B------:R-:W-:Y:S02]  /*5f270*/  STL.64 [R1+0x4198], R20 ;  /* 0x0041981401007387 */ /* 0x000fe40000100a00 */
[----:B------:R-:W-:Y:S02]  /*5f280*/  STL [R1+0x3f5c], R6 ;  /* 0x003f5c0601007387 */ /* 0x000fe40000100800 */
[----:B------:R-:W-:Y:S01]  /*5f290*/  STL [R1+0x3f58], R7 ;  /* 0x003f580701007387 */ /* 0x000fe20000100800 */
[----:B------:R-:W3:Y:S04]  /*5f2a0*/  LDL R40, [R1+0x240] ;  /* 0x0002400001287983 */ /* 0x000ee80000100800 */
[----:B------:R-:W3:Y:S04]  /*5f2b0*/  LDL R41, [R1+0x244] ;  /* 0x0002440001297983 */ /* 0x000ee80000100800 */
[----:B---3--:R1:W-:Y:S01]  /*5f2c0*/  STL.64 [R1+0x4298], R40 ;  /* 0x0042982801007387 */ /* 0x0083e20000100a00 */
[----:B------:R-:W3:Y:S02]  /*5f2d0*/  LDL R36, [R1+0x260] ;  /* 0x0002600001247983 */ /* 0x000ee40000100800 */
[----:B------:R-:W3:Y:S02]  /*5f2e0*/  LDL R37, [R1+0x264] ;  /* 0x0002640001257983 */ /* 0x000ee40000100800 */
[----:B---3--:R-:W-:Y:S01]  /*5f2f0*/  STL.64 [R1+0x42a0], R36 ;  /* 0x0042a02401007387 */ /* 0x008fe20000100a00 */
[----:B------:R-:W3:Y:S02]  /*5f300*/  LDL R32, [R1+0x250] ;  /* 0x0002500001207983 */ /* 0x000ee40000100800 */
[----:B------:R-:W3:Y:S01]  /*5f310*/  LDL R33, [R1+0x254] ;  /* 0x0002540001217983 */ /* 0x000ee20000100800 */
[----:B--2---:R-:W-:Y:S01]  /*5f320*/  HMMA.16816.F32 R16, R44, R52, R16 ;  /* 0x000000342c10723c */ /* 0x004fe20000001810 */
[----:B---3--:R2:W-:Y:S01]  /*5f330*/  STL.64 [R1+0x42a8], R32 ;  /* 0x0042a82001007387 */ /* 0x0085e20000100a00 */
[----:B0-----:R-:W3:Y:S02]  /*5f340*/  LDL R48, [R1+0x270] ;  /* 0x0002700001307983 */ /* 0x001ee40000100800 */
[----:B------:R-:W3:Y:S02]  /*5f350*/  LDL R49, [R1+0x274] ;  /* 0x0002740001317983 */ /* 0x000ee40000100800 */
[----:B-1----:R-:W4:Y:S01]  /*5f360*/  LDL R40, [R1+0x310] ;  /* 0x0003100001287983 */ /* 0x002f220000100800 */
[----:B------:R-:W4:Y:S11]  /*5f370*/  LDL R41, [R1+0x314] ;  /* 0x0003140001297983 */ /* 0x000f360000100800 */
[----:B------:R-:W-:Y:S06]  /*5f380*/  @!UPT UIADD3 URZ, URZ, URZ, URZ ;  /* 0x0000003f3f3ff290 */ /* 0x000fec000fffe03f */
[----:B------:R-:W-:Y:S02]  /*5f390*/  IMAD.MOV.U32 R11, RZ, RZ, R16 ;  /* 0x000000ffff0b7224 */ /* 0x000fe400078e0010 */
[----:B------:R-:W-:Y:S01]  /*5f3a0*/  IMAD.MOV.U32 R10, RZ, RZ, R17 ;  /* 0x000000ffff0a7224 */ /* 0x000fe200078e0011 */
[----:B--2---:R-:W4:Y:S01]  /*5f3b0*/  LDL.LU.64 R32, [R1+0xb20] ;  /* 0x000b200001207983 */ /* 0x004f220000300a00 */
[----:B------:R-:W4:Y:S02]  /*5f3c0*/  LDL.LU.64 R34, [R1+0xb28] ;  /* 0x000b280001227983 */ /* 0x000f240000300a00 */
[----:B------:R-:W2:Y:S02]  /*5f3d0*/  LDL.64 R52, [R1+0x300] ;  /* 0x0003000001347983 */ /* 0x000ea40000100a00 */
[----:B------:R-:W2:Y:S01]  /*5f3e0*/  LDL.64 R28, [R1+0x2f0] ;  /* 0x0002f000011c7983 */ /* 0x000ea20000100a00 */
[----:B---3--:R0:W-:Y:S01]  /*5f3f0*/  STL.64 [R1+0x42b0], R48 ;  /* 0x0042b03001007387 */ /* 0x0081e20000100a00 */
[----:B------:R-:W3:Y:S02]  /*5f400*/  LDL R16, [R1+0x280] ;  /* 0x0002800001107983 */ /* 0x000ee40000100800 */
[----:B------:R-:W3:Y:S02]  /*5f410*/  LDL R17, [R1+0x284] ;  /* 0x0002840001117983 */ /* 0x000ee40000100800 */
[----:B---3--:R-:W-:Y:S01]  /*5f420*/  STL.64 [R1+0x42b8], R16 ;  /* 0x0042b81001007387 */ /* 0x008fe20000100a00 */
[----:B------:R-:W3:Y:S02]  /*5f430*/  LDL R36, [R1+0x290] ;  /* 0x0002900001247983 */ /* 0x000ee40000100800 */
[----:B------:R-:W3:Y:S02]  /*5f440*/  LDL R37, [R1+0x294] ;  /* 0x0002940001257983 */ /* 0x000ee40000100800 */
[----:B------:R-:W2:Y:S01]  /*5f450*/  LDL.LU.64 R24, [R1+0xb10] ;  /* 0x000b100001187983 */ /* 0x000ea20000300a00 */
[----:B------:R-:W2:Y:S04]  /*5f460*/  LDL.LU.64 R26, [R1+0xb18] ;  /* 0x000b1800011a7983 */ /* 0x000ea80000300a00 */
[----:B---3--:R-:W-:Y:S01]  /*5f470*/  STL.64 [R1+0x42c0], R36 ;  /* 0x0042c02401007387 */ /* 0x008fe20000100a00 */
[----:B0-----:R-:W3:Y:S02]  /*5f480*/  LDL R48, [R1+0x2a0] ;  /* 0x0002a00001307983 */ /* 0x001ee40000100800 */
[----:B------:R-:W3:Y:S02]  /*5f490*/  LDL R49, [R1+0x2a4] ;  /* 0x0002a40001317983 */ /* 0x000ee40000100800 */
[----:B---3--:R0:W-:Y:S04]  /*5f4a0*/  STL.64 [R1+0x42c8], R48 ;  /* 0x0042c83001007387 */ /* 0x0081e80000100a00 */
[----:B0-----:R-:W3:Y:S04]  /*5f4b0*/  LDL R48, [R1+0x2c0] ;  /* 0x0002c00001307983 */ /* 0x001ee80000100800 */
[----:B------:R-:W3:Y:S01]  /*5f4c0*/  LDL R49, [R1+0x2c4] ;  /* 0x0002c40001317983 */ /* 0x000ee20000100800 */
[----:B------:R-:W-:-:S03]  /*5f4d0*/  IMAD.MOV.U32 R14, RZ, RZ, R18 ;  /* 0x000000ffff0e7224 */ /* 0x000fc600078e0012 */
[----:B---3--:R0:W-:Y:S04]  /*5f4e0*/  STL.64 [R1+0x42d8], R48 ;  /* 0x0042d83001007387 */ /* 0x0081e80000100a00 */
[----:B0-----:R-:W3:Y:S04]  /*5f4f0*/  LDL R48, [R1+0x2d0] ;  /* 0x0002d00001307983 */ /* 0x001ee80000100800 */
[----:B------:R-:W3:Y:S01]  /*5f500*/  LDL R49, [R1+0x2d4] ;  /* 0x0002d40001317983 */ /* 0x000ee20000100800 */
[----:B------:R-:W-:Y:S02]  /*5f510*/  IMAD.MOV.U32 R15, RZ, RZ, R19 ;  /* 0x000000ffff0f7224 */ /* 0x000fe400078e0013 */
[----:B------:R-:W2:Y:S02]  /*5f520*/  LDL.LU.64 R16, [R1+0xb00] ;  /* 0x000b000001107983 */ /* 0x000ea40000300a00 */
[----:B------:R-:W2:Y:S01]  /*5f530*/  LDL.LU.64 R18, [R1+0xb08] ;  /* 0x000b080001127983 */ /* 0x000ea20000300a00 */
[----:B---3--:R-:W-:Y:S01]  /*5f540*/  STL.64 [R1+0x42e8], R48 ;  /* 0x0042e83001007387 */ /* 0x008fe20000100a00 */
[----:B------:R-:W3:Y:S02]  /*5f550*/  LDL.64 R56, [R1+0x230] ;  /* 0x0002300001387983 */ /* 0x000ee40000100a00 */
[----:B------:R-:W2:Y:S02]  /*5f560*/  LDL R20, [R1+0x2e0] ;  /* 0x0002e00001147983 */ /* 0x000ea40000100800 */
[----:B------:R-:W2:Y:S01]  /*5f570*/  LDL R21, [R1+0x2e4] ;  /* 0x0002e40001157983 */ /* 0x000ea20000100800 */
[----:B---3--:R-:W-:Y:S01]  /*5f580*/  STL.64 [R1+0x42d0], R56 ;  /* 0x0042d03801007387 */ /* 0x008fe20000100a00 */
[----:B------:R-:W-:Y:S02]  /*5f590*/  STL [R1+0x3f6c], R15 ;  /* 0x003f6c0f01007387 */ /* 0x000fe40000100800 */
[----:B------:R-:W-:Y:S02]  /*5f5a0*/  STL [R1+0x3f68], R14 ;  /* 0x003f680e01007387 */ /* 0x000fe40000100800 */
[----:B------:R-:W-:Y:S01]  /*5f5b0*/  STL [R1+0x3f64], R10 ;  /* 0x003f640a01007387 */ /* 0x000fe20000100800 */
[----:B------:R-:W-:Y:S01]  /*5f5c0*/  STL [R1+0x3f60], R11 ;  /* 0x003f600b01007387 */ /* 0x000fe20000100800 */
[----:B------:R0:W-:Y:S03]  /*5f5d0*/  STL.64 [R1+0x41a8], R8 ;  /* 0x0041a80801007387 */ /* 0x0001e60000100a00 */
[----:B0-----:R-:W3:Y:S04]  /*5f5e0*/  LDL R8, [R1+0x2b0] ;  /* 0x0002b00001087983 */ /* 0x001ee80000100800 */
[----:B------:R-:W3:Y:S01]  /*5f5f0*/  LDL R9, [R1+0x2b4] ;  /* 0x0002b40001097983 */ /* 0x000ee20000100800 */
[----:B----4-:R-:W-:Y:S01]  /*5f600*/  HMMA.16816.F32 R32, R44, R40, R32 ;  /* 0x000000282c20723c */ /* 0x010fe20000001820 */
[----:B--2---:R-:W-:-:S02]  /*5f610*/  IMAD.MOV.U32 R14, RZ, RZ, R53 ;  /* 0x000000ffff0e7224 */ /* 0x004fc400078e0035 */
[----:B---3--:R0:W-:Y:S05]  /*5f620*/  STL.64 [R1+0x42e0], R8 ;  /* 0x0042e00801007387 */ /* 0x0081ea0000100a00 */
[C---:B0-----:R-:W-:Y:S11]  /*5f630*/  HMMA.16816.F32 R8, R44.reuse, R52, R24 ;  /* 0x000000342c08723c */ /* 0x041ff60000001818 */
[----:B------:R-:W-:Y:S04]  /*5f640*/  @!UPT UIADD3 URZ, URZ, URZ, URZ ;  /* 0x0000003f3f3ff290 */ /* 0x000fe8000fffe03f */
[----:B------:R-:W-:Y:S01]  /*5f650*/  STL.64 [R1+0xb20], R32 ;  /* 0x000b202001007387 */ /* 0x000fe20000100a00 */
[----:B------:R-:W-:Y:S02]  /*5f660*/  STL.64 [R1+0xb28], R34 ;  /* 0x000b282201007387 */ /* 0x000fe40000100a00 */
[----:B------:R-:W2:Y:S05]  /*5f670*/  LDL.64 R52, [R1+0x220] ;  /* 0x0002200001347983 */ /* 0x000eaa0000100a00 */
[----:B------:R-:W-:Y:S01]  /*5f680*/  STL.64 [R1+0xb10], R8 ;  /* 0x000b100801007387 */ /* 0x000fe20000100a00 */
[----:B------:R0:W-:Y:S02]  /*5f690*/  STL.64 [R1+0xb18], R10 ;  /* 0x000b180a01007387 */ /* 0x0001e40000100a00 */
[----:B0-----:R-:W-:Y:S11]  /*5f6a0*/  HMMA.16816.F32 R8, R44, R28, R16 ;  /* 0x0000001c2c08723c */ /* 0x001ff60000001810 */
[----:B------:R-:W-:Y:S11]  /*5f6b0*/  @!UPT UIADD3 URZ, URZ, URZ, URZ ;  /* 0x0000003f3f3ff290 */ /* 0x000ff6000fffe03f */
[----:B------:R-:W-:Y:S01]  /*5f6c0*/  @!UPT UIADD3 URZ, URZ, URZ, URZ ;  /* 0x0000003f3f3ff290 */ /* 0x000fe2000fffe03f */
[----:B------:R0:W-:Y:S01]  /*5f6d0*/  STL.64 [R1+0xb00], R8 ;  /* 0x000b000801007387 */ /* 0x0001e20000100a00 */
[----:B------:R1:W-:Y:S02]  /*5f6e0*/  STL.64 [R1+0xb08], R10 ;  /* 0x000b080a01007387 */ /* 0x0003e40000100a00 */
[----:B------:R-:W3:Y:S02]  /*5f6f0*/  LDL.LU.64 R48, [R1+0xaf0] ;  /* 0x000af00001307983 */ /* 0x000ee40000300a00 */
[----:B------:R-:W3:Y:S01]  /*5f700*/  LDL.LU.64 R50, [R1+0xaf8] ;  /* 0x000af80001327983 */ /* 0x000ee20000300a00 */
[----:B0-----:R-:W4:Y:S01]  /*5f710*/  LDL.LU.64 R8, [R1+0xae0] ;  /* 0x000ae00001087983 */ /* 0x001f220000300a00 */
[----:B-1----:R-:W4:Y:S02]  /*5f720*/  LDL.LU.64 R10, [R1+0xae8] ;  /* 0x000ae800010a7983 */ /* 0x002f240000300a00 */
        /* <DEDUP_REMOVED lines=16> */
[----:B------:R-:W-:Y:S02]  /*5f830*/  STL.64 [R1+0x41b8], R6 ;  /* 0x0041b80601007387 */ /* 0x000fe40000100a00 */
[----:B------:R0:W-:Y:S02]  /*5f840*/  STL.64 [R1+0x41b0], R4 ;  /* 0x0041b00401007387 */ /* 0x0001e40000100a00 */
[----:B0-----:R-:W2:Y:S01]  /*5f850*/  LDL.LU.64 R4, [R1+0xa80] ;  /* 0x000a800001047983 */ /* 0x001ea20000300a00 */
[----:B------:R-:W2:Y:S01]  /*5f860*/  LDL.LU.64 R6, [R1+0xa88] ;  /* 0x000a880001067983 */ /* 0x000ea20000300a00 */
[C---:B---3--:R-:W-:Y:S02]  /*5f870*/  HMMA.16816.F32 R20, R44.reuse, R20, R48 ;  /* 0x000000142c14723c */ /* 0x048fe40000001830 */
[----:B------:R-:W4:Y:S11]  /*5f880*/  LDL.LU.64 R48, [R1+0x42e8] ;  /* 0x0042e80001307983 */ /* 0x000f360000300a00 */
[----:B------:R-:W-:Y:S10]  /*5f890*/  @!UPT UIADD3 URZ, URZ, URZ, URZ ;  /* 0x0000003f3f3ff290 */ /* 0x000ff4000fffe03f */
[----:B------:R0:W-:Y:S01]  /*5f8a0*/  STL.64 [R1+0xaf0], R20 ;  /* 0x000af01401007387 */ /* 0x0001e20000100a00 */
[----:B------:R1:W-:Y:S03]  /*5f8b0*/  STL.64 [R1+0xaf8], R22 ;  /* 0x000af81601007387 */ /* 0x0003e60000100a00 */
[----:B0-----:R-:W3:Y:S01]  /*5f8c0*/  LDL.LU.64 R20, [R1+0xa50] ;  /* 0x000a500001147983 */ /* 0x001ee20000300a00 */
[----:B-1----:R-:W3:Y:S01]  /*5f8d0*/  LDL.LU.64 R22, [R1+0xa58] ;  /* 0x000a580001167983 */ /* 0x002ee20000300a00 */
[C---:B----4-:R-:W-:Y:S02]  /*5f8e0*/  HMMA.16816.F32 R48, R44.reuse, R48, R8 ;  /* 0x000000302c30723c */ /* 0x050fe40000001808 */
[----:B------:R-:W4:Y:S11]  /*5f8f0*/  LDL.LU.64 R8, [R1+0x42e0] ;  /* 0x0042e00001087983 */ /* 0x000f360000300a00 */
[----:B------:R-:W-:Y:S10]  /*5f900*/  @!UPT UIADD3 URZ, URZ, URZ, URZ ;  /* 0x0000003f3f3ff290 */ /* 0x000ff4000fffe03f */
[----:B------:R0:W-:Y:S01]  /*5f910*/  STL.64 [R1+0xae0], R48 ;  /* 0x000ae03001007387 */ /* 0x0001e20000100a00 */
[----:B------:R2:W-:Y:S03]  /*5f920*/  STL.64 [R1+0xae8], R50 ;  /* 0x000ae83201007387 */ /* 0x0005e60000100a00 */
[----:B0-----:R-:W2:Y:S02]  /*5f930*/  LDL.LU.64 R48, [R1+0x42d8] ;  /* 0x0042d80001307983 */ /* 0x001ea40000300a00 */
[C---:B--2---:R-:W-:Y:S02]  /*5f940*/  HMMA.16816.F32 R48, R44.reuse, R48, R56 ;  /* 0x000000302c30723c */ /* 0x044fe40000001838 */
[----:B------:R-:W2:Y:S11]  /*5f950*/  LDL.LU.64 R56, [R1+0x42d0] ;  /* 0x0042d00001387983 */ /* 0x000eb60000300a00 */
[----:B------:R-:W-:Y:S10]  /*5f960*/  @!UPT UIADD3 URZ, URZ, URZ, URZ ;  /* 0x0000003f3f3ff290 */ /* 0x000ff4000fffe03f */
[----:B------:R0:W-:Y:S01]  /*5f970*/  STL.64 [R1+0xad0], R48 ;  /* 0x000ad03001007387 */ /* 0x0001e20000100a00 */
[----:B------:R-:W-:Y:S03]  /*5f980*/  STL.64 [R1+0xad8], R50 ;  /* 0x000ad83201007387 */ /* 0x000fe60000100a00 */
[----:B0-----:R-:W2:Y:S01]  /*5f990*/  LDL.LU.64 R48, [R1+0x42c8] ;  /* 0x0042c80001307983 */ /* 0x001ea20000300a00 */
[C---:B----4-:R-:W-:Y:S01]  /*5f9a0*/  HMMA.16816.F32 R8, R44.reuse, R8, R36 ;  /* 0x000000082c08723c */ /* 0x050fe20000001824 */
[----:B------:R-:W4:Y:S11]  /*5f9b0*/  LDL.LU.64 R36, [R1+0x42c0] ;  /* 0x0042c00001247983 */ /* 0x000f360000300a00 */
[----:B------:R-:W-:Y:S11]  /*5f9c0*/  @!UPT UIADD3 URZ, URZ, URZ, URZ ;  /* 0x0000003f3f3ff290 */ /* 0x000ff6000fffe03f */
[----:B------:R0:W-:Y:S01]  /*5f9d0*/  STL.64 [R1+0xac0], R8 ;  /* 0x000ac00801007387 */ /* 0x0001e20000100a00 */
[----:B------:R1:W-:Y:S03]  /*5f9e0*/  STL.64 [R1+0xac8], R10 ;  /* 0x000ac80a01007387 */ /* 0x0003e60000100a00 */
[----:B0-----:R-:W3:Y:S01]  /*5f9f0*/  LDL.LU.64 R8, [R1+0xa40] ;  /* 0x000a400001087983 */ /* 0x001ee20000300a00 */
[----:B-1----:R-:W3:Y:S01]  /*5fa00*/  LDL.LU.64 R10, [R1+0xa48] ;  /* 0x000a4800010a7983 */ /* 0x002ee20000300a00 */
[C---:B--2---:R-:W-:Y:S02]  /*5fa10*/  HMMA.16816.F32 R48, R44.reuse, R48, R16 ;  /* 0x000000302c30723c */ /* 0x044fe40000001810 */
[----:B------:R-:W2:Y:S06]  /*5fa20*/  LDL.LU.64 R16, [R1+0x42b8] ;  /* 0x0042b80001107983 */ /* 0x000eac0000300a00 */
[C---:B----4-:R-:W-:Y:S11]  /*5fa30*/  HMMA.16816.F32 R36, R44.reuse, R36, R32 ;  /* 0x000000242c24723c */ /* 0x050ff60000001820 */
[----:B------:R-:W-:Y:S04]  /*5fa40*/  @!UPT UIADD3 URZ, URZ, URZ, URZ ;  /* 0x0000003f3f3ff290 */ /* 0x000fe8000fffe03f */
[----:B------:R0:W-:Y:S01]  /*5fa50*/  STL.64 [R1+0xab0], R48 ;  /* 0x000ab03001007387 */ /* 0x0001e20000100a00 */
[----:B------:R-:W-:Y:S03]  /*5fa60*/  STL.64 [R1+0xab8], R50 ;  /* 0x000ab83201007387 */ /* 0x000fe60000100a00 */
[----:B0-----:R-:W4:Y:S01]  /*5fa70*/  LDL.LU.64 R48, [R1+0x42b0] ;  /* 0x0042b00001307983 */ /* 0x001f220000300a00 */
[----:B------:R-:W4:Y:S03]  /*5fa80*/  LDL.LU.64 R32, [R1+0x42a8] ;  /* 0x0042a80001207983 */ /* 0x000f260000300a00 */
[----:B------:R0:W-:Y:S02]  /*5fa90*/  STL.64 [R1+0xaa0], R36 ;  /* 0x000aa02401007387 */ /* 0x0001e40000100a00 */
[----:B------:R-:W-:Y:S01]  /*5faa0*/  STL.64 [R1+0xaa8], R38 ;  /* 0x000aa82601007387 */ /* 0x000fe20000100a00 */
[----:B0-----:R-:W4:Y:S01]  /*5fab0*/  LDL.LU.64 R36, [R1+0x42a0] ;  /* 0x0042a00001247983 */ /* 0x001f220000300a00 */
[C---:B--2---:R-:W-:Y:S03]  /*5fac0*/  HMMA.16816.F32 R16, R44.reuse, R16, R40 ;  /* 0x000000102c10723c */ /* 0x044fe60000001828 */
[----:B------:R-:W2:Y:S05]  /*5fad0*/  LDL.LU.64 R40, [R1+0x4298] ;  /* 0x0042980001287983 */ /* 0x000eaa0000300a00 */
[C---:B---3--:R-:W-:Y:S08]  /*5fae0*/  HMMA.16816.F32 R8, R44.reuse, R56, R8 ;  /* 0x000000382c08723c */ /* 0x048ff00000001808 */
[C---:B----4-:R-:W-:Y:S08]  /*5faf0*/  HMMA.16816.F32 R48, R44.reuse, R48, R4 ;  /* 0x000000302c30723c */ /* 0x050ff00000001804 */
[C---:B------:R-:W-:Y:S08]  /*5fb00*/  HMMA.16816.F32 R24, R44.reuse, R32, R24 ;  /* 0x000000202c18723c */ /* 0x040ff00000001818 */
[C---:B------:R-:W-:Y:S01]  /*5fb10*/  HMMA.16816.F32 R28, R44.reuse, R36, R28 ;  /* 0x000000242c1c723c */ /* 0x040fe2000000181c */
[----:B------:R0:W-:Y:S01]  /*5fb20*/  STL.64 [R1+0xa90], R16 ;  /* 0x000a901001007387 */ /* 0x0001e20000100a00 */
[----:B------:R-:W-:Y:S03]  /*5fb30*/  STL.64 [R1+0xa98], R18 ;  /* 0x000a981201007387 */ /* 0x000fe60000100a00 */
[----:B0-----:R-:W3:Y:S01]  /*5fb40*/  LDL.LU.64 R16, [R1+0x4290] ;  /* 0x0042900001107983 */ /* 0x001ee20000300a00 */
[----:B------:R-:W4:Y:S03]  /*5fb50*/  LDL.LU.64 R4, [R1+0xa30] ;  /* 0x000a300001047983 */ /* 0x000f260000300a00 */
[----:B------:R-:W-:Y:S01]  /*5fb60*/  STL.64 [R1+0xa80], R48 ;  /* 0x000a803001007387 */ /* 0x000fe20000100a00 */
[----:B------:R-:W-:Y:S03]  /*5fb70*/  STL.64 [R1+0xa88], R50 ;  /* 0x000a883201007387 */ /* 0x000fe60000100a00 */
[----:B------:R-:W4:Y:S10]  /*5fb80*/  LDL.LU.64 R6, [R1+0xa38] ;  /* 0x000a380001067983 */ /* 0x000f340000300a00 */
[----:B------:R0:W-:Y:S01]  /*5fb90*/  STL.64 [R1+0xa70], R28 ;  /* 0x000a701c01007387 */ /* 0x0001e20000100a00 */
[----:B------:R-:W-:Y:S02]  /*5fba0*/  STL.64 [R1+0xa78], R30 ;  /* 0x000a781e01007387 */ /* 0x000fe40000100a00 */
[----:B------:R-:W3:Y:S02]  /*5fbb0*/  LDL.64 R36, [R1+0x1e0] ;  /* 0x0001e00001247983 */ /* 0x000ee40000100a00 */
[----:B------:R-:W3:Y:S01]  /*5fbc0*/  LDL R32, [R1+0x1f0] ;  /* 0x0001f00001207983 */ /* 0x000ee20000100800 */
[----:B------:R-:W-:Y:S01]  /*5fbd0*/  STL.64 [R1+0xa60], R24 ;  /* 0x000a601801007387 */ /* 0x000fe20000100a00 */
[----:B------:R-:W-:Y:S02]  /*5fbe0*/  STL.64 [R1+0xa68], R26 ;  /* 0x000a681a01007387 */ /* 0x000fe40000100a00 */
[----:B------:R-:W3:Y:S01]  /*5fbf0*/  LDL R33, [R1+0x1f4] ;  /* 0x0001f40001217983 */ /* 0x000ee20000100800 */
[C---:B--2---:R-:W-:Y:S01]  /*5fc00*/  HMMA.16816.F32 R20, R44.reuse, R40, R20 ;  /* 0x000000282c14723c */ /* 0x044fe20000001814 */
[----:B------:R-:W2:Y:S11]  /*5fc10*/  LDL R40, [R1+0x200] ;  /* 0x0002000001287983 */ /* 0x000eb60000100800 */
[----:B------:R-:W-:Y:S11]  /*5fc20*/  @!UPT UIADD3 URZ, URZ, URZ, URZ ;  /* 0x0000003f3f3ff290 */ /* 0x000ff6000fffe03f */
[----:B------:R1:W-:Y:S01]  /*5fc30*/  STL.64 [R1+0xa50], R20 ;  /* 0x000a501401007387 */ /* 0x0003e20000100a00 */
[----:B------:R-:W-:Y:S02]  /*5fc40*/  STL.64 [R1+0xa58], R22 ;  /* 0x000a581601007387 */ /* 0x000fe40000100a00 */
[----:B------:R-:W2:Y:S02]  /*5fc50*/  LDL R41, [R1+0x204] ;  /* 0x0002040001297983 */ /* 0x000ea40000100800 */
[----:B0-----:R-:W2:Y:S01]  /*5fc60*/  LDL R28, [R1+0x210] ;  /* 0x00021000011c7983 */ /* 0x001ea20000100800 */
[----:B------:R-:W2:Y:S04]  /*5fc70*/  LDL R29, [R1+0x214] ;  /* 0x00021400011d7983 */ /* 0x000ea80000100800 */
[----:B-1----:R-:W2:Y:S01]  /*5fc80*/  LDL R20, [R1+0x190] ;  /* 0x0001900001147983 */ /* 0x002ea20000100800 */
[----:B------:R-:W-:Y:S02]  /*5fc90*/  STL.64 [R1+0xa40], R8 ;  /* 0x000a400801007387 */ /* 0x000fe40000100a00 */
[----:B------:R-:W-:Y:S02]  /*5fca0*/  STL.64 [R1+0xa48], R10 ;  /* 0x000a480a01007387 */ /* 0x000fe40000100a00 */
[----:B------:R-:W2:Y:S02]  /*5fcb0*/  LDL R21, [R1+0x194] ;  /* 0x0001940001157983 */ /* 0x000ea40000100800 */
[----:B--2---:R0:W-:Y:S01]  /*5fcc0*/  STL.64 [R1+0x4270], R20 ;  /* 0x0042701401007387 */ /* 0x0041e20000100a00 */
[----:B------:R-:W2:Y:S01]  /*5fcd0*/  LDL.64 R48, [R1+0x180] ;  /* 0x0001800001307983 */ /* 0x000ea20000100a00 */
[----:B----4-:R-:W-:Y:S01]  /*5fce0*/  HMMA.16816.F32 R4, R44, R52, R4 ;  /* 0x000000342c04723c */ /* 0x010fe20000001804 */
[----:B------:R-:W-:-:S02]  /*5fcf0*/  IMAD.MOV.U32 R18, RZ, RZ, R52 ;  /* 0x000000ffff127224 */ /* 0x000fc400078e0034 */
[----:B------:R-:W-:Y:S01]  /*5fd00*/  IMAD.MOV.U32 R15, RZ, RZ, R53 ;  /* 0x000000ffff0f7224 */ /* 0x000fe200078e0035 */
[----:B--2---:R-:W-:Y:S11]  /*5fd10*/  STL.64 [R1+0x4278], R48 ;  /* 0x0042783001007387 */ /* 0x004ff60000100a00 */
[----:B------:R-:W-:Y:S08]  /*5fd20*/  @!UPT UIADD3 URZ, URZ, URZ, URZ ;  /* 0x0000003f3f3ff290 */ /* 0x000ff0000fffe03f */
[----:B------:R1:W-:Y:S02]  /*5fd30*/  STL.64 [R1+0xa30], R4 ;  /* 0x000a300401007387 */ /* 0x0003e40000100a00 */
[----:B------:R2:W-:Y:S02]  /*5fd40*/  STL.64 [R1+0xa38], R6 ;  /* 0x000a380601007387 */ /* 0x0005e40000100a00 */
[----:B------:R-:W4:Y:S01]  /*5fd50*/  LDL.LU.64 R24, [R1+0xa20] ;  /* 0x000a200001187983 */ /* 0x000f220000300a00 */
[----:B------:R-:W4:Y:S01]  /*5fd60*/  LDL.LU.64 R26, [R1+0xa28] ;  /* 0x000a2800011a7983 */ /* 0x000f220000300a00 */
[----:B------:R-:W3:Y:S02]  /*5fd70*/  LDL R52, [R1+0x1b0] ;  /* 0x0001b00001347983 */ /* 0x000ee40000100800 */
[----:B------:R-:W3:Y:S02]  /*5fd80*/  LDL R53, [R1+0x1b4] ;  /* 0x0001b40001357983 */ /* 0x000ee40000100800 */
[----:B0-----:R-:W4:Y:S01]  /*5fd90*/  LDL.LU.64 R20, [R1+0xa10] ;  /* 0x000a100001147983 */ /* 0x001f220000300a00 */
[----:B------:R-:W4:Y:S01]  /*5fda0*/  LDL.LU.64 R22, [R1+0xa18] ;  /* 0x000a180001167983 */ /* 0x000f220000300a00 */
[----:B------:R-:W4:Y:S02]  /*5fdb0*/  LDL.LU.64 R8, [R1+0xa00] ;  /* 0x000a000001087983 */ /* 0x000f240000300a00 */
[----:B------:R-:W4:Y:S01]  /*5fdc0*/  LDL.LU.64 R10, [R1+0xa08] ;  /* 0x000a0800010a7983 */ /* 0x000f220000300a00 */
[----:B-1----:R-:W4:Y:S01]  /*5fdd0*/  LDL.LU.64 R4, [R1+0x9f0] ;  /* 0x0009f00001047983 */ /* 0x002f220000300a00 */
[----:B--2---:R-:W2:Y:S02]  /*5fde0*/  LDL.LU.64 R6, [R1+0x9f8] ;  /* 0x0009f80001067983 */ /* 0x004ea40000300a00 */
[----:B------:R-:W-:Y:S01]  /*5fdf0*/  IMAD.MOV.U32 R19, RZ, RZ, R57 ;  /* 0x000000ffff137224 */ /* 0x000fe200078e0039 */
[----:B---3--:R0:W-:Y:S01]  /*5fe00*/  STL.64 [R1+0x4280], R52 ;  /* 0x0042803401007387 */ /* 0x0081e20000100a00 */
[----:B------:R-:W3:Y:S02]  /*5fe10*/  LDL R56, [R1+0x1d0] ;  /* 0x0001d00001387983 */ /* 0x000ee40000100800 */
[----:B------:R-:W3:Y:S01]  /*5fe20*/  LDL R57, [R1+0x1d4] ;  /* 0x0001d40001397983 */ /* 0x000ee20000100800 */
[----:B0-----:R-:W3:Y:S04]  /*5fe30*/  LDL R52, [R1+0x1c0] ;  /* 0x0001c00001347983 */ /* 0x001ee80000100800 */
[----:B------:R-:W3:Y:S01]  /*5fe40*/  LDL R53, [R1+0x1c4] ;  /* 0x0001c40001357983 */ /* 0x000ee20000100800 */
[----:B------:R-:W-:Y:S02]  /*5fe50*/  STL.64 [R1+0x41d8], R14 ;  /* 0x0041d80e01007387 */ /* 0x000fe40000100a00 */
[----:B------:R-:W-:Y:S02]  /*5fe60*/  STL.64 [R1+0x41d0], R12 ;  /* 0x0041d00c01007387 */ /* 0x000fe40000100a00 */
[----:B------:R-:W-:Y:S01]  /*5fe70*/  STL.64 [R1+0x41c8], R18 ;  /* 0x0041c81201007387 */ /* 0x000fe20000100a00 */
[----:B------:R0:W-:Y:S01]  /*5fe80*/  STL.64 [R1+0x41c0], R16 ;  /* 0x0041c01001007387 */ /* 0x0001e20000100a00 */
[----:B----4-:R-:W-:Y:S01]  /*5fe90*/  HMMA.16816.F32 R8, R44, R32, R8 ;  /* 0x000000202c08723c */ /* 0x010fe20000001808 */
[----:B0-----:R-:W-:-:S02]  /*5fea0*/  IMAD.MOV.U32 R16, RZ, RZ, R61 ;  /* 0x000000ffff107224 */ /* 0x001fc400078e003d */
[----:B------:R-:W-:-:S05]  /*5feb0*/  IMAD.MOV.U32 R17, RZ, RZ, R2 ;  /* 0x000000ffff117224 */ /* 0x000fca00078e0002 */
[C---:B------:R-:W-:Y:S01]  /*5fec0*/  HMMA.16816.F32 R12, R44.reuse, R40, R20 ;  /* 0x000000282c0c723c */ /* 0x040fe20000001814 */
[----:B------:R0:W-:Y:S07]  /*5fed0*/  STL.64 [R1+0x4288], R16 ;  /* 0x0042881001007387 */ /* 0x0001ee0000100a00 */
[C---:B--2---:R-:W-:Y:S08]  /*5fee0*/  HMMA.16816.F32 R4, R44.reuse, R36, R4 ;  /* 0x000000242c04723c */ /* 0x044ff00000001804 */
[----:B0-----:R-:W-:Y:S01]  /*5fef0*/  HMMA.16816.F32 R16, R44, R28, R24 ;  /* 0x0000001c2c10723c */ /* 0x001fe20000001818 */
[----:B------:R-:W2:Y:S11]  /*5ff00*/  LDL.64 R24, [R1+0x170] ;  /* 0x0001700001187983 */ /* 0x000eb60000100a00 */
[----:B------:R-:W-:Y:S11]  /*5ff10*/  @!UPT UIADD3 URZ, URZ, URZ, URZ ;  /* 0x0000003f3f3ff290 */ /* 0x000ff6000fffe03f */
[----:B------:R-:W-:Y:S01]  /*5ff20*/  STL.64 [R1+0xa20], R16 ;  /* 0x000a201001007387 */ /* 0x000fe20000100a00 */
[----:B------:R-:W-:Y:S02]  /*5ff30*/  STL.64 [R1+0xa28], R18 ;  /* 0x000a281201007387 */ /* 0x000fe40000100a00 */
[----:B------:R-:W-:Y:S02]  /*5ff40*/  STL.64 [R1+0xa10], R12 ;  /* 0x000a100c01007387 */ /* 0x000fe40000100a00 */
[----:B------:R-:W-:Y:S01]  /*5ff50*/  STL.64 [R1+0xa18], R14 ;  /* 0x000a180e01007387 */ /* 0x000fe20000100a00 */
[----:B------:R0:W-:Y:S01]  /*5ff60*/  STL.64 [R1+0xa00], R8 ;  /* 0x000a000801007387 */ /* 0x0001e20000100a00 */
[----:B------:R1:W-:Y:S02]  /*5ff70*/  STL.64 [R1+0xa08], R10 ;  /* 0x000a080a01007387 */ /* 0x0003e40000100a00 */
[----:B------:R4:W-:Y:S02]  /*5ff80*/  STL.64 [R1+0x9f0], R4 ;  /* 0x0009f00401007387 */ /* 0x0009e40000100a00 */
[----:B------:R4:W-:Y:S01]  /*5ff90*/  STL.64 [R1+0x9f8], R6 ;  /* 0x0009f80601007387 */ /* 0x0009e20000100a00 */
[----:B0-----:R-:W3:Y:S01]  /*5ffa0*/  LDL.LU.64 R8, [R1+0x9e0] ;  /* 0x0009e00001087983 */ /* 0x001ee20000300a00 */
[----:B-1----:R-:W3:Y:S02]  /*5ffb0*/  LDL.LU.64 R10, [R1+0x9e8] ;  /* 0x0009e800010a7983 */ /* 0x002ee40000300a00 */
[----:B------:R-:W2:Y:S02]  /*5ffc0*/  LDL.LU.64 R16, [R1+0x9d0] ;  /* 0x0009d00001107983 */ /* 0x000ea40000300a00 */
[----:B------:R-:W2:Y:S01]  /*5ffd0*/  LDL.LU.64 R18, [R1+0x9d8] ;  /* 0x0009d80001127983 */ /* 0x000ea20000300a00 */
[----:B------:R-:W2:Y:S01]  /*5ffe0*/  LDL.LU.64 R48, [R1+0x9c0] ;  /* 0x0009c00001307983 */ /* 0x000ea20000300a00 */
[----:B------:R-:W2:Y:S02]  /*5fff0*/  LDL.LU.64 R50, [R1+0x9c8] ;  /* 0x0009c80001327983 */ /* 0x000ea40000300a00 */
[----:B------:R-:W2:Y:S02]  /*60000*/  LDL.LU.64 R20, [R1+0x9b0] ;  /* 0x0009b00001147983 */ /* 0x000ea40000300a00 */
[----:B------:R-:W2:Y:S02]  /*60010*/  LDL.LU.64 R22, [R1+0x9b8] ;  /* 0x0009b80001167983 */ /* 0x000ea40000300a00 */
[----:B------:R-:W-:Y:S01]  /*60020*/  IMAD.MOV.U32 R0, RZ, RZ, R37 ;  /* 0x000000ffff007224 */ /* 0x000fe200078e0025 */
[----:B------:R-:W2:Y:S01]  /*60030*/  LDL.LU.64 R12, [R1+0x9a0] ;  /* 0x0009a000010c7983 */ /* 0x000ea20000300a00 */
[----:B------:R-:W-:-:S02]  /*60040*/  IMAD.MOV.U32 R2, RZ, RZ, R36 ;  /* 0x000000ffff027224 */ /* 0x000fc400078e0024 */
[----:B------:R-:W2:Y:S02]  /*60050*/  LDL.LU.64 R14, [R1+0x9a8] ;  /* 0x0009a800010e7983 */ /* 0x000ea40000300a00 */
[----:B----4-:R-:W4:Y:S01]  /*60060*/  LDL.LU.64 R4, [R1+0x990] ;  /* 0x0009900001047983 */ /* 0x010f220000300a00 */
[----:B------:R-:W4:Y:S01]  /*60070*/  LDL.LU.64 R6, [R1+0x998] ;  /* 0x0009980001067983 */ /* 0x000f220000300a00 */
[----:B------:R-:W4:Y:S02]  /*60080*/  LDL.64 R28, [R1+0x160] ;  /* 0x00016000011c7983 */ /* 0x000f240000100a00 */
[----:B------:R-:W4:Y:S02]  /*60090*/  LDL.64 R32, [R1+0x140] ;  /* 0x0001400001207983 */ /* 0x000f240000100a00 */
[----:B------:R-:W4:Y:S01]  /*600a0*/  LDL.64 R36, [R1+0x130] ;  /* 0x0001300001247983 */ /* 0x000f220000100a00 */
[----:B------:R-:W-:Y:S01]  /*600b0*/  STL [R1+0x40dc], R0 ;  /* 0x0040dc0001007387 */ /* 0x000fe20000100800 */
[----:B------:R-:W-:Y:S01]  /*600c0*/  STL [R1+0x40d8], R2 ;  /* 0x0040d80201007387 */ /* 0x000fe20000100800 */
[C---:B---3--:R-:W-:Y:S08]  /*600d0*/  HMMA.16816.F32 R56, R44.reuse, R56, R8 ;  /* 0x000000382c38723c */ /* 0x048ff00000001808 */
[C---:B--2---:R-:W-:Y:S01]  /*600e0*/  HMMA.16816.F32 R52, R44.reuse, R52, R16 ;  /* 0x000000342c34723c */ /* 0x044fe20000001810 */
[----:B------:R-:W2:Y:S01]  /*600f0*/  LDL.LU.64 R8, [R1+0x980] ;  /* 0x0009800001087983 */ /* 0x000ea20000300a00 */
[----:B------:R-:W2:Y:S11]  /*60100*/  LDL.LU.64 R10, [R1+0x988] ;  /* 0x00098800010a7983 */ /* 0x000eb60000300a00 */
[----:B------:R-:W-:Y:S02]  /*60110*/  @!UPT UIADD3 URZ, URZ, URZ, URZ ;  /* 0x0000003f3f3ff290 */ /* 0x000fe4000fffe03f */
[----:B------:R0:W-:Y:S01]  /*60120*/  STL.64 [R1+0x9e0], R56 ;  /* 0x0009e03801007387 */ /* 0x0001e20000100a00 */
[----:B------:R-:W-:Y:S03]  /*60130*/  STL.64 [R1+0x9e8], R58 ;  /* 0x0009e83a01007387 */ /* 0x000fe60000100a00 */
[----:B0-----:R-:W3:Y:S01]  /*60140*/  LDL.64 R56, [R1+0x120] ;  /* 0x0001200001387983 */ /* 0x001ee20000100a00 */
[----:B------:R-:W2:Y:S03]  /*60150*/  LDL.LU.64 R16, [R1+0x4288] ;  /* 0x0042880001107983 */ /* 0x000ea60000300a00 */
[----:B------:R0:W-:Y:S02]  /*60160*/  STL.64 [R1+0x9d0], R52 ;  /* 0x0009d03401007387 */ /* 0x0001e40000100a00 */
[----:B------:R1:W-:Y:S01]  /*60170*/  STL.64 [R1+0x9d8], R54 ;  /* 0x0009d83601007387 */ /* 0x0003e20000100a00 */
[----:B0-----:R-:W1:Y:S02]  /*60180*/  LDL.LU.64 R52, [R1+0x4280] ;  /* 0x0042800001347983 */ /* 0x001e640000300a00 */
[C---:B-1----:R-:W-:Y:S02]  /*60190*/  HMMA.16816.F32 R52, R44.reuse, R52, R48 ;  /* 0x000000342c34723c */ /* 0x042fe40000001830 */
[----:B------:R-:W4:Y:S06]  /*601a0*/  LDL.LU.64 R48, [R1+0x4278] ;  /* 0x0042780001307983 */ /* 0x000f2c0000300a00 */
[C---:B--2---:R-:W-:Y:S11]  /*601b0*/  HMMA.16816.F32 R16, R44.reuse, R16, R20 ;  /* 0x000000102c10723c */ /* 0x044ff60000001814 */
[----:B------:R-:W-:Y:S04]  /*601c0*/  @!UPT UIADD3 URZ, URZ, URZ, URZ ;  /* 0x0000003f3f3ff290 */ /* 0x000fe8000fffe03f */
[----:B------:R0:W-:Y:S01]  /*601d0*/  STL.64 [R1+0x9c0], R52 ;  /* 0x0009c03401007387 */ /* 0x0001e20000100a00 */
[----:B------:R-:W-:Y:S03]  /*601e0*/  STL.64 [R1+0x9c8], R54 ;  /* 0x0009c83601007387 */ /* 0x000fe60000100a00 */
[----:B0-----:R-:W2:Y:S01]  /*601f0*/  LDL.64 R52, [R1+0x110] ;  /* 0x0001100001347983 */ /* 0x001ea20000100a00 */
[----:B------:R-:W2:Y:S03]  /*60200*/  LDL.LU.64 R20, [R1+0x4270] ;  /* 0x0042700001147983 */ /* 0x000ea60000300a00 */
[----:B------:R-:W-:Y:S02]  /*60210*/  STL.64 [R1+0x9b0], R16 ;  /* 0x0009b01001007387 */ /* 0x000fe40000100a00 */
[----:B------:R-:W-:Y:S01]  /*60220*/  STL.64 [R1+0x9b8], R18 ;  /* 0x0009b81201007387 */ /* 0x000fe20000100a00 */
[C---:B----4-:R-:W-:Y:S08]  /*60230*/  HMMA.16816.F32 R4, R44.reuse, R48, R4 ;  /* 0x000000302c04723c */ /* 0x050ff00000001804 */
[C---:B--2---:R-:W-:Y:S11]  /*60240*/  HMMA.16816.F32 R12, R44.reuse, R20, R12 ;  /* 0x000000142c0c723c */ /* 0x044ff6000000180c */
[----:B------:R-:W-:Y:S11]  /*60250*/  @!UPT UIADD3 URZ, URZ, URZ, URZ ;  /* 0x0000003f3f3ff290 */ /* 0x000ff6000fffe03f */
[----:B------:R-:W-:Y:S01]  /*60260*/  @!UPT UIADD3 URZ, URZ, URZ, URZ ;  /* 0x0000003f3f3ff290 */ /* 0x000fe2000fffe03f */
[----:B------:R-:W-:Y:S01]  /*60270*/  STL.64 [R1+0x9a0], R12 ;  /* 0x0009a00c01007387 */ /* 0x000fe20000100a00 */
[----:B------:R-:W-:Y:S02]  /*60280*/  STL.64 [R1+0x9a8], R14 ;  /* 0x0009a80e01007387 */ /* 0x000fe40000100a00 */
[----:B------:R0:W-:Y:S02]  /*60290*/  STL.64 [R1+0x990], R4 ;  /* 0x0009900401007387 */ /* 0x0001e40000100a00 */
[----:B------:R1:W-:Y:S01]  /*602a0*/  STL.64 [R1+0x998], R6 ;  /* 0x0009980601007387 */ /* 0x0003e20000100a00 */
[----:B0-----:R-:W2:Y:S01]  /*602b0*/  LDL.LU.64 R4, [R1+0x970] ;  /* 0x0009700001047983 */ /* 0x001ea20000300a00 */
[----:B-1----:R-:W2:Y:S01]  /*602c0*/  LDL.LU.64 R6, [R1+0x978] ;  /* 0x0009780001067983 */ /* 0x002ea20000300a00 */
[----:B------:R-:W-:Y:S01]  /*602d0*/  HMMA.16816.F32 R8, R44, R24, R8 ;  /* 0x000000182c08723c */ /* 0x000fe20000001808 */
[----:B------:R-:W-:Y:S02]  /*602e0*/  IMAD.MOV.U32 R0, RZ, RZ, R24 ;  /* 0x000000ffff007224 */ /* 0x000fe400078e0018 */
[----:B------:R-:W-:-:S02]  /*602f0*/  IMAD.MOV.U32 R2, RZ, RZ, R25 ;  /* 0x000000ffff027224 */ /* 0x000fc400078e0019 */
[----:B------:R-:W-:Y:S02]  /*60300*/  IMAD.MOV.U32 R41, RZ, RZ, R3 ;  /* 0x000000ffff297224 */ /* 0x000fe400078e0003 */
[----:B------:R-:W-:Y:S02]  /*60310*/  IMAD.MOV.U32 R40, RZ, RZ, R60 ;  /* 0x000000ffff287224 */ /* 0x000fe400078e003c */
[----:B------:R-:W-:Y:S02]  /*60320*/  IMAD.MOV.U32 R3, RZ, RZ, R49 ;  /* 0x000000ffff037224 */ /* 0x000fe400078e0031 */
[----:B------:R-:W-:Y:S01]  /*60330*/  IMAD.MOV.U32 R60, RZ, RZ, R48 ;  /* 0x000000ffff3c7224 */ /* 0x000fe200078e0030 */
[----:B------:R-:W4:Y:S01]  /*60340*/  LDL.LU.64 R20, [R1+0x960] ;  /* 0x0009600001147983 */ /* 0x000f220000300a00 */
[----:B------:R-:W4:Y:S02]  /*60350*/  LDL.LU.64 R22, [R1+0x968] ;  /* 0x0009680001167983 */ /* 0x000f240000300a00 */
[----:B------:R-:W3:Y:S02]  /*60360*/  LDL.LU.64 R16, [R1+0x1140] ;  /* 0x0011400001107983 */ /* 0x000ee40000300a00 */
[----:B------:R-:W3:Y:S01]  /*60370*/  LDL.LU.64 R18, [R1+0x1148] ;  /* 0x0011480001127983 */ /* 0x000ee20000300a00 */
[----:B------:R-:W-:Y:S01]  /*60380*/  STL [R1+0x40e4], R3 ;  /* 0x0040e40301007387 */ /* 0x000fe20000100800 */
[----:B------:R-:W-:Y:S04]  /*60390*/  STL [R1+0x40e0], R60 ;  /* 0x0040e03c01007387 */ /* 0x000fe80000100800 */
[----:B------:R0:W-:Y:S01]  /*603a0*/  STL.64 [R1+0x980], R8 ;  /* 0x0009800801007387 */ /* 0x0001e20000100a00 */
[----:B------:R1:W-:Y:S02]  /*603b0*/  STL.64 [R1+0x988], R10 ;  /* 0x0009880a01007387 */ /* 0x0003e40000100a00 */
[----:B------:R-:W3:Y:S02]  /*603c0*/  LDL.LU.64 R12, [R1+0x1130] ;  /* 0x00113000010c7983 */ /* 0x000ee40000300a00 */
[----:B------:R-:W3:Y:S01]  /*603d0*/  LDL.LU.64 R14, [R1+0x1138] ;  /* 0x00113800010e7983 */ /* 0x000ee20000300a00 */
[----:B0-----:R-:W3:Y:S01]  /*603e0*/  LDL.LU.64 R8, [R1+0x1120] ;  /* 0x0011200001087983 */ /* 0x001ee20000300a00 */
[----:B-1----:R-:W3:Y:S02]  /*603f0*/  LDL.LU.64 R10, [R1+0x1128] ;  /* 0x00112800010a7983 */ /* 0x002ee40000300a00 */
[----:B------:R-:W-:Y:S02]  /*60400*/  STL [R1+0x40ec], R2 ;  /* 0x0040ec0201007387 */ /* 0x000fe40000100800 */
[----:B------:R0:W-:Y:S01]  /*60410*/  STL [R1+0x40e8], R0 ;  /* 0x0040e80001007387 */ /* 0x0001e20000100800 */
[C---:B--2---:R-:W-:Y:S01]  /*60420*/  HMMA.16816.F32 R24, R44.reuse, R28, R4 ;  /* 0x0000001c2c18723c */ /* 0x044fe20000001804 */
[----:B------:R-:W2:Y:S11]  /*60430*/  LDL.LU.64 R4, [R1+0x1110] ;  /* 0x0011100001047983 */ /* 0x000eb60000300a00 */
[----:B------:R-:W-:Y:S11]  /*60440*/  @!UPT UIADD3 URZ, URZ, URZ, URZ ;  /* 0x0000003f3f3ff290 */ /* 0x000ff6000fffe03f */
[----:B------:R-:W-:Y:S01]  /*60450*/  STL.64 [R1+0x970], R24 ;  /* 0x0009701801007387 */ /* 0x000fe20000100a00 */
[----:B------:R-:W-:Y:S02]  /*60460*/  STL.64 [R1+0x978], R26 ;  /* 0x0009781a01007387 */ /* 0x000fe40000100a00 */
[----:B------:R-:W2:Y:S01]  /*60470*/  LDL.LU.64 R6, [R1+0x1118] ;  /* 0x0011180001067983 */ /* 0x000ea20000300a00 */
[C---:B----4-:R-:W-:Y:S08]  /*60480*/  HMMA.16816.F32 R20, R44.reuse, R40, R20 ;  /* 0x000000282c14723c */ /* 0x050ff00000001814 */
[C---:B---3--:R-:W-:Y:S08]  /*60490*/  HMMA.16816.F32 R16, R44.reuse, R32, R16 ;  /* 0x000000202c10723c */ /* 0x048ff00000001810 */
[----:B------:R-:W-:Y:S01]  /*604a0*/  HMMA.16816.F32 R12, R44, R36, R12 ;  /* 0x000000242c0c723c */ /* 0x000fe2000000180c */
[----:B------:R-:W-:-:S07]  /*604b0*/  IMAD.MOV.U32 R61, RZ, RZ, R29 ;  /* 0x000000ffff3d7224 */ /* 0x000fce00078e001d */
[----:B------:R-:W-:Y:S01]  /*604c0*/  HMMA.16816.F32 R8, R44, R56, R8 ;  /* 0x000000382c08723c */ /* 0x000fe20000001808 */
[----:B------:R1:W-:Y:S01]  /*604d0*/  STL [R1+0x40f0], R61 ;  /* 0x0040f03d01007387 */ /* 0x0003e20000100800 */
[----:B0-----:R-:W-:Y:S02]  /*604e0*/  IMAD.MOV.U32 R0, RZ, RZ, R33 ;  /* 0x000000ffff007224 */ /* 0x001fe400078e0021 */
[----:B------:R-:W-:Y:S02]  /*604f0*/  IMAD.MOV.U32 R2, RZ, RZ, R32 ;  /* 0x000000ffff027224 */ /* 0x000fe400078e0020 */
[----:B------:R-:W-:Y:S01]  /*60500*/  IMAD.MOV.U32 R60, RZ, RZ, R57 ;  /* 0x000000ffff3c7224 */ /* 0x000fe200078e0039 */
[----:B------:R-:W-:Y:S01]  /*60510*/  STL.64 [R1+0x960], R20 ;  /* 0x0009601401007387 */ /* 0x000fe20000100a00 */
[----:B------:R-:W-:Y:S03]  /*60520*/  STL.64 [R1+0x968], R22 ;  /* 0x0009681601007387 */ /* 0x000fe60000100a00 */
[----:B------:R-:W-:Y:S01]  /*60530*/  STL.64 [R1+0x1140], R16 ;  /* 0x0011401001007387 */ /* 0x000fe20000100a00 */
[----:B------:R-:W-:Y:S03]  /*60540*/  STL.64 [R1+0x1148], R18 ;  /* 0x0011481201007387 */ /* 0x000fe60000100a00 */
[----:B------:R-:W-:Y:S01]  /*60550*/  STL [R1+0x40f8], R0 ;  /* 0x0040f80001007387 */ /* 0x000fe20000100800 */
[----:B-1----:R-:W-:-:S02]  /*60560*/  IMAD.MOV.U32 R61, RZ, RZ, R37 ;  /* 0x000000ffff3d7224 */ /* 0x002fc400078e0025 */
[----:B------:R-:W-:Y:S02]  /*60570*/  STL [R1+0x40f4], R2 ;  /* 0x0040f40201007387 */ /* 0x000fe40000100800 */
[----:B------:R-:W3:Y:S01]  /*60580*/  LDL.64 R36, [R1+0x100] ;  /* 0x0001000001247983 */ /* 0x000ee20000100a00 */
[----:B------:R-:W-:Y:S01]  /*60590*/  STL.64 [R1+0x1130], R12 ;  /* 0x0011300c01007387 */ /* 0x000fe20000100a00 */
[----:B------:R-:W-:Y:S02]  /*605a0*/  STL.64 [R1+0x1138], R14 ;  /* 0x0011380e01007387 */ /* 0x000fe40000100a00 */
[----:B------:R-:W-:Y:S02]  /*605b0*/  IMAD.MOV.U32 R3, RZ, RZ, R56 ;  /* 0x000000ffff037224 */ /* 0x000fe400078e0038 */
[----:B------:R-:W-:Y:S01]  /*605c0*/  STL [R1+0x40fc], R61 ;  /* 0x0040fc3d01007387 */ /* 0x000fe20000100800 */
[----:B------:R-:W-:Y:S01]  /*605d0*/  STL.64 [R1+0x1120], R8 ;  /* 0x0011200801007387 */ /* 0x000fe20000100a00 */
[----:B------:R-:W-:Y:S02]  /*605e0*/  STL.64 [R1+0x1128], R10 ;  /* 0x0011280a01007387 */ /* 0x000fe40000100a00 */
[----:B------:R-:W-:Y:S02]  /*605f0*/  STL [R1+0x4104], R60 ;  /* 0x0041043c01007387 */ /* 0x000fe40000100800 */
[----:B------:R-:W-:Y:S01]  /*60600*/  STL [R1+0x4100], R3 ;  /* 0x0041000301007387 */ /* 0x000fe20000100800 */
[C---:B--2---:R-:W-:Y:S11]  /*60610*/  HMMA.16816.F32 R4, R44.reuse, R52, R4 ;  /* 0x000000342c04723c */ /* 0x044ff60000001804 */
[----:B------:R-:W-:Y:S11]  /*60620*/  @!UPT UIADD3 URZ, URZ, URZ, URZ ;  /* 0x0000003f3f3ff290 */ /* 0x000ff6000fffe03f */
[----:B------:R-:W-:Y:S01]  /*60630*/  @!UPT UIADD3 URZ, URZ, URZ, URZ ;  /* 0x0000003f3f3ff290 */ /* 0x000fe2000fffe03f */
[----:B------:R0:W-:Y:S01]  /*60640*/  STL.64 [R1+0x1110], R4 ;  /* 0x0011100401007387 */ /* 0x0001e20000100a00 */
[----:B------:R1:W-:Y:S03]  /*60650*/  STL.64 [R1+0x1118], R6 ;  /* 0x0011180601007387 */ /* 0x0003e60000100a00 */
[----:B0-----:R-:W3:Y:S01]  /*60660*/  LDL.LU.64 R4, [R1+0x1100] ;  /* 0x0011000001047983 */ /* 0x001ee20000300a00 */
[----:B-1----:R-:W3:Y:S02]  /*60670*/  LDL.LU.64 R6, [R1+0x1108] ;  /* 0x0011080001067983 */ /* 0x002ee40000300a00 */
[----:B------:R-:W2:Y:S02]  /*60680*/  LDL R32, [R1] ;  /* 0x0000000001207983 */ /* 0x000ea40000100800 */
[----:B------:R-:W2:Y:S02]  /*60690*/  LDL R33, [R1+0x4] ;  /* 0x0000040001217983 */ /* 0x000ea40000100800 */
[----:B--2---:R-:W-:Y:S01]  /*606a0*/  STL.64 [R1+0x41e0], R32 ;  /* 0x0041e02001007387 */ /* 0x004fe20000100a00 */
[----:B------:R-:W2:Y:S02]  /*606b0*/  LDL R48, [R1+0x10] ;  /* 0x0000100001307983 */ /* 0x000ea40000100800 */
[----:B------:R-:W2:Y:S02]  /*606c0*/  LDL R49, [R1+0x14] ;  /* 0x0000140001317983 */ /* 0x000ea40000100800 */
[----:B--2---:R-:W-:Y:S01]  /*606d0*/  STL.64 [R1+0x41e8], R48 ;  /* 0x0041e83001007387 */ /* 0x004fe20000100a00 */
[----:B------:R-:W2:Y:S02]  /*606e0*/  LDL R28, [R1+0x20] ;  /* 0x00002000011c7983 */ /* 0x000ea40000100800 */
[----:B------:R-:W2:Y:S02]  /*606f0*/  LDL R29, [R1+0x24] ;  /* 0x00002400011d7983 */ /* 0x000ea40000100800 */
[----:B--2---:R-:W-:Y:S01]  /*60700*/  STL.64 [R1+0x41f0], R28 ;  /* 0x0041f01c01007387 */ /* 0x004fe20000100a00 */
[----:B------:R-:W2:Y:S02]  /*60710*/  LDL R8, [R1+0x30] ;  /* 0x0000300001087983 */ /* 0x000ea40000100800 */
[----:B------:R-:W2:Y:S01]  /*60720*/  LDL R9, [R1+0x34] ;  /* 0x0000340001097983 */ /* 0x000ea20000100800 */
[----:B---3--:R-:W-:Y:S01]  /*60730*/  HMMA.16816.F32 R4, R44, R36, R4 ;  /* 0x000000242c04723c */ /* 0x008fe20000001804 */
[----:B------:R-:W-:Y:S01]  /*60740*/  IMAD.MOV.U32 R2, RZ, RZ, R53 ;  /* 0x000000ffff027224 */ /* 0x000fe200078e0035 */
[----:B--2---:R-:W-:Y:S01]  /*60750*/  STL.64 [R1+0x41f8], R8 ;  /* 0x0041f80801007387 */ /* 0x004fe20000100a00 */
[----:B------:R-:W2:Y:S02]  /*60760*/  LDL R16, [R1+0x40] ;  /* 0x0000400001107983 */ /* 0x000ea40000100800 */
[----:B------:R-:W2:Y:S02]  /*60770*/  LDL R17, [R1+0x44] ;  /* 0x0000440001117983 */ /* 0x000ea40000100800 */
[----:B------:R-:W-:Y:S01]  /*60780*/  IMAD.MOV.U32 R0, RZ, RZ, R52 ;  /* 0x000000ffff007224 */ /* 0x000fe200078e0034 */
[----:B------:R-:W3:Y:S04]  /*60790*/  LDL R53, [R1+0xd4] ;  /* 0x0000d40001357983 */ /* 0x000ee80000100800 */
[----:B------:R-:W3:Y:S04]  /*607a0*/  LDL R52, [R1+0xd0] ;  /* 0x0000d00001347983 */ /* 0x000ee80000100800 */
[----:B------:R-:W4:Y:S04]  /*607b0*/  LDL.64 R40, [R1+0xf0] ;  /* 0x0000f00001287983 */ /* 0x000f280000100a00 */
[----:B------:R-:W3:Y:S01]  /*607c0*/  LDL.64 R56, [R1+0xe0] ;  /* 0x0000e00001387983 */ /* 0x000ee20000100a00 */
[----:B------:R-:W-:-:S02]  /*607d0*/  IMAD.MOV.U32 R3, RZ, RZ, R36 ;  /* 0x000000ffff037224 */ /* 0x000fc400078e0024 */
[----:B------:R-:W-:Y:S01]  /*607e0*/  IMAD.MOV.U32 R61, RZ, RZ, R37 ;  /* 0x000000ffff3d7224 */ /* 0x000fe200078e0025 */
[----:B--2---:R0:W-:Y:S01]  /*607f0*/  STL.64 [R1+0x4200], R16 ;  /* 0x0042001001007387 */ /* 0x0041e20000100a00 */
[----:B------:R-:W-:Y:S02]  /*60800*/  STL [R1+0x410c], R2 ;  /* 0x00410c0201007387 */ /* 0x000fe40000100800 */
[----:B------:R-:W-:Y:S02]  /*60810*/  STL [R1+0x4108], R0 ;  /* 0x0041080001007387 */ /* 0x000fe40000100800 */
[----:B------:R1:W-:Y:S01]  /*60820*/  STL.64 [R1+0x1100], R4 ;  /* 0x0011000401007387 */ /* 0x0003e20000100a00 */
[----:B------:R2:W-:Y:S04]  /*60830*/  STL.64 [R1+0x1108], R6 ;  /* 0x0011080601007387 */ /* 0x0005e80000100a00 */
[----:B0-----:R-:W4:Y:S01]  /*60840*/  LDL.LU.64 R16, [R1+0x10f0] ;  /* 0x0010f00001107983 */ /* 0x001f220000300a00 */
[----:B------:R-:W4:Y:S02]  /*60850*/  LDL.LU.64 R18, [R1+0x10f8] ;  /* 0x0010f80001127983 */ /* 0x000f240000300a00 */
[----:B------:R-:W3:Y:S02]  /*60860*/  LDL.LU.64 R12, [R1+0x10e0] ;  /* 0x0010e000010c7983 */ /* 0x000ee40000300a00 */
[----:B------:R-:W3:Y:S01]  /*60870*/  LDL.LU.64 R14, [R1+0x10e8] ;  /* 0x0010e800010e7983 */ /* 0x000ee20000300a00 */
[----:B-1----:R-:W3:Y:S01]  /*60880*/  LDL.LU.64 R4, [R1+0x10d0] ;  /* 0x0010d00001047983 */ /* 0x002ee20000300a00 */
[----:B--2---:R-:W3:Y:S02]  /*60890*/  LDL.LU.64 R6, [R1+0x10d8] ;  /* 0x0010d80001067983 */ /* 0x004ee40000300a00 */
[----:B------:R-:W2:Y:S02]  /*608a0*/  LDL R36, [R1+0x60] ;  /* 0x0000600001247983 */ /* 0x000ea40000100800 */
[----:B------:R-:W2:Y:S02]  /*608b0*/  LDL R37, [R1+0x64] ;  /* 0x0000640001257983 */ /* 0x000ea40000100800 */
[----:B--2---:R0:W-:Y:S01]  /*608c0*/  STL.64 [R1+0x4208], R36 ;  /* 0x0042082401007387 */ /* 0x0041e20000100a00 */
[----:B------:R-:W2:Y:S02]  /*608d0*/  LDL R32, [R1+0x50] ;  /* 0x0000500001207983 */ /* 0x000ea40000100800 */
[----:B------:R-:W2:Y:S02]  /*608e0*/  LDL R33, [R1+0x54] ;  /* 0x0000540001217983 */ /* 0x000ea40000100800 */
[----:B--2---:R-:W-:Y:S01]  /*608f0*/  STL.64 [R1+0x4210], R32 ;  /* 0x0042102001007387 */ /* 0x004fe20000100a00 */
[----:B------:R-:W2:Y:S02]  /*60900*/  LDL R8, [R1+0x70] ;  /* 0x0000700001087983 */ /* 0x000ea40000100800 */
[----:B------:R-:W2:Y:S02]  /*60910*/  LDL R9, [R1+0x74] ;  /* 0x0000740001097983 */ /* 0x000ea40000100800 */
[----:B--2---:R1:W-:Y:S01]  /*60920*/  STL.64 [R1+0x4218], R8 ;  /* 0x0042180801007387 */ /* 0x0043e20000100a00 */
[----:B0-----:R-:W2:Y:S02]  /*60930*/  LDL R36, [R1+0x80] ;  /* 0x0000800001247983 */ /* 0x001ea40000100800 */
[----:B------:R-:W2:Y:S02]  /*60940*/  LDL R37, [R1+0x84] ;  /* 0x0000840001257983 */ /* 0x000ea40000100800 */
[----:B--2---:R-:W-:Y:S01]  /*60950*/  STL.64 [R1+0x4220], R36 ;  /* 0x0042202401007387 */ /* 0x004fe20000100a00 */
[----:B-1----:R-:W2:Y:S02]  /*60960*/  LDL R8, [R1+0x90] ;  /* 0x0000900001087983 */ /* 0x002ea40000100800 */
[----:B------:R-:W2:Y:S02]  /*60970*/  LDL R9, [R1+0x94] ;  /* 0x0000940001097983 */ /* 0x000ea40000100800 */
[----:B--2---:R0:W-:Y:S04]  /*60980*/  STL.64 [R1+0x4228], R8 ;  /* 0x0042280801007387 */ /* 0x0041e80000100a00 */
[----:B0-----:R-:W2:Y:S04]  /*60990*/  LDL R8, [R1+0xa0] ;  /* 0x0000a00001087983 */ /* 0x001ea80000100800 */
[----:B------:R-:W2:Y:S04]  /*609a0*/  LDL R9, [R1+0xa4] ;  /* 0x0000a40001097983 */ /* 0x000ea80000100800 */
[----:B--2---:R4:W-:Y:S02]  /*609b0*/  STL.64 [R1+0x4240], R8 ;  /* 0x0042400801007387 */ /* 0x0049e40000100a00 */
[C---:B----4-:R-:W-:Y:S02]  /*609c0*/  HMMA.16816.F32 R8, R44.reuse, R40, R16 ;  /* 0x000000282c08723c */ /* 0x050fe40000001810 */
[----:B------:R-:W-:Y:S11]  /*609d0*/  STL [R1+0x4110], R3 ;  /* 0x0041100301007387 */ /* 0x000ff60000100800 */
[----:B------:R-:W-:Y:S10]  /*609e0*/  @!UPT UIADD3 URZ, URZ, URZ, URZ ;  /* 0x0000003f3f3ff290 */ /* 0x000ff4000fffe03f */
[----:B------:R0:W-:Y:S01]  /*609f0*/  STL.64 [R1+0x10f0], R8 ;  /* 0x0010f00801007387 */ /* 0x0001e20000100a00 */
[----:B------:R-:W-:Y:S03]  /*60a00*/  STL.64 [R1+0x10f8], R10 ;  /* 0x0010f80a01007387 */ /* 0x000fe60000100a00 */
[----:B0-----:R-:W2:Y:S04]  /*60a10*/  LDL R8, [R1+0xb0] ;  /* 0x0000b00001087983 */ /* 0x001ea80000100800 */
[----:B------:R-:W2:Y:S01]  /*60a20*/  LDL R9, [R1+0xb4] ;  /* 0x0000b40001097983 */ /* 0x000ea20000100800 */
[C---:B---3--:R-:W-:Y:S03]  /*60a30*/  HMMA.16816.F32 R4, R44.reuse, R52, R4 ;  /* 0x000000342c04723c */ /* 0x048fe60000001804 */
[----:B--2---:R0:W-:Y:S05]  /*60a40*/  STL.64 [R1+0x4258], R8 ;  /* 0x0042580801007387 */ /* 0x0041ea0000100a00 */
[----:B0-----:R-:W-:Y:S11]  /*60a50*/  HMMA.16816.F32 R8, R44, R56, R12 ;  /* 0x000000382c08723c */ /* 0x001ff6000000180c */
[----:B------:R-:W-:Y:S11]  /*60a60*/  @!UPT UIADD3 URZ, URZ, URZ, URZ ;  /* 0x0000003f3f3ff290 */ /* 0x000ff6000fffe03f */
[----:B------:R-:W-:Y:S01]  /*60a70*/  @!UPT UIADD3 URZ, URZ, URZ, URZ ;  /* 0x0000003f3f3ff290 */ /* 0x000fe2000fffe03f */
[----:B------:R0:W-:Y:S01]  /*60a80*/  STL.64 [R1+0x10e0], R8 ;  /* 0x0010e00801007387 */ /* 0x0001e20000100a00 */
[----:B------:R1:W-:Y:S03]  /*60a90*/  STL.64 [R1+0x10e8], R10 ;  /* 0x0010e80a01007387 */ /* 0x0003e60000100a00 */
[----:B0-----:R-:W2:Y:S01]  /*60aa0*/  LDL R8, [R1+0xc0] ;  /* 0x0000c00001087983 */ /* 0x001ea20000100800 */
[----:B------:R-:W-:Y:S02]  /*60ab0*/  STL.64 [R1+0x10d0], R4 ;  /* 0x0010d00401007387 */ /* 0x000fe40000100a00 */
[----:B------:R-:W-:Y:S02]  /*60ac0*/  STL.64 [R1+0x10d8], R6 ;  /* 0x0010d80601007387 */ /* 0x000fe40000100a00 */
[----:B------:R-:W2:Y:S01]  /*60ad0*/  LDL R9, [R1+0xc4] ;  /* 0x0000c40001097983 */ /* 0x000ea20000100800 */
[----:B-1----:R-:W3:Y:S01]  /*60ae0*/  LDL R10, [R1+0x272c] ;  /* 0x00272c00010a7983 */ /* 0x002ee20000100800 */
[----:B------:R-:W4:Y:S02]  /*60af0*/  LDL.LU.64 R36, [R1+0x1090] ;  /* 0x0010900001247983 */ /* 0x000f240000300a00 */
[----:B------:R-:W2:Y:S02]  /*60b00*/  LDL.LU.64 R38, [R1+0x1098] ;  /* 0x0010980001267983 */ /* 0x000ea40000300a00 */
[----:B--2---:R-:W-:Y:S01]  /*60b10*/  STL.64 [R1+0x4238], R38 ;  /* 0x0042382601007387 */ /* 0x004fe20000100a00 */
[----:B----4-:R0:W-:Y:S03]  /*60b20*/  STL.64 [R1+0x4230], R36 ;  /* 0x0042302401007387 */ /* 0x0101e60000100a00 */
[----:B0-----:R-:W2:Y:S01]  /*60b30*/  LDL.LU.64 R36, [R1+0x10a0] ;  /* 0x0010a00001247983 */ /* 0x001ea20000300a00 */
[----:B------:R-:W4:Y:S03]  /*60b40*/  LDL.LU.64 R38, [R1+0x10a8] ;  /* 0x0010a80001267983 */ /* 0x000f260000300a00 */
[----:B----4-:R-:W-:Y:S01]  /*60b50*/  STL.64 [R1+0x4250], R38 ;  /* 0x0042502601007387 */ /* 0x010fe20000100a00 */
[----:B--2---:R0:W-:Y:S03]  /*60b60*/  STL.64 [R1+0x4248], R36 ;  /* 0x0042482401007387 */ /* 0x0041e60000100a00 */
[----:B0-----:R-:W2:Y:S01]  /*60b70*/  LDL.LU.64 R36, [R1+0x10b0] ;  /* 0x0010b00001247983 */ /* 0x001ea20000300a00 */
[----:B------:R-:W4:Y:S03]  /*60b80*/  LDL.LU.64 R38, [R1+0x10b8] ;  /* 0x0010b80001267983 */ /* 0x000f260000300a00 */
[----:B----4-:R-:W-:Y:S01]  /*60b90*/  STL.64 [R1+0x4268], R38 ;  /* 0x0042682601007387 */ /* 0x010fe20000100a00 */
[----:B--2---:R0:W-:Y:S03]  /*60ba0*/  STL.64 [R1+0x4260], R36 ;  /* 0x0042602401007387 */ /* 0x0041e60000100a00 */
[----:B0-----:R-:W2:Y:S01]  /*60bb0*/  LDL.LU.64 R36, [R1+0x10c0] ;  /* 0x0010c00001247983 */ /* 0x001ea20000300a00 */
[----:B------:R-:W2:Y:S02]  /*60bc0*/  LDL.LU.64 R38, [R1+0x10c8] ;  /* 0x0010c80001267983 */ /* 0x000ea40000300a00 */
[----:B------:R-:W-:-:S02]  /*60bd0*/  IMAD.MOV.U32 R0, RZ, RZ, R40 ;  /* 0x000000ffff007224 */ /* 0x000fc400078e0028 */
[----:B------:R-:W-:Y:S01]  /*60be0*/  IMAD.MOV.U32 R60, RZ, RZ, R41 ;  /* 0x000000ffff3c7224 */ /* 0x000fe200078e0029 */
[----:B------:R-:W4:Y:S04]  /*60bf0*/  LDL.LU.64 R32, [R1+0x1080] ;  /* 0x0010800001207983 */ /* 0x000f280000300a00 */
[----:B---3--:R2:W0:Y:S01]  /*60c00*/  LDSM.16.MT88.4 R40, [R10+0x8000] ;  /* 0x008000000a28783b */ /* 0x0084220000004200 */
[----:B------:R-:W4:Y:S02]  /*60c10*/  LDL.LU.64 R34, [R1+0x1088] ;  /* 0x0010880001227983 */ /* 0x000f240000300a00 */
        /* <DEDUP_REMOVED lines=13> */
[----:B------:R-:W-:-:S02]  /*60cf0*/  IMAD.MOV.U32 R3, RZ, RZ, R56 ;  /* 0x000000ffff037224 */ /* 0x000fc400078e0038 */
[----:B------:R-:W-:Y:S01]  /*60d00*/  IMAD.MOV.U32 R2, RZ, RZ, R57 ;  /* 0x000000ffff027224 */ /* 0x000fe200078e0039 */
[----:B------:R-:W3:Y:S01]  /*60d10*/  LDL.LU.64 R26, [R1+0x1018] ;  /* 0x00101800011a7983 */ /* 0x000ee20000300a00 */
[----:B------:R-:W3:Y:S02]  /*60d20*/  LDL.LU.64 R56, [R1+0x1000] ;  /* 0x0010000001387983 */ /* 0x000ee40000300a00 */
[----:B------:R-:W3:Y:S02]  /*60d30*/  LDL.LU.64 R58, [R1+0x1008] ;  /* 0x00100800013a7983 */ /* 0x000ee40000300a00 */
[----:B------:R-:W3:Y:S01]  /*60d40*/  LDL.LU.64 R52, [R1+0xff0] ;  /* 0x000ff00001347983 */ /* 0x000ee20000300a00 */
[----:B------:R-:W3:Y:S01]  /*60d50*/  LDL.LU.64 R54, [R1+0xff8] ;  /* 0x000ff80001367983 */ /* 0x000ee20000300a00 */
[C---:B--2---:R-:W-:Y:S03]  /*60d60*/  HMMA.16816.F32 R8, R44.reuse, R8, R36 ;  /* 0x000000082c08723c */ /* 0x044fe60000001824 */
[----:B------:R-:W2:Y:S01]  /*60d70*/  LDL.LU.64 R38, [R1+0x4268] ;  /* 0x0042680001267983 */ /* 0x000ea20000300a00 */
[----:B------:R-:W2:Y:S11]  /*60d80*/  LDL.LU.64 R36, [R1+0x4260] ;  /* 0x0042600001247983 */ /* 0x000eb60000300a00 */
[----:B------:R-:W-:Y:S08]  /*60d90*/  @!UPT UIADD3 URZ, URZ, URZ, URZ ;  /* 0x0000003f3f3ff290 */ /* 0x000ff0000fffe03f */
[----:B------:R1:W-:Y:S01]  /*60da0*/  STL.64 [R1+0x10c0], R8 ;  /* 0x0010c00801007387 */ /* 0x0003e20000100a00 */
[----:B------:R2:W-:Y:S03]  /*60db0*/  STL.64 [R1+0x10c8], R10 ;  /* 0x0010c80a01007387 */ /* 0x0005e60000100a00 */
[----:B-1----:R-:W2:Y:S02]  /*60dc0*/  LDL.LU.64 R8, [R1+0x4258] ;  /* 0x0042580001087983 */ /* 0x002ea40000300a00 */
[C---:B--2---:R-:W-:Y:S02]  /*60dd0*/  HMMA.16816.F32 R8, R44.reuse, R8, R36 ;  /* 0x000000082c08723c */ /* 0x044fe40000001824 */
[----:B------:R-:W2:Y:S01]  /*60de0*/  LDL.LU.64 R38, [R1+0x4250] ;  /* 0x0042500001267983 */ /* 0x000ea20000300a00 */
[----:B------:R-:W2:Y:S11]  /*60df0*/  LDL.LU.64 R36, [R1+0x4248] ;  /* 0x0042480001247983 */ /* 0x000eb60000300a00 */
[----:B------:R-:W-:Y:S09]  /*60e00*/  @!UPT UIADD3 URZ, URZ, URZ, URZ ;  /* 0x0000003f3f3ff290 */ /* 0x000ff2000fffe03f */
        /* <DEDUP_REMOVED lines=11> */
[----:B------:R-:W4:Y:S11]  /*60ec0*/  LDL.LU.64 R36, [R1+0x4220] ;  /* 0x0042200001247983 */ /* 0x000f360000300a00 */
[----:B------:R-:W-:Y:S10]  /*60ed0*/  @!UPT UIADD3 URZ, URZ, URZ, URZ ;  /* 0x0000003f3f3ff290 */ /* 0x000ff4000fffe03f */
[----:B------:R1:W-:Y:S01]  /*60ee0*/  STL.64 [R1+0x1090], R8 ;  /* 0x0010900801007387 */ /* 0x0003e20000100a00 */
[----:B------:R-:W-:Y:S03]  /*60ef0*/  STL.64 [R1+0x1098], R10 ;  /* 0x0010980a01007387 */ /* 0x000fe60000100a00 */
[----:B-1----:R-:W3:Y:S01]  /*60f00*/  LDL.LU.64 R8, [R1+0x4218] ;  /* 0x0042180001087983 */ /* 0x002ee20000300a00 */
[C---:B----4-:R-:W-:Y:S03]  /*60f10*/  HMMA.16816.F32 R36, R44.reuse, R36, R32 ;  /* 0x000000242c24723c */ /* 0x050fe60000001820 */
[----:B------:R-:W2:Y:S11]  /*60f20*/  LDL.LU.64 R32, [R1+0x4210] ;  /* 0x0042100001207983 */ /* 0x000eb60000300a00 */
[----:B------:R-:W-:Y:S09]  /*60f30*/  @!UPT UIADD3 URZ, URZ, URZ, URZ ;  /* 0x0000003f3f3ff290 */ /* 0x000ff2000fffe03f */
[----:B------:R1:W-:Y:S01]  /*60f40*/  STL.64 [R1+0x1080], R36 ;  /* 0x0010802401007387 */ /* 0x0003e20000100a00 */
[----:B------:R-:W-:Y:S03]  /*60f50*/  STL.64 [R1+0x1088], R38 ;  /* 0x0010882601007387 */ /* 0x000fe60000100a00 */
[----:B-1----:R-:W4:Y:S01]  /*60f60*/  LDL.LU.64 R36, [R1+0x4208] ;  /* 0x0042080001247983 */ /* 0x002f220000300a00 */
[C---:B---3--:R-:W-:Y:S01]  /*60f70*/  HMMA.16816.F32 R8, R44.reuse, R8, R16 ;  /* 0x000000082c08723c */ /* 0x048fe20000001810 */
[----:B------:R-:W3:Y:S11]  /*60f80*/  LDL.LU.64 R16, [R1+0x4200] ;  /* 0x0042000001107983 */ /* 0x000ef60000300a00 */
[----:B------:R-:W-:Y:S11]  /*60f90*/  @!UPT UIADD3 URZ, URZ, URZ, URZ ;  /* 0x0000003f3f3ff290 */ /* 0x000ff6000fffe03f */
[----:B------:R1:W-:Y:S01]  /*60fa0*/  STL.64 [R1+0x1070], R8 ;  /* 0x0010700801007387 */ /* 0x0003e20000100a00 */
[----:B------:R-:W-:Y:S03]  /*60fb0*/  STL.64 [R1+0x1078], R10 ;  /* 0x0010780a01007387 */ /* 0x000fe60000100a00 */
[----:B-1----:R-:W3:Y:S01]  /*60fc0*/  LDL.LU.64 R8, [R1+0x41f8] ;  /* 0x0041f80001087983 */ /* 0x002ee20000300a00 */
[C---:B--2---:R-:W-:Y:S08]  /*60fd0*/  HMMA.16816.F32 R32, R44.reuse, R32, R48 ;  /* 0x000000202c20723c */ /* 0x044ff00000001830 */
[C---:B----4-:R-:W-:Y:S01]  /*60fe0*/  HMMA.16816.F32 R36, R44.reuse, R36, R28 ;  /* 0x000000242c24723c */ /* 0x050fe2000000181c */
[----:B------:R-:W2:Y:S11]  /*60ff0*/  LDL.LU.64 R28, [R1+0x41f0] ;  /* 0x0041f000011c7983 */ /* 0x000eb60000300a00 */
[----:B------:R-:W-:Y:S11]  /*61000*/  @!UPT UIADD3 URZ, URZ, URZ, URZ ;  /* 0x0000003f3f3ff290 */ /* 0x000ff6000fffe03f */
[----:B------:R1:W-:Y:S01]  /*61010*/  STL.64 [R1+0x1060], R36 ;  /* 0x0010602401007387 */ /* 0x0003e20000100a00 */
[----:B------:R4:W-:Y:S03]  /*61020*/  STL.64 [R1+0x1068], R38 ;  /* 0x0010682601007387 */ /* 0x0009e60000100a00 */
[----:B-1----:R-:W2:Y:S01]  /*61030*/  LDL.LU.64 R36, [R1+0xfd0] ;  /* 0x000fd00001247983 */ /* 0x002ea20000300a00 */
[----:B----4-:R-:W4:Y:S02]  /*61040*/  LDL.LU.64 R38, [R1+0xfd8] ;  /* 0x000fd80001267983 */ /* 0x010f240000300a00 */
[----:B------:R-:W4:Y:S02]  /*61050*/  LDL.LU.64 R48, [R1+0x41e8] ;  /* 0x0041e80001307983 */ /* 0x000f240000300a00 */
[----:B------:R1:W-:Y:S01]  /*61060*/  STL.64 [R1+0x1050], R32 ;  /* 0x0010502001007387 */ /* 0x0003e20000100a00 */
[----:B------:R-:W-:Y:S04]  /*61070*/  STL.64 [R1+0x1058], R34 ;  /* 0x0010582201007387 */ /* 0x000fe80000100a00 */
[----:B-1----:R-:W4:Y:S01]  /*61080*/  LDL.LU.64 R32, [R1+0x41e0] ;  /* 0x0041e00001207983 */ /* 0x002f220000300a00 */
[C---:B---3--:R-:W-:Y:S08]  /*61090*/  HMMA.16816.F32 R16, R44.reuse, R16, R12 ;  /* 0x000000102c10723c */ /* 0x048ff0000000180c */
[C---:B------:R-:W-:Y:S01]  /*610a0*/  HMMA.16816.F32 R8, R44.reuse, R8, R4 ;  /* 0x000000082c08723c */ /* 0x040fe20000001804 */
[----:B------:R-:W3:Y:S01]  /*610b0*/  LDL.LU.64 R14, [R1+0x41d8] ;  /* 0x0041d800010e7983 */ /* 0x000ee20000300a00 */
[----:B------:R-:W3:Y:S11]  /*610c0*/  LDL.LU.64 R12, [R1+0x41d0] ;  /* 0x0041d000010c7983 */ /* 0x000ef60000300a00 */
[----:B------:R-:W-:Y:S02]  /*610d0*/  @!UPT UIADD3 URZ, URZ, URZ, URZ ;  /* 0x0000003f3f3ff290 */ /* 0x000fe4000fffe03f */
[----:B------:R-:W-:Y:S01]  /*610e0*/  STL.64 [R1+0x1040], R16 ;  /* 0x0010401001007387 */ /* 0x000fe20000100a00 */
[----:B------:R1:W-:Y:S03]  /*610f0*/  STL.64 [R1+0x1048], R18 ;  /* 0x0010481201007387 */ /* 0x0003e60000100a00 */
[----:B-1----:R-:W3:Y:S01]  /*61100*/  LDL.LU.64 R18, [R1+0x41c8] ;  /* 0x0041c80001127983 */ /* 0x002ee20000300a00 */
[----:B------:R-:W3:Y:S02]  /*61110*/  LDL.LU.64 R16, [R1+0x41c0] ;  /* 0x0041c00001107983 */ /* 0x000ee40000300a00 */
[----:B------:R-:W3:Y:S02]  /*61120*/  LDL.LU.64 R6, [R1+0x41b8] ;  /* 0x0041b80001067983 */ /* 0x000ee40000300a00 */
[----:B------:R-:W3:Y:S01]  /*61130*/  LDL.LU.64 R4, [R1+0x41b0] ;  /* 0x0041b00001047983 */ /* 0x000ee20000300a00 */
[----:B------:R1:W-:Y:S01]  /*61140*/  STL.64 [R1+0x1030], R8 ;  /* 0x0010300801007387 */ /* 0x0003e20000100a00 */
[----:B------:R-:W-:Y:S03]  /*61150*/  STL.64 [R1+0x1038], R10 ;  /* 0x0010380a01007387 */ /* 0x000fe60000100a00 */
[----:B-1----:R-:W3:Y:S01]  /*61160*/  LDL.LU.64 R8, [R1+0x41a8] ;  /* 0x0041a80001087983 */ /* 0x002ee20000300a00 */
[C---:B--2---:R-:W-:Y:S03]  /*61170*/  HMMA.16816.F32 R28, R44.reuse, R28, R20 ;  /* 0x0000001c2c1c723c */ /* 0x044fe60000001814 */
[----:B------:R-:W2:Y:S01]  /*61180*/  LDL.LU.64 R22, [R1+0x41a0] ;  /* 0x0041a00001167983 */ /* 0x000ea20000300a00 */
[----:B------:R-:W2:Y:S04]  /*61190*/  LDL.LU.64 R20, [R1+0x4198] ;  /* 0x0041980001147983 */ /* 0x000ea80000300a00 */
[C---:B----4-:R-:W-:Y:S11]  /*611a0*/  HMMA.16816.F32 R48, R44.reuse, R48, R24 ;  /* 0x000000302c30723c */ /* 0x050ff60000001818 */
[----:B------:R-:W-:Y:S04]  /*611b0*/  @!UPT UIADD3 URZ, URZ, URZ, URZ ;  /* 0x0000003f3f3ff290 */ /* 0x000fe8000fffe03f */
[----:B------:R-:W-:Y:S01]  /*611c0*/  STL.64 [R1+0x1020], R28 ;  /* 0x0010201c01007387 */ /* 0x000fe20000100a00 */
[----:B------:R1:W-:Y:S03]  /*611d0*/  STL.64 [R1+0x1028], R30 ;  /* 0x0010281e01007387 */ /* 0x0003e60000100a00 */
[----:B-1----:R-:W4:Y:S01]  /*611e0*/  LDL.LU.64 R30, [R1+0x4190] ;  /* 0x00419000011e7983 */ /* 0x002f220000300a00 */
[----:B------:R-:W2:Y:S02]  /*611f0*/  LDL.LU.64 R28, [R1+0x4188] ;  /* 0x00418800011c7983 */ /* 0x000ea40000300a00 */
[----:B------:R-:W2:Y:S02]  /*61200*/  LDL.LU.64 R26, [R1+0x4180] ;  /* 0x00418000011a7983 */ /* 0x000ea40000300a00 */
[----:B------:R-:W2:Y:S01]  /*61210*/  LDL.LU.64 R24, [R1+0x4178] ;  /* 0x0041780001187983 */ /* 0x000ea20000300a00 */
[C---:B------:R-:W-:Y:S01]  /*61220*/  HMMA.16816.F32 R32, R44.reuse, R32, R56 ;  /* 0x000000202c20723c */ /* 0x040fe20000001838 */
[----:B------:R-:W-:Y:S01]  /*61230*/  STL.64 [R1+0x1010], R48 ;  /* 0x0010103001007387 */ /* 0x000fe20000100a00 */
[----:B------:R1:W-:Y:S03]  /*61240*/  STL.64 [R1+0x1018], R50 ;  /* 0x0010183201007387 */ /* 0x0003e60000100a00 */
[----:B-1----:R-:W2:Y:S01]  /*61250*/  LDL.LU.64 R50, [R1+0x4170] ;  /* 0x0041700001327983 */ /* 0x002ea20000300a00 */
[----:B------:R-:W2:Y:S02]  /*61260*/  LDL.LU.64 R48, [R1+0x4168] ;  /* 0x0041680001307983 */ /* 0x000ea40000300a00 */
[----:B------:R-:W2:Y:S02]  /*61270*/  LDL.LU.64 R58, [R1+0x4160] ;  /* 0x00416000013a7983 */ /* 0x000ea40000300a00 */
[----:B------:R-:W2:Y:S11]  /*61280*/  LDL.LU.64 R56, [R1+0x4158] ;  /* 0x0041580001387983 */ /* 0x000eb60000300a00 */
[----:B------:R-:W-:Y:S02]  /*61290*/  @!UPT UIADD3 URZ, URZ, URZ, URZ ;  /* 0x0000003f3f3ff290 */ /* 0x000fe4000fffe03f */
[----:B------:R-:W-:Y:S01]  /*612a0*/  STL.64 [R1+0x1000], R32 ;  /* 0x0010002001007387 */ /* 0x000fe20000100a00 */
[----:B------:R1:W-:Y:S03]  /*612b0*/  STL.64 [R1+0x1008], R34 ;  /* 0x0010082201007387 */ /* 0x0003e60000100a00 */
[----:B-1----:R-:W3:Y:S01]  /*612c0*/  LDL.LU.64 R34, [R1+0x4150] ;  /* 0x0041500001227983 */ /* 0x002ee20000300a00 */
[----:B------:R-:W3:Y:S01]  /*612d0*/  LDL.LU.64 R32, [R1+0x4148] ;  /* 0x0041480001207983 */ /* 0x000ee20000300a00 */
[C---:B--2---:R-:W-:Y:S11]  /*612e0*/  HMMA.16816.F32 R52, R44.reuse, R56, R52 ;  /* 0x000000382c34723c */ /* 0x044ff60000001834 */
[----:B------:R-:W-:Y:S11]  /*612f0*/  @!UPT UIADD3 URZ, URZ, URZ, URZ ;  /* 0x0000003f3f3ff290 */ /* 0x000ff6000fffe03f */
[----:B------:R-:W-:Y:S01]  /*61300*/  @!UPT UIADD3 URZ, URZ, URZ, URZ ;  /* 0x0000003f3f3ff290 */ /* 0x000fe2000fffe03f */
[----:B------:R-:W-:Y:S01]  /*61310*/  STL.64 [R1+0xff0], R52 ;  /* 0x000ff03401007387 */ /* 0x000fe20000100a00 */
[----:B------:R1:W-:Y:S03]  /*61320*/  STL.64 [R1+0xff8], R54 ;  /* 0x000ff83601007387 */ /* 0x0003e60000100a00 */
[----:B-1----:R-:W2:Y:S01]  /*61330*/  LDL.LU.64 R54, [R1+0x4140] ;  /* 0x0041400001367983 */ /* 0x002ea20000300a00 */
[----:B------:R-:W2:Y:S02]  /*61340*/  LDL.LU.64 R52, [R1+0x4138] ;  /* 0x0041380001347983 */ /* 0x000ea40000300a00 */
[----:B------:R-:W-:Y:S02]  /*61350*/  STL.64 [R1+0x3fc8], R58 ;  /* 0x003fc83a01007387 */ /* 0x000fe40000100a00 */
[----:B------:R1:W-:Y:S02]  /*61360*/  STL.64 [R1+0x3fc0], R56 ;  /* 0x003fc03801007387 */ /* 0x0003e40000100a00 */
[----:B-1----:R-:W2:Y:S01]  /*61370*/  LDL.LU.64 R56, [R1+0xfe0] ;  /* 0x000fe00001387983 */ /* 0x002ea20000300a00 */
[----:B------:R-:W2:Y:S01]  /*61380*/  LDL.LU.64 R58, [R1+0xfe8] ;  /* 0x000fe800013a7983 */ /* 0x000ea20000300a00 */
[C---:B------:R-:W-:Y:S08]  /*61390*/  HMMA.16816.F32 R36, R44.reuse, R48, R36 ;  /* 0x000000302c24723c */ /* 0x040ff00000001824 */
[C---:B--2---:R-:W-:Y:S11]  /*613a0*/  HMMA.16816.F32 R56, R44.reuse, R52, R56 ;  /* 0x000000342c38723c */ /* 0x044ff60000001838 */
[----:B------:R-:W-:Y:S11]  /*613b0*/  @!UPT UIADD3 URZ, URZ, URZ, URZ ;  /* 0x0000003f3f3ff290 */ /* 0x000ff6000fffe03f */
[----:B------:R-:W-:Y:S01]  /*613c0*/  @!UPT UIADD3 URZ, URZ, URZ, URZ ;  /* 0x0000003f3f3ff290 */ /* 0x000fe2000fffe03f */
[----:B------:R1:W-:Y:S01]  /*613d0*/  STL.64 [R1+0xfe0], R56 ;  /* 0x000fe03801007387 */ /* 0x0003e20000100a00 */
[----:B------:R2:W-:Y:S03]  /*613e0*/  STL.64 [R1+0xfe8], R58 ;  /* 0x000fe83a01007387 */ /* 0x0005e60000100a00 */
[----:B-1----:R-:W3:Y:S01]  /*613f0*/  LDL.LU.64 R56, [R1+0xf90] ;  /* 0x000f900001387983 */ /* 0x002ee20000300a00 */
[----:B--2---:R-:W2:Y:S02]  /*61400*/  LDL.LU.64 R58, [R1+0xf98] ;  /* 0x000f9800013a7983 */ /* 0x004ea40000300a00 */
[----:B------:R-:W-:Y:S02]  /*61410*/  STL.64 [R1+0x3fd8], R54 ;  /* 0x003fd83601007387 */ /* 0x000fe40000100a00 */
[----:B------:R1:W-:Y:S02]  /*61420*/  STL.64 [R1+0x3fd0], R52 ;  /* 0x003fd03401007387 */ /* 0x0003e40000100a00 */
[----:B-1----:R-:W2:Y:S01]  /*61430*/  LDL.LU.64 R52, [R1+0xfc0] ;  /* 0x000fc00001347983 */ /* 0x002ea20000300a00 */
[----:B------:R-:W2:Y:S02]  /*61440*/  LDL.LU.64 R54, [R1+0xfc8] ;  /* 0x000fc80001367983 */ /* 0x000ea40000300a00 */
[----:B------:R-:W-:Y:S02]  /*61450*/  STL.64 [R1+0xfd0], R36 ;  /* 0x000fd02401007387 */ /* 0x000fe40000100a00 */
[----:B------:R1:W-:Y:S02]  /*61460*/  STL.64 [R1+0xfd8], R38 ;  /* 0x000fd82601007387 */ /* 0x0003e40000100a00 */
[----:B-1----:R-:W2:Y:S01]  /*61470*/  LDL.LU.64 R38, [R1+0x4130] ;  /* 0x0041300001267983 */ /* 0x002ea20000300a00 */
[----:B------:R-:W2:Y:S02]  /*61480*/  LDL.LU.64 R36, [R1+0x4128] ;  /* 0x0041280001247983 */ /* 0x000ea40000300a00 */
[----:B------:R-:W-:Y:S02]  /*61490*/  STL.64 [R1+0x3fe8], R50 ;  /* 0x003fe83201007387 */ /* 0x000fe40000100a00 */
[----:B------:R1:W-:Y:S02]  /*614a0*/  STL.64 [R1+0x3fe0], R48 ;  /* 0x003fe03001007387 */ /* 0x0003e40000100a00 */
[----:B-1----:R-:W3:Y:S01]  /*614b0*/  LDL.LU.64 R48, [R1+0xfa0] ;  /* 0x000fa00001307983 */ /* 0x002ee20000300a00 */
[----:B------:R-:W3:Y:S01]  /*614c0*/  LDL.LU.64 R50, [R1+0xfa8] ;  /* 0x000fa80001327983 */ /* 0x000ee20000300a00 */
[C---:B--2---:R-:W-:Y:S11]  /*614d0*/  HMMA.16816.F32 R52, R44.reuse, R36, R52 ;  /* 0x000000242c34723c */ /* 0x044ff60000001834 */
[----:B------:R-:W-:Y:S11]  /*614e0*/  @!UPT UIADD3 URZ, URZ, URZ, URZ ;  /* 0x0000003f3f3ff290 */ /* 0x000ff6000fffe03f */
[----:B------:R-:W-:Y:S01]  /*614f0*/  @!UPT UIADD3 URZ, URZ, URZ, URZ ;  /* 0x0000003f3f3ff290 */ /* 0x000fe2000fffe03f */
[----:B------:R1:W-:Y:S01]  /*61500*/  STL.64 [R1+0xfc0], R52 ;  /* 0x000fc03401007387 */ /* 0x0003e20000100a00 */
[----:B------:R2:W-:Y:S03]  /*61510*/  STL.64 [R1+0xfc8], R54 ;  /* 0x000fc83601007387 */ /* 0x0005e60000100a00 */
[----:B-1----:R-:W4:Y:S01]  /*61520*/  LDL.LU.64 R52, [R1+0xf80] ;  /* 0x000f800001347983 */ /* 0x002f220000300a00 */
[----:B--2---:R-:W2:Y:S02]  /*61530*/  LDL.LU.64 R54, [R1+0xf88] ;  /* 0x000f880001367983 */ /* 0x004ea40000300a00 */
[----:B------:R-:W-:Y:S02]  /*61540*/  STL.64 [R1+0x3ff8], R38 ;  /* 0x003ff82601007387 */ /* 0x000fe40000100a00 */
[----:B------:R1:W-:Y:S02]  /*61550*/  STL.64 [R1+0x3ff0], R36 ;  /* 0x003ff02401007387 */ /* 0x0003e40000100a00 */
[----:B-1----:R-:W2:Y:S01]  /*61560*/  LDL.LU.64 R36, [R1+0xfb0] ;  /* 0x000fb00001247983 */ /* 0x002ea20000300a00 */
[----:B------:R-:W2:Y:S02]  /*61570*/  LDL.LU.64 R38, [R1+0xfb8] ;  /* 0x000fb80001267983 */ /* 0x000ea40000300a00 */
[----:B---3--:R-:W-:Y:S02]  /*61580*/  STL.64 [R1+0x3fb8], R34 ;  /* 0x003fb82201007387 */ /* 0x008fe40000100a00 */
[----:B------:R1:W-:Y:S01]  /*61590*/  STL.64 [R1+0x3fb0], R32 ;  /* 0x003fb02001007387 */ /* 0x0003e20000100a00 */
[C---:B--2---:R-:W-:Y:S11]  /*615a0*/  HMMA.16816.F32 R36, R44.reuse, R32, R36 ;  /* 0x000000202c24723c */ /* 0x044ff60000001824 */
[----:B------:R-:W-:Y:S11]  /*615b0*/  @!UPT UIADD3 URZ, URZ, URZ, URZ ;  /* 0x0000003f3f3ff290 */ /* 0x000ff6000fffe03f */
[----:B------:R-:W-:Y:S01]  /*615c0*/  @!UPT UIADD3 URZ, URZ, URZ, URZ ;  /* 0x0000003f3f3ff290 */ /* 0x000fe2000fffe03f */
[----:B------:R-:W-:Y:S01]  /*615d0*/  STL.64 [R1+0xfb0], R36 ;  /* 0x000fb02401007387 */ /* 0x000fe20000100a00 */
[----:B------:R2:W-:Y:S02]  /*615e0*/  STL.64 [R1+0xfb8], R38 ;  /* 0x000fb82601007387 */ /* 0x0005e40000100a00 */
[----:B-1----:R-:W3:Y:S02]  /*615f0*/  LDL.LU.64 R32, [R1+0xf70] ;  /* 0x000f700001207983 */ /* 0x002ee40000300a00 */
[----:B------:R-:W3:Y:S01]  /*61600*/  LDL.LU.64 R34, [R1+0xf78] ;  /* 0x000f780001227983 */ /* 0x000ee20000300a00 */
[C---:B--2---:R-:W-:Y:S11]  /*61610*/  HMMA.16816.F32 R36, R44.reuse, R28, R48 ;  /* 0x0000001c2c24723c */ /* 0x044ff60000001830 */
[----:B------:R-:W-:Y:S11]  /*61620*/  @!UPT UIADD3 URZ, URZ, URZ, URZ ;  /* 0x0000003f3f3ff290 */ /* 0x000ff6000fffe03f */
[----:B------:R-:W-:Y:S01]  /*61630*/  @!UPT UIADD3 URZ, URZ, URZ, URZ ;  /* 0x0000003f3f3ff290 */ /* 0x000fe2000fffe03f */
[----:B------:R-:W-:Y:S01]  /*61640*/  STL.64 [R1+0xfa0], R36 ;  /* 0x000fa02401007387 */ /* 0x000fe20000100a00 */
[----:B------:R-:W-:Y:S02]  /*61650*/  STL.64 [R1+0xfa8], R38 ;  /* 0x000fa82601007387 */ /* 0x000fe40000100a00 */
[----:B----4-:R-:W-:Y:S02]  /*61660*/  STL.64 [R1+0x3fa8], R30 ;  /* 0x003fa81e01007387 */ /* 0x010fe40000100a00 */
[----:B------:R1:W-:Y:S01]  /*61670*/  STL.64 [R1+0x3fa0], R28 ;  /* 0x003fa01c01007387 */ /* 0x0003e20000100a00 */
[----:B------:R-:W2:Y:S01]  /*61680*/  LDL.LU.64 R48, [R1+0xf60] ;  /* 0x000f600001307983 */ /* 0x000ea20000300a00 */
[----:B------:R-:W2:Y:S01]  /*61690*/  LDL.LU.64 R50, [R1+0xf68] ;  /* 0x000f680001327983 */ /* 0x000ea20000300a00 */
[C---:B-1----:R-:W-:Y:S08]  /*616a0*/  HMMA.16816.F32 R28, R44.reuse, R24, R56 ;  /* 0x000000182c1c723c */ /* 0x042ff00000001838 */
[C---:B------:R-:W-:Y:S11]  /*616b0*/  HMMA.16816.F32 R56, R44.reuse, R20, R52 ;  /* 0x000000142c38723c */ /* 0x040ff60000001834 */
[----:B------:R-:W-:Y:S04]  /*616c0*/  @!UPT UIADD3 URZ, URZ, URZ, URZ ;  /* 0x0000003f3f3ff290 */ /* 0x000fe8000fffe03f */
[----:B------:R1:W-:Y:S01]  /*616d0*/  STL.64 [R1+0xf90], R28 ;  /* 0x000f901c01007387 */ /* 0x0003e20000100a00 */
[----:B------:R4:W-:Y:S03]  /*616e0*/  STL.64 [R1+0xf98], R30 ;  /* 0x000f981e01007387 */ /* 0x0009e60000100a00 */
[----:B-1----:R-:W3:Y:S01]  /*616f0*/  LDL.LU.64 R28, [R1+0xf50] ;  /* 0x000f5000011c7983 */ /* 0x002ee20000300a00 */
[----:B----4-:R-:W4:Y:S02]  /*61700*/  LDL.LU.64 R30, [R1+0xf58] ;  /* 0x000f5800011e7983 */ /* 0x010f240000300a00 */
[----:B------:R-:W-:Y:S02]  /*61710*/  STL.64 [R1+0x4008], R26 ;  /* 0x0040081a01007387 */ /* 0x000fe40000100a00 */
[----:B------:R1:W-:Y:S02]  /*61720*/  STL.64 [R1+0x4000], R24 ;  /* 0x0040001801007387 */ /* 0x0003e40000100a00 */
[----:B-1----:R-:W3:Y:S01]  /*61730*/  LDL.LU.64 R24, [R1+0x330] ;  /* 0x0003300001187983 */ /* 0x002ee20000300a00 */
[----:B------:R-:W3:Y:S02]  /*61740*/  LDL.64 R52, [R1+0x320] ;  /* 0x0003200001347983 */ /* 0x000ee40000100a00 */
[----:B------:R-:W3:Y:S02]  /*61750*/  LDL.LU.64 R36, [R1+0x2e0] ;  /* 0x0002e00001247983 */ /* 0x000ee40000300a00 */
[----:B------:R-:W-:Y:S01]  /*61760*/  STL.64 [R1+0xf80], R56 ;  /* 0x000f803801007387 */ /* 0x000fe20000100a00 */
[----:B------:R-:W-:Y:S01]  /*61770*/  STL.64 [R1+0xf88], R58 ;  /* 0x000f883a01007387 */ /* 0x000fe20000100a00 */
[C---:B--2---:R-:W-:Y:S03]  /*61780*/  HMMA.16816.F32 R48, R44.reuse, R12, R48 ;  /* 0x0000000c2c30723c */ /* 0x044fe60000001830 */
[----:B---3--:R1:W-:Y:S01]  /*61790*/  STL.64 [R1+0x4120], R36 ;  /* 0x0041202401007387 */ /* 0x0083e20000100a00 */
[----:B------:R-:W-:Y:S02]  /*617a0*/  STL.64 [R1+0x4018], R22 ;  /* 0x0040181601007387 */ /* 0x000fe40000100a00 */
[----:B------:R2:W-:Y:S01]  /*617b0*/  STL.64 [R1+0x4010], R20 ;  /* 0x0040101401007387 */ /* 0x0005e20000100a00 */
[----:B-1----:R-:W0:Y:S01]  /*617c0*/  LDL.LU.64 R36, [R1+0x940] ;  /* 0x0009400001247983 */ /* 0x002e220000300a00 */
[----:B------:R-:W0:Y:S01]  /*617d0*/  LDL.LU.64 R38, [R1+0x948] ;  /* 0x0009480001267983 */ /* 0x000e220000300a00 */
[C---:B--2---:R-:W-:Y:S11]  /*617e0*/  HMMA.16816.F32 R20, R44.reuse, R16, R32 ;  /* 0x000000102c14723c */ /* 0x044ff60000001820 */
[----:B------:R-:W-:Y:S11]  /*617f0*/  @!UPT UIADD3 URZ, URZ, URZ, URZ ;  /* 0x0000003f3f3ff290 */ /* 0x000ff6000fffe03f */
[----:B------:R-:W-:Y:S01]  /*61800*/  @!UPT UIADD3 URZ, URZ, URZ, URZ ;  /* 0x0000003f3f3ff290 */ /* 0x000fe2000fffe03f */
[----:B------:R1:W-:Y:S01]  /*61810*/  STL.64 [R1+0xf70], R20 ;  /* 0x000f701401007387 */ /* 0x0003e20000100a00 */
[----:B------:R-:W-:Y:S03]  /*61820*/  STL.64 [R1+0xf78], R22 ;  /* 0x000f781601007387 */ /* 0x000fe60000100a00 */
[----:B-1----:R-:W2:Y:S01]  /*61830*/  LDL.LU.64 R20, [R1+0x310] ;  /* 0x0003100001147983 */ /* 0x002ea20000300a00 */
[----:B------:R-:W3:Y:S02]  /*61840*/  LDL.LU.64 R56, [R1+0x2d0] ;  /* 0x0002d00001387983 */ /* 0x000ee40000300a00 */
[----:B------:R-:W-:Y:S02]  /*61850*/  STL [R1+0x3f7c], R12 ;  /* 0x003f7c0c01007387 */ /* 0x000fe40000100800 */
[----:B------:R-:W-:Y:S01]  /*61860*/  STL.64 [R1+0xf60], R48 ;  /* 0x000f603001007387 */ /* 0x000fe20000100a00 */
[----:B------:R4:W-:Y:S02]  /*61870*/  STL.64 [R1+0xf68], R50 ;  /* 0x000f683201007387 */ /* 0x0009e40000100a00 */
[----:B----4-:R-:W-:Y:S02]  /*61880*/  HMMA.16816.F32 R48, R44, R8, R28 ;  /* 0x000000082c30723c */ /* 0x010fe4000000181c */
[----:B------:R-:W-:Y:S01]  /*61890*/  STL [R1+0x3f70], R13 ;  /* 0x003f700d01007387 */ /* 0x000fe20000100800 */
[----:B------:R-:W4:Y:S02]  /*618a0*/  LDL.LU.64 R28, [R1+0x930] ;  /* 0x00093000011c7983 */ /* 0x000f240000300a00 */
[----:B------:R-:W4:Y:S11]  /*618b0*/  LDL.LU.64 R30, [R1+0x938] ;  /* 0x00093800011e7983 */ /* 0x000f360000300a00 */
[----:B------:R-:W-:Y:S07]  /*618c0*/  @!UPT UIADD3 URZ, URZ, URZ, URZ ;  /* 0x0000003f3f3ff290 */ /* 0x000fee000fffe03f */
[----:B------:R1:W-:Y:S01]  /*618d0*/  STL.64 [R1+0xf50], R48 ;  /* 0x000f503001007387 */ /* 0x0003e20000100a00 */
[----:B------:R-:W-:Y:S03]  /*618e0*/  STL.64 [R1+0xf58], R50 ;  /* 0x000f583201007387 */ /* 0x000fe60000100a00 */
[----:B-1----:R-:W2:Y:S01]  /*618f0*/  LDL.LU.64 R48, [R1+0x2c0] ;  /* 0x0002c00001307983 */ /* 0x002ea20000300a00 */
[----:B------:R-:W-:Y:S02]  /*61900*/  STL [R1+0x3f84], R8 ;  /* 0x003f840801007387 */ /* 0x000fe40000100800 */
[----:B------:R1:W-:Y:S02]  /*61910*/  STL [R1+0x3f80], R9 ;  /* 0x003f800901007387 */ /* 0x0003e40000100800 */
[----:B-1----:R-:W2:Y:S01]  /*61920*/  LDL.LU.64 R8, [R1+0x950] ;  /* 0x0009500001087983 */ /* 0x002ea20000300a00 */
[----:B------:R-:W2:Y:S02]  /*61930*/  LDL.LU.64 R10, [R1+0x958] ;  /* 0x00095800010a7983 */ /* 0x000ea40000300a00 */
[----:B------:R-:W-:Y:S02]  /*61940*/  STL [R1+0x3f8c], R4 ;  /* 0x003f8c0401007387 */ /* 0x000fe40000100800 */
[----:B------:R-:W-:Y:S02]  /*61950*/  STL [R1+0x3f88], R5 ;  /* 0x003f880501007387 */ /* 0x000fe40000100800 */
[----:B------:R-:W-:-:S02]  /*61960*/  IMAD.MOV.U32 R33, RZ, RZ, R6 ;  /* 0x000000ffff217224 */ /* 0x000fc400078e0006 */
[----:B------:R-:W-:Y:S02]  /*61970*/  IMAD.MOV.U32 R6, RZ, RZ, R25 ;  /* 0x000000ffff067224 */ /* 0x000fe400078e0019 */
[----:B------:R-:W-:Y:S02]  /*61980*/  IMAD.MOV.U32 R32, RZ, RZ, R7 ;  /* 0x000000ffff207224 */ /* 0x000fe400078e0007 */
[----:B------:R-:W-:Y:S01]  /*61990*/  IMAD.MOV.U32 R7, RZ, RZ, R52 ;  /* 0x000000ffff077224 */ /* 0x000fe200078e0034 */
[C---:B0-----:R-:W-:Y:S08]  /*619a0*/  HMMA.16816.F32 R36, R40.reuse, R24, R36 ;  /* 0x000000182824723c */ /* 0x041ff00000001824 */
[----:B----4-:R-:W-:Y:S08]  /*619b0*/  HMMA.16816.F32 R28, R40, R52, R28 ;  /* 0x00000034281c723c */ /* 0x010ff0000000181c */
[----:B--2---:R-:W-:Y:S11]  /*619c0*/  HMMA.16816.F32 R8, R44, R4, R8 ;  /* 0x000000042c08723c */ /* 0x004ff60000001808 */
[----:B------:R-:W-:Y:S11]  /*619d0*/  @!UPT UIADD3 URZ, URZ, URZ, URZ ;  /* 0x0000003f3f3ff290 */ /* 0x000ff6000fffe03f */
[----:B------:R-:W-:Y:S01]  /*619e0*/  @!UPT UIADD3 URZ, URZ, URZ, URZ ;  /* 0x0000003f3f3ff290 */ /* 0x000fe2000fffe03f */
[----:B------:R-:W-:Y:S01]  /*619f0*/  STL.64 [R1+0x950], R8 ;  /* 0x0009500801007387 */ /* 0x000fe20000100a00 */
[----:B------:R-:W-:Y:S02]  /*61a00*/  STL.64 [R1+0x958], R10 ;  /* 0x0009580a01007387 */ /* 0x000fe40000100a00 */
[----:B------:R0:W-:Y:S02]  /*61a10*/  STL.64 [R1+0x940], R36 ;  /* 0x0009402401007387 */ /* 0x0001e40000100a00 */
[----:B------:R1:W-:Y:S01]  /*61a20*/  STL.64 [R1+0x948], R38 ;  /* 0x0009482601007387 */ /* 0x0003e20000100a00 */
[----:B0-----:R-:W2:Y:S01]  /*61a30*/  LDL.LU.64 R36, [R1+0x910] ;  /* 0x0009100001247983 */ /* 0x001ea20000300a00 */
[----:B-1----:R-:W2:Y:S02]  /*61a40*/  LDL.LU.64 R38, [R1+0x918] ;  /* 0x0009180001267983 */ /* 0x002ea40000300a00 */
[----:B------:R-:W-:Y:S02]  /*61a50*/  IMAD.MOV.U32 R11, RZ, RZ, R24 ;  /* 0x000000ffff0b7224 */ /* 0x000fe400078e0018 */
[----:B------:R-:W4:Y:S01]  /*61a60*/  LDL.LU.64 R44, [R1+0x900] ;  /* 0x00090000012c7983 */ /* 0x000f220000300a00 */
[----:B------:R-:W4:Y:S01]  /*61a70*/  LDL.LU.64 R46, [R1+0x908] ;  /* 0x00090800012e7983 */ /* 0x000f220000300a00 */
[----:B------:R-:W2:Y:S02]  /*61a80*/  LDL.LU.64 R24, [R1+0x8f0] ;  /* 0x0008f00001187983 */ /* 0x000ea40000300a00 */
[----:B------:R-:W2:Y:S02]  /*61a90*/  LDL.LU.64 R26, [R1+0x8f8] ;  /* 0x0008f800011a7983 */ /* 0x000ea40000300a00 */
[----:B------:R-:W-:Y:S01]  /*61aa0*/  STL [R1+0x3f94], R6 ;  /* 0x003f940601007387 */ /* 0x000fe20000100800 */
[----:B------:R0:W-:Y:S01]  /*61ab0*/  STL [R1+0x3f90], R11 ;  /* 0x003f900b01007387 */ /* 0x0001e20000100800 */
[----:B------:R-:W2:Y:S03]  /*61ac0*/  LDL.LU.64 R8, [R1+0x920] ;  /* 0x0009200001087983 */ /* 0x000ea60000300a00 */
[----:B0-----:R-:W2:Y:S01]  /*61ad0*/  LDL.LU.64 R10, [R1+0x928] ;  /* 0x00092800010a7983 */ /* 0x001ea20000300a00 */
[----:B------:R0:W-:Y:S02]  /*61ae0*/  STL.64 [R1+0x930], R28 ;  /* 0x0009301c01007387 */ /* 0x0001e40000100a00 */
[----:B------:R1:W-:Y:S01]  /*61af0*/  STL.64 [R1+0x938], R30 ;  /* 0x0009381e01007387 */ /* 0x0003e20000100a00 */
[----:B0-----:R-:W3:Y:S01]  /*61b00*/  LDL.LU.64 R28, [R1+0x8e0] ;  /* 0x0008e000011c7983 */ /* 0x001ee20000300a00 */
[----:B-1----:R-:W3:Y:S02]  /*61b10*/  LDL.LU.64 R30, [R1+0x8e8] ;  /* 0x0008e800011e7983 */ /* 0x002ee40000300a00 */
[----:B------:R-:W3:Y:S02]  /*61b20*/  LDL.LU.64 R52, [R1+0x2b0] ;  /* 0x0002b00001347983 */ /* 0x000ee40000300a00 */
[----:B------:R0:W-:Y:S01]  /*61b30*/  STL [R1+0x3f98], R7 ;  /* 0x003f980701007387 */ /* 0x0001e20000100800 */
[----:B------:R-:W0:Y:S01]  /*61b40*/  LDL R4, [R1+0x300] ;  /* 0x0003000001047983 */ /* 0x000e220000100800 */
[----:B------:R-:W-:-:S02]  /*61b50*/  IMAD.MOV.U32 R5, RZ, RZ, R14 ;  /* 0x000000ffff057224 */ /* 0x000fc400078e000e */
[----:B------:R-:W-:Y:S01]  /*61b60*/  IMAD.MOV.U32 R14, RZ, RZ, R20 ;  /* 0x000000ffff0e7224 */ /* 0x000fe200078e0014 */
[C---:B--2---:R-:W-:Y:S08]  /*61b70*/  HMMA.16816.F32 R8, R40.reuse, R20, R8 ;  /* 0x000000142808723c */ /* 0x044ff00000001808 */
[C---:B0-----:R-:W-:Y:S11]  /*61b80*/  HMMA.16816.F32 R4, R40.reuse, R4, R36 ;  /* 0x000000042804723c */ /* 0x041ff60000001824 */
[----:B------:R-:W-:Y:S04]  /*61b90*/  @!UPT UIADD3 URZ, URZ, URZ, URZ ;  /* 0x0000003f3f3ff290 */ /* 0x000fe8000fffe03f */
[----:B------:R-:W-:Y:S01]  /*61ba0*/  STL.64 [R1+0x920], R8 ;  /* 0x0009200801007387 */ /* 0x000fe20000100a00 */
[----:B------:R0:W-:Y:S02]  /*61bb0*/  STL.64 [R1+0x928], R10 ;  /* 0x0009280a01007387 */ /* 0x0001e40000100a00 */
[----:B0-----:R-:W-:Y:S02]  /*61bc0*/  IMAD.MOV.U32 R10, RZ, RZ, R21 ;  /* 0x000000ffff0a7224 */ /* 0x001fe400078e0015 */
[----:B------:R-:W2:Y:S01]  /*61bd0*/  LDL.LU.64 R20, [R1+0x8d0] ;  /* 0x0008d00001147983 */ /* 0x000ea20000300a00 */
[----:B------:R-:W2:Y:S02]  /*61be0*/  LDL.LU.64 R22, [R1+0x8d8] ;  /* 0x0008d80001167983 */ /* 0x000ea40000300a00 */
[----:B------:R-:W2:Y:S01]  /*61bf0*/  LDL.LU.64 R36, [R1+0x4120] ;  /* 0x0041200001247983 */ /* 0x000ea20000300a00 */
[C---:B----4-:R-:W-:Y:S01]  /*61c00*/  HMMA.16816.F32 R32, R40.reuse, R32, R44 ;  /* 0x000000202820723c */ /* 0x050fe2000000182c */
[----:B------:R-:W-:Y:S01]  /*61c10*/  STL.64 [R1+0x910], R4 ;  /* 0x0009100401007387 */ /* 0x000fe20000100a00 */
[----:B------:R2:W-:Y:S06]  /*61c20*/  STL.64 [R1+0x918], R6 ;  /* 0x0009180601007387 */ /* 0x0005ec0000100a00 */
[C---:B---3--:R-:W-:Y:S11]  /*61c30*/  HMMA.16816.F32 R28, R40.reuse, R56, R28 ;  /* 0x00000038281c723c */ /* 0x048ff6000000181c */
[----:B------:R-:W-:Y:S04]  /*61c40*/  @!UPT UIADD3 URZ, URZ, URZ, URZ ;  /* 0x0000003f3f3ff290 */ /* 0x000fe8000fffe03f */
[----:B------:R-:W-:Y:S01]  /*61c50*/  STL.64 [R1+0x900], R32 ;  /* 0x0009002001007387 */ /* 0x000fe20000100a00 */
[----:B------:R-:W-:Y:S01]  /*61c60*/  STL.64 [R1+0x908], R34 ;  /* 0x0009082201007387 */ /* 0x000fe20000100a00 */
[C---:B--2---:R-:W-:Y:S01]  /*61c70*/  HMMA.16816.F32 R4, R40.reuse, R36, R24 ;  /* 0x000000242804723c */ /* 0x044fe20000001818 */
[----:B------:R-:W-:Y:S11]  /*61c80*/  IMAD.MOV.U32 R12, RZ, RZ, R37 ;  /* 0x000000ffff0c7224 */ /* 0x000ff600078e0025 */
[----:B------:R-:W-:Y:S11]  /*61c90*/  @!UPT UIADD3 URZ, URZ, URZ, URZ ;  /* 0x0000003f3f3ff290 */ /* 0x000ff6000fffe03f */
[----:B------:R0:W-:Y:S01]  /*61ca0*/  STL.64 [R1+0x8f0], R4 ;  /* 0x0008f00401007387 */ /* 0x0001e20000100a00 */
[----:B------:R1:W-:Y:S02]  /*61cb0*/  STL.64 [R1+0x8f8], R6 ;  /* 0x0008f80601007387 */ /* 0x0003e40000100a00 */
[----:B------:R-:W2:Y:S02]  /*61cc0*/  LDL.LU.64 R24, [R1+0x2a0] ;  /* 0x0002a00001187983 */ /* 0x000ea40000300a00 */
[----:B------:R-:W-:Y:S01]  /*61cd0*/  STL [R1+0x4118], R14 ;  /* 0x0041180e01007387 */ /* 0x000fe20000100800 */
[----:B------:R-:W-:Y:S01]  /*61ce0*/  STL [R1+0x4114], R12 ;  /* 0x0041140c01007387 */ /* 0x000fe20000100800 */
[----:B------:R-:W-:Y:S02]  /*61cf0*/  STL.64 [R1+0x8e0], R28 ;  /* 0x0008e01c01007387 */ /* 0x000fe40000100a00 */
[----:B------:R-:W-:Y:S02]  /*61d00*/  STL.64 [R1+0x8e8], R30 ;  /* 0x0008e81e01007387 */ /* 0x000fe40000100a00 */
[----:B------:R-:W3:Y:S01]  /*61d10*/  LDL.LU.64 R44, [R1+0x8c0] ;  /* 0x0008c000012c7983 */ /* 0x000ee20000300a00 */
[----:B------:R-:W3:Y:S01]  /*61d20*/  LDL.LU.64 R46, [R1+0x8c8] ;  /* 0x0008c800012e7983 */ /* 0x000ee20000300a00 */
[----:B------:R-:W-:Y:S01]  /*61d30*/  HMMA.16816.F32 R20, R40, R48, R20 ;  /* 0x000000302814723c */ /* 0x000fe20000001814 */
[----:B------:R-:W-:-:S02]  /*61d40*/  IMAD.MOV.U32 R11, RZ, RZ, R56 ;  /* 0x000000ffff0b7224 */ /* 0x000fc400078e0038 */
[----:B0-----:R-:W-:Y:S01]  /*61d50*/  IMAD.MOV.U32 R4, RZ, RZ, R57 ;  /* 0x000000ffff047224 */ /* 0x001fe200078e0039 */
[----:B------:R-:W4:Y:S04]  /*61d60*/  LDL R56, [R1+0x240] ;  /* 0x0002400001387983 */ /* 0x000f280000100800 */
[----:B------:R-:W4:Y:S01]  /*61d70*/  LDL R57, [R1+0x244] ;  /* 0x0002440001397983 */ /* 0x000f220000100800 */
[----:B------:R-:W-:Y:S02]  /*61d80*/  IMAD.MOV.U32 R9, RZ, RZ, R36 ;  /* 0x000000ffff097224 */ /* 0x000fe400078e0024 */
[----:B-1----:R-:W-:Y:S02]  /*61d90*/  IMAD.MOV.U32 R7, RZ, RZ, R48 ;  /* 0x000000ffff077224 */ /* 0x002fe400078e0030 */
[----:B------:R-:W-:-:S10]  /*61da0*/  IMAD.MOV.U32 R8, RZ, RZ, R53 ;  /* 0x000000ffff087224 */ /* 0x000fd400078e0035 */
[----:B------:R0:W-:Y:S01]  /*61db0*/  STL.64 [R1+0x8d0], R20 ;  /* 0x0008d01401007387 */ /* 0x0001e20000100a00 */
[----:B------:R1:W-:Y:S02]  /*61dc0*/  STL.64 [R1+0x8d8], R22 ;  /* 0x0008d81601007387 */ /* 0x0003e40000100a00 */
[----:B------:R-:W2:Y:S02]  /*61dd0*/  LDL R32, [R1+0x260] ;  /* 0x0002600001207983 */ /* 0x000ea40000100800 */
[----:B------:R-:W2:Y:S01]  /*61de0*/  LDL R33, [R1+0x264] ;  /* 0x0002640001217983 */ /* 0x000ea20000100800 */
[----:B------:R-:W2:Y:S04]  /*61df0*/  LDL R36, [R1+0x250] ;  /* 0x0002500001247983 */ /* 0x000ea80000100800 */
[----:B------:R-:W2:Y:S04]  /*61e00*/  LDL R37, [R1+0x254] ;  /* 0x0002540001257983 */ /* 0x000ea80000100800 */
[----:B0-----:R-:W2:Y:S01]  /*61e10*/  LDL.LU.64 R20, [R1+0x8b0] ;  /* 0x0008b00001147983 */ /* 0x001ea20000300a00 */
[----:B-1----:R-:W2:Y:S02]  /*61e20*/  LDL.LU.64 R22, [R1+0x8b8] ;  /* 0x0008b80001167983 */ /* 0x002ea40000300a00 */
[----:B------:R-:W2:Y:S02]  /*61e30*/  LDL R28, [R1+0x270] ;  /* 0x00027000011c7983 */ /* 0x000ea40000100800 */
[----:B------:R-:W2:Y:S01]  /*61e40*/  LDL R29, [R1+0x274] ;  /* 0x00027400011d7983 */ /* 0x000ea20000100800 */
[----:B------:R-:W2:Y:S01]  /*61e50*/  LDL R48, [R1+0x230] ;  /* 0x0002300001307983 */ /* 0x000ea20000100800 */
[----:B---3--:R-:W-:Y:S07]  /*61e60*/  HMMA.16816.F32 R44, R40, R52, R44 ;  /* 0x00000034282c723c */ /* 0x008fee000000182c */
[----:B------:R-:W-:Y:S11]  /*61e70*/  IMAD.MOV.U32 R53, RZ, RZ, R15 ;  /* 0x000000ffff357224 */ /* 0x000ff600078e000f */
[----:B------:R-:W-:Y:S05]  /*61e80*/  @!UPT UIADD3 URZ, URZ, URZ, URZ ;  /* 0x0000003f3f3ff290 */ /* 0x000fea000fffe03f */
[----:B------:R-:W-:Y:S01]  /*61e90*/  STL.64 [R1+0x8c0], R44 ;  /* 0x0008c02c01007387 */ /* 0x000fe20000100a00 */
[----:B------:R-:W-:Y:S02]  /*61ea0*/  STL.64 [R1+0x8c8], R46 ;  /* 0x0008c82e01007387 */ /* 0x000fe40000100a00 */
[----:B------:R-:W3:Y:S02]  /*61eb0*/  LDL.LU.64 R12, [R1+0x8a0] ;  /* 0x0008a000010c7983 */ /* 0x000ee40000300a00 */
[----:B------:R-:W3:Y:S01]  /*61ec0*/  LDL.LU.64 R14, [R1+0x8a8] ;  /* 0x0008a800010e7983 */ /* 0x000ee20000300a00 */
[----:B------:R-:W-:Y:S01]  /*61ed0*/  STL.64 [R1+0x4038], R10 ;  /* 0x0040380a01007387 */ /* 0x000fe20000100a00 */
[----:B------:R0:W-:Y:S03]  /*61ee0*/  STL.64 [R1+0x4030], R8 ;  /* 0x0040300801007387 */ /* 0x0001e60000100a00 */
[----:B0-----:R-:W3:Y:S01]  /*61ef0*/  LDL.LU.64 R8, [R1+0x290] ;  /* 0x0002900001087983 */ /* 0x001ee20000300a00 */
[----:B------:R-:W-:-:S02]  /*61f00*/  IMAD.MOV.U32 R6, RZ, RZ, R49 ;  /* 0x000000ffff067224 */ /* 0x000fc400078e0031 */
[----:B------:R-:W-:-:S03]  /*61f10*/  IMAD.MOV.U32 R5, RZ, RZ, R52 ;  /* 0x000000ffff057224 */ /* 0x000fc600078e0034 */
[----:B------:R-:W-:Y:S02]  /*61f20*/  STL.64 [R1+0x4028], R6 ;  /* 0x0040280601007387 */ /* 0x000fe40000100a00 */
[----:B------:R2:W-:Y:S02]  /*61f30*/  STL.64 [R1+0x4020], R4 ;  /* 0x0040200401007387 */ /* 0x0005e40000100a00 */
[C---:B--2---:R-:W-:Y:S01]  /*61f40*/  HMMA.16816.F32 R4, R40.reuse, R24, R20 ;  /* 0x000000182804723c */ /* 0x044fe20000001814 */
[----:B------:R-:W-:Y:S02]  /*61f50*/  IMAD.MOV.U32 R49, RZ, RZ, R19 ;  /* 0x000000ffff317224 */ /* 0x000fe400078e0013 */
[----:B------:R-:W-:Y:S02]  /*61f60*/  IMAD.MOV.U32 R52, RZ, RZ, R18 ;  /* 0x000000ffff347224 */ /* 0x000fe400078e0012 */
[----:B------:R-:W-:Y:S02]  /*61f70*/  IMAD.MOV.U32 R18, RZ, RZ, R24 ;  /* 0x000000ffff127224 */ /* 0x000fe400078e0018 */
[----:B------:R-:W-:Y:S11]  /*61f80*/  IMAD.MOV.U32 R19, RZ, RZ, R25 ;  /* 0x000000ffff137224 */ /* 0x000ff600078e0019 */
[----:B------:R-:W-:Y:S05]  /*61f90*/  @!UPT UIADD3 URZ, URZ, URZ, URZ ;  /* 0x0000003f3f3ff290 */ /* 0x000fea000fffe03f */
[----:B------:R0:W-:Y:S01]  /*61fa0*/  STL.64 [R1+0x8b0], R4 ;  /* 0x0008b00401007387 */ /* 0x0001e20000100a00 */
[----:B------:R1:W-:Y:S02]  /*61fb0*/  STL.64 [R1+0x8b8], R6 ;  /* 0x0008b80601007387 */ /* 0x0003e40000100a00 */
[----:B------:R-:W2:Y:S02]  /*61fc0*/  LDL.LU.64 R44, [R1+0x880] ;  /* 0x00088000012c7983 */ /* 0x000ea40000300a00 */
[----:B------:R-:W2:Y:S01]  /*61fd0*/  LDL.LU.64 R46, [R1+0x888] ;  /* 0x00088800012e7983 */ /* 0x000ea20000300a00 */
[----:B0-----:R-:W2:Y:S01]  /*61fe0*/  LDL.LU.64 R4, [R1+0x870] ;  /* 0x0008700001047983 */ /* 0x001ea20000300a00 */
[----:B-1----:R-:W2:Y:S02]  /*61ff0*/  LDL.LU.64 R6, [R1+0x878] ;  /* 0x0008780001067983 */ /* 0x002ea40000300a00 */
[----:B------:R-:W2:Y:S02]  /*62000*/  LDL.LU.64 R24, [R1+0x860] ;  /* 0x0008600001187983 */ /* 0x000ea40000300a00 */
[----:B------:R-:W2:Y:S01]  /*62010*/  LDL.LU.64 R26, [R1+0x868] ;  /* 0x00086800011a7983 */ /* 0x000ea20000300a00 */
[----:B------:R-:W4:Y:S01]  /*62020*/  LDL.LU.64 R20, [R1+0x850] ;  /* 0x0008500001147983 */ /* 0x000f220000300a00 */
[----:B------:R-:W4:Y:S02]  /*62030*/  LDL.LU.64 R22, [R1+0x858] ;  /* 0x0008580001167983 */ /* 0x000f240000300a00 */
[----:B------:R-:W-:Y:S02]  /*62040*/  STL.64 [R1+0x4048], R18 ;  /* 0x0040481201007387 */ /* 0x000fe40000100a00 */
[----:B------:R0:W-:Y:S02]  /*62050*/  STL.64 [R1+0x4040], R16 ;  /* 0x0040401001007387 */ /* 0x0001e40000100a00 */
[----:B0-----:R-:W2:Y:S04]  /*62060*/  LDL R16, [R1+0x280] ;  /* 0x0002800001107983 */ /* 0x001ea80000100800 */
[----:B------:R-:W2:Y:S01]  /*62070*/  LDL R17, [R1+0x284] ;  /* 0x0002840001117983 */ /* 0x000ea20000100800 */
[C---:B---3--:R-:W-:Y:S11]  /*62080*/  HMMA.16816.F32 R12, R40.reuse, R8, R12 ;  /* 0x00000008280c723c */ /* 0x048ff6000000180c */
[----:B------:R-:W-:Y:S11]  /*62090*/  @!UPT UIADD3 URZ, URZ, URZ, URZ ;  /* 0x0000003f3f3ff290 */ /* 0x000ff6000fffe03f */
[----:B------:R-:W-:Y:S01]  /*620a0*/  @!UPT UIADD3 URZ, URZ, URZ, URZ ;  /* 0x0000003f3f3ff290 */ /* 0x000fe2000fffe03f */
[----:B------:R-:W-:Y:S01]  /*620b0*/  STL.64 [R1+0x8a0], R12 ;  /* 0x0008a00c01007387 */ /* 0x000fe20000100a00 */
[----:B------:R0:W-:Y:S03]  /*620c0*/  STL.64 [R1+0x8a8], R14 ;  /* 0x0008a80e01007387 */ /* 0x0001e60000100a00 */
[----:B0-----:R-:W3:Y:S01]  /*620d0*/  LDL.LU R14, [R1+0x4118] ;  /* 0x00411800010e7983 */ /* 0x001ee20000300800 */
[----:B------:R-:W2:Y:S02]  /*620e0*/  LDL.LU R12, [R1+0x4114] ;  /* 0x00411400010c7983 */ /* 0x000ea40000300800 */
[----:B------:R-:W-:Y:S02]  /*620f0*/  IMAD.MOV.U32 R15, RZ, RZ, R9 ;  /* 0x000000ffff0f7224 */ /* 0x000fe400078e0009 */
[----:B------:R-:W-:Y:S02]  /*62100*/  IMAD.MOV.U32 R13, RZ, RZ, R8 ;  /* 0x000000ffff0d7224 */ /* 0x000fe400078e0008 */
[----:B------:R-:W4:Y:S01]  /*62110*/  LDL.LU.64 R8, [R1+0x840] ;  /* 0x0008400001087983 */ /* 0x000f220000300a00 */
[----:B------:R-:W4:Y:S03]  /*62120*/  LDL.LU.64 R10, [R1+0x848] ;  /* 0x00084800010a7983 */ /* 0x000f260000300a00 */
[----:B---3--:R-:W-:Y:S01]  /*62130*/  STL.64 [R1+0x4058], R14 ;  /* 0x0040580e01007387 */ /* 0x008fe20000100a00 */
[----:B--2---:R0:W-:Y:S03]  /*62140*/  STL.64 [R1+0x4050], R12 ;  /* 0x0040500c01007387 */ /* 0x0041e60000100a00 */
[----:B0-----:R-:W2:Y:S01]  /*62150*/  LDL.LU.64 R12, [R1+0x890] ;  /* 0x00089000010c7983 */ /* 0x001ea20000300a00 */
[----:B------:R-:W2:Y:S02]  /*62160*/  LDL.LU.64 R14, [R1+0x898] ;  /* 0x00089800010e7983 */ /* 0x000ea40000300a00 */
[C---:B--2---:R-:W-:Y:S08]  /*62170*/  HMMA.16816.F32 R12, R40.reuse, R16, R12 ;  /* 0x00000010280c723c */ /* 0x044ff0000000180c */
[C---:B------:R-:W-:Y:S11]  /*62180*/  HMMA.16816.F32 R16, R40.reuse, R28, R44 ;  /* 0x0000001c2810723c */ /* 0x040ff6000000182c */
[----:B------:R-:W-:Y:S04]  /*62190*/  @!UPT UIADD3 URZ, URZ, URZ, URZ ;  /* 0x0000003f3f3ff290 */ /* 0x000fe8000fffe03f */
[----:B------:R-:W-:Y:S01]  /*621a0*/  STL.64 [R1+0x890], R12 ;  /* 0x0008900c01007387 */ /* 0x000fe20000100a00 */
[----:B------:R0:W-:Y:S02]  /*621b0*/  STL.64 [R1+0x898], R14 ;  /* 0x0008980e01007387 */ /* 0x0001e40000100a00 */
[C---:B0-----:R-:W-:Y:S01]  /*621c0*/  HMMA.16816.F32 R12, R40.reuse, R32, R4 ;  /* 0x00000020280c723c */ /* 0x041fe20000001804 */
[----:B------:R-:W2:Y:S04]  /*621d0*/  LDL.LU.64 R4, [R1+0x830] ;  /* 0x0008300001047983 */ /* 0x000ea80000300a00 */
[----:B------:R-:W-:Y:S02]  /*621e0*/  STL.64 [R1+0x880], R16 ;  /* 0x0008801001007387 */ /* 0x000fe40000100a00 */
[----:B------:R0:W-:Y:S02]  /*621f0*/  STL.64 [R1+0x888], R18 ;  /* 0x0008881201007387 */ /* 0x0001e40000100a00 */
[----:B------:R-:W2:Y:S01]  /*62200*/  LDL.LU.64 R6, [R1+0x838] ;  /* 0x0008380001067983 */ /* 0x000ea20000300a00 */
[C---:B0-----:R-:W-:Y:S11]  /*62210*/  HMMA.16816.F32 R16, R40.reuse, R36, R24 ;  /* 0x000000242810723c */ /* 0x041ff60000001818 */
[----:B------:R-:W-:Y:S02]  /*62220*/  @!UPT UIADD3 URZ, URZ, URZ, URZ ;  /* 0x0000003f3f3ff290 */ /* 0x000fe4000fffe03f */
[----:B------:R-:W-:Y:S01]  /*62230*/  STL.64 [R1+0x870], R12 ;  /* 0x0008700c01007387 */ /* 0x000fe20000100a00 */
[----:B------:R4:W-:Y:S02]  /*62240*/  STL.64 [R1+0x878], R14 ;  /* 0x0008780e01007387 */ /* 0x0009e40000100a00 */
[C---:B----4-:R-:W-:Y:S01]  /*62250*/  HMMA.16816.F32 R12, R40.reuse, R56, R20 ;  /* 0x00000038280c723c */ /* 0x050fe20000001814 */
[----:B------:R-:W3:Y:S06]  /*62260*/  LDL R56, [R1+0x210] ;  /* 0x0002100001387983 */ /* 0x000eec0000100800 */
[----:B------:R-:W-:Y:S02]  /*62270*/  STL.64 [R1+0x860], R16 ;  /* 0x0008601001007387 */ /* 0x000fe40000100a00 */
[----:B------:R-:W-:Y:S02]  /*62280*/  STL.64 [R1+0x868], R18 ;  /* 0x0008681201007387 */ /* 0x000fe40000100a00 */
[----:B------:R-:W-:Y:S11]  /*62290*/  IMAD.MOV.U32 R32, RZ, RZ, R3 ;  /* 0x000000ffff207224 */ /* 0x000ff600078e0003 */
[----:B------:R-:W-:Y:S01]  /*622a0*/  @!UPT UIADD3 URZ, URZ, URZ, URZ ;  /* 0x0000003f3f3ff290 */ /* 0x000fe2000fffe03f */
[----:B------:R-:W-:Y:S01]  /*622b0*/  STL.64 [R1+0x850], R12 ;  /* 0x0008500c01007387 */ /* 0x000fe20000100a00 */
[----:B------:R-:W-:Y:S02]  /*622c0*/  STL.64 [R1+0x858], R14 ;  /* 0x0008580e01007387 */ /* 0x000fe40000100a00 */
[----:B------:R-:W3:Y:S02]  /*622d0*/  LDL R57, [R1+0x214] ;  /* 0x0002140001397983 */ /* 0x000ee40000100800 */
[----:B------:R-:W4:Y:S01]  /*622e0*/  LDL.LU R3, [R1+0x4110] ;  /* 0x0041100001037983 */ /* 0x000f220000300800 */
[----:B------:R-:W-:Y:S01]  /*622f0*/  HMMA.16816.F32 R8, R40, R48, R8 ;  /* 0x000000302808723c */ /* 0x000fe20000001808 */
[----:B------:R-:W-:Y:S02]  /*62300*/  IMAD.MOV.U32 R33, RZ, RZ, R2 ;  /* 0x000000ffff217224 */ /* 0x000fe400078e0002 */
[----:B------:R-:W-:Y:S01]  /*62310*/  IMAD.MOV.U32 R28, RZ, RZ, R0 ;  /* 0x000000ffff1c7224 */ /* 0x000fe200078e0000 */
[----:B------:R-:W2:Y:S02]  /*62320*/  LDL.LU R2, [R1+0x410c] ;  /* 0x00410c0001027983 */ /* 0x000ea40000300800 */
[----:B------:R-:W-:Y:S02]  /*62330*/  STL.64 [R1+0x4060], R32 ;  /* 0x0040602001007387 */ /* 0x000fe40000100a00 */
[----:B------:R-:W-:-:S02]  /*62340*/  IMAD.MOV.U32 R29, RZ, RZ, R60 ;  /* 0x000000ffff1d7224 */ /* 0x000fc400078e003c */
[----:B------:R-:W3:Y:S02]  /*62350*/  LDL.LU R0, [R1+0x4108] ;  /* 0x0041080001007983 */ /* 0x000ee40000300800 */
[----:B------:R-:W-:-:S11]  /*62360*/  IMAD.MOV.U32 R45, RZ, RZ, R61 ;  /* 0x000000ffff2d7224 */ /* 0x000fd600078e003d */
[----:B------:R-:W-:Y:S01]  /*62370*/  STL.64 [R1+0x840], R8 ;  /* 0x0008400801007387 */ /* 0x000fe20000100a00 */
[----:B------:R2:W-:Y:S02]  /*62380*/  STL.64 [R1+0x848], R10 ;  /* 0x0008480a01007387 */ /* 0x0005e40000100a00 */
[----:B------:R-:W3:Y:S02]  /*62390*/  LDL.LU R60, [R1+0x4104] ;  /* 0x00410400013c7983 */ /* 0x000ee40000300800 */
[----:B------:R-:W-:Y:S02]  /*623a0*/  STL.64 [R1+0x4068], R28 ;  /* 0x0040681c01007387 */ /* 0x000fe40000100a00 */
[----:B----4-:R-:W-:Y:S02]  /*623b0*/  IMAD.MOV.U32 R44, RZ, RZ, R3 ;  /* 0x000000ffff2c7224 */ /* 0x010fe400078e0003 */
[----:B------:R-:W4:Y:S01]  /*623c0*/  LDL.LU R3, [R1+0x4100] ;  /* 0x0041000001037983 */ /* 0x000f220000300800 */
[----:B------:R-:W4:Y:S02]  /*623d0*/  LDL.LU R61, [R1+0x40fc] ;  /* 0x0040fc00013d7983 */ /* 0x000f240000300800 */
[----:B------:R-:W-:Y:S02]  /*623e0*/  STL.64 [R1+0x4070], R44 ;  /* 0x0040702c01007387 */ /* 0x000fe40000100a00 */
[----:B------:R-:W4:Y:S01]  /*623f0*/  LDL.LU.64 R48, [R1+0xd0] ;  /* 0x0000d00001307983 */ /* 0x000f220000300a00 */
[----:B--2---:R-:W-:Y:S01]  /*62400*/  HMMA.16816.F32 R8, R40, R52, R4 ;  /* 0x000000342808723c */ /* 0x004fe20000001804 */
[----:B---3--:R-:W-:-:S02]  /*62410*/  IMAD.MOV.U32 R12, RZ, RZ, R0 ;  /* 0x000000ffff0c7224 */ /* 0x008fc400078e0000 */
[----:B------:R-:W-:Y:S01]  /*62420*/  IMAD.MOV.U32 R13, RZ, RZ, R2 ;  /* 0x000000ffff0d7224 */ /* 0x000fe200078e0002 */
[----:B----4-:R-:W-:Y:S01]  /*62430*/  STL.64 [R1+0x4078], R48 ;  /* 0x0040783001007387 */ /* 0x010fe20000100a00 */
[----:B------:R-:W2:Y:S02]  /*62440*/  LDL.LU.64 R4, [R1+0x820] ;  /* 0x0008200001047983 */ /* 0x000ea40000300a00 */
[----:B------:R-:W2:Y:S11]  /*62450*/  LDL.LU.64 R6, [R1+0x828] ;  /* 0x0008280001067983 */ /* 0x000eb60000300a00 */
[----:B------:R-:W-:Y:S05]  /*62460*/  @!UPT UIADD3 URZ, URZ, URZ, URZ ;  /* 0x0000003f3f3ff290 */ /* 0x000fea000fffe03f */
[----:B------:R0:W-:Y:S01]  /*62470*/  STL.64 [R1+0x830], R8 ;  /* 0x0008300801007387 */ /* 0x0001e20000100a00 */
[----:B------:R-:W-:Y:S01]  /*62480*/  STL.64 [R1+0x838], R10 ;  /* 0x0008380a01007387 */ /* 0x000fe20000100a00 */
[----:B------:R-:W3:Y:S02]  /*62490*/  LDL.LU R0, [R1+0x40f8] ;  /* 0x0040f80001007983 */ /* 0x000ee40000300800 */
[----:B------:R-:W4:Y:S02]  /*624a0*/  LDL.LU R2, [R1+0x40f4] ;  /* 0x0040f40001027983 */ /* 0x000f240000300800 */
[----:B------:R-:W2:Y:S01]  /*624b0*/  LDL R24, [R1+0x190] ;  /* 0x0001900001187983 */ /* 0x000ea20000100800 */
[----:B------:R-:W2:Y:S01]  /*624c0*/  LDL R25, [R1+0x194] ;  /* 0x0001940001197983 */ /* 0x000ea20000100800 */
[----:B------:R-:W-:-:S03]  /*624d0*/  IMAD.MOV.U32 R53, RZ, RZ, R61 ;  /* 0x000000ffff357224 */ /* 0x000fc600078e003d */
[----:B--2---:R-:W-:Y:S01]  /*624e0*/  STL.64 [R1+0x40c0], R24 ;  /* 0x0040c01801007387 */ /* 0x004fe20000100a00 */
[----:B------:R-:W-:Y:S02]  /*624f0*/  STL.64 [R1+0x4080], R12 ;  /* 0x0040800c01007387 */ /* 0x000fe40000100a00 */
[----:B------:R-:W2:Y:S02]  /*62500*/  LDL R52, [R1+0x130] ;  /* 0x0001300001347983 */ /* 0x000ea40000100800 */
[----:B------:R-:W2:Y:S01]  /*62510*/  LDL.LU R61, [R1+0x40f0] ;  /* 0x0040f000013d7983 */ /* 0x000ea20000300800 */
[----:B0-----:R-:W2:Y:S04]  /*62520*/  LDL R8, [R1+0x1a0] ;  /* 0x0001a00001087983 */ /* 0x001ea80000100800 */
[----:B------:R-:W2:Y:S01]  /*62530*/  LDL R9, [R1+0x1a4] ;  /* 0x0001a40001097983 */ /* 0x000ea20000100800 */
[----:B------:R-:W-:Y:S03]  /*62540*/  HMMA.16816.F32 R4, R40, R56, R4 ;  /* 0x000000382804723c */ /* 0x000fe60000001804 */
[----:B--2---:R-:W-:Y:S01]  /*62550*/  STL.64 [R1+0x40c8], R8 ;  /* 0x0040c80801007387 */ /* 0x004fe20000100a00 */
[----:B------:R-:W2:Y:S02]  /*62560*/  LDL R36, [R1+0x1b0] ;  /* 0x0001b00001247983 */ /* 0x000ea40000100800 */
[----:B------:R-:W2:Y:S02]  /*62570*/  LDL R37, [R1+0x1b4] ;  /* 0x0001b40001257983 */ /* 0x000ea40000100800 */
[----:B----4-:R-:W-:-:S02]  /*62580*/  IMAD.MOV.U32 R48, RZ, RZ, R2 ;  /* 0x000000ffff307224 */ /* 0x010fc400078e0002 */
[----:B---3--:R-:W-:Y:S01]  /*62590*/  IMAD.MOV.U32 R49, RZ, RZ, R0 ;  /* 0x000000ffff317224 */ /* 0x008fe200078e0000 */
[----:B--2---:R-:W-:Y:S01]  /*625a0*/  STL.64 [R1+0x40d0], R36 ;  /* 0x0040d02401007387 */ /* 0x004fe20000100a00 */
[----:B------:R-:W2:Y:S02]  /*625b0*/  LDL R32, [R1+0x1c0] ;  /* 0x0001c00001207983 */ /* 0x000ea40000100800 */
[----:B------:R-:W2:Y:S02]  /*625c0*/  LDL R33, [R1+0x1c4] ;  /* 0x0001c40001217983 */ /* 0x000ea40000100800 */
[----:B------:R-:W-:Y:S01]  /*625d0*/  STL.64 [R1+0x4088], R52 ;  /* 0x0040883401007387 */ /* 0x000fe20000100a00 */
[----:B------:R-:W3:Y:S06]  /*625e0*/  LDL.LU R2, [R1+0x40ec] ;  /* 0x0040ec0001027983 */ /* 0x000eec0000300800 */
[----:B------:R-:W-:Y:S02]  /*625f0*/  STL.64 [R1+0x820], R4 ;  /* 0x0008200401007387 */ /* 0x000fe40000100a00 */
[----:B------:R-:W-:Y:S02]  /*62600*/  STL.64 [R1+0x828], R6 ;  /* 0x0008280601007387 */ /* 0x000fe40000100a00 */
[----:B------:R-:W4:Y:S01]  /*62610*/  LDL.LU R0, [R1+0x40e8] ;  /* 0x0040e80001007983 */ /* 0x000f220000300800 */
[----:B------:R0:W-:Y:S01]  /*62620*/  STL.64 [R1+0x4090], R48 ;  /* 0x0040903001007387 */ /* 0x0001e20000100a00 */
[----:B------:R-:W2:Y:S02]  /*62630*/  LDL R56, [R1+0x200] ;  /* 0x0002000001387983 */ /* 0x000ea40000100800 */
[----:B------:R-:W2:Y:S01]  /*62640*/  LDL R57, [R1+0x204] ;  /* 0x0002040001397983 */ /* 0x000ea20000100800 */
[----:B0-----:R-:W2:Y:S04]  /*62650*/  LDL R48, [R1+0x1d0] ;  /* 0x0001d00001307983 */ /* 0x001ea80000100800 */
[----:B------:R-:W2:Y:S01]  /*62660*/  LDL R49, [R1+0x1d4] ;  /* 0x0001d40001317983 */ /* 0x000ea20000100800 */
[----:B------:R-:W2:Y:S02]  /*62670*/  LDL.LU.64 R36, [R1+0x810] ;  /* 0x0008100001247983 */ /* 0x000ea40000300a00 */
[----:B------:R-:W2:Y:S02]  /*62680*/  LDL.LU.64 R38, [R1+0x818] ;  /* 0x0008180001267983 */ /* 0x000ea40000300a00 */
[----:B------:R-:W2:Y:S01]  /*62690*/  LDL R52, [R1+0x150] ;  /* 0x0001500001347983 */ /* 0x000ea20000100800 */
[----:B------:R-:W2:Y:S04]  /*626a0*/  LDL R53, [R1+0x154] ;  /* 0x0001540001357983 */ /* 0x000ea80000100800 */
[----:B------:R-:W2:Y:S04]  /*626b0*/  LDL R24, [R1+0x1f0] ;  /* 0x0001f00001187983 */ /* 0x000ea80000100800 */
[----:B------:R-:W2:Y:S01]  /*626c0*/  LDL R25, [R1+0x1f4] ;  /* 0x0001f40001197983 */ /* 0x000ea20000100800 */
[----:B------:R-:W-:-:S02]  /*626d0*/  IMAD.MOV.U32 R28, RZ, RZ, R3 ;  /* 0x000000ffff1c7224 */ /* 0x000fc400078e0003 */
[----:B------:R-:W-:Y:S02]  /*626e0*/  IMAD.MOV.U32 R29, RZ, RZ, R60 ;  /* 0x000000ffff1d7224 */ /* 0x000fe400078e003c */
[----:B---3--:R-:W-:Y:S02]  /*626f0*/  IMAD.MOV.U32 R21, RZ, RZ, R2 ;  /* 0x000000ffff157224 */ /* 0x008fe400078e0002 */
[----:B----4-:R-:W-:Y:S01]  /*62700*/  IMAD.MOV.U32 R20, RZ, RZ, R0 ;  /* 0x000000ffff147224 */ /* 0x010fe200078e0000 */
[----:B--2---:R-:W-:Y:S01]  /*62710*/  STL.64 [R1+0x4098], R52 ;  /* 0x0040983401007387 */ /* 0x004fe20000100a00 */
[----:B------:R-:W2:Y:S02]  /*62720*/  LDL.LU R3, [R1+0x40e4] ;  /* 0x0040e40001037983 */ /* 0x000ea40000300800 */
[----:B------:R-:W3:Y:S02]  /*62730*/  LDL.LU R60, [R1+0x40e0] ;  /* 0x0040e000013c7983 */ /* 0x000ee40000300800 */
[----:B------:R-:W4:Y:S01]  /*62740*/  LDL.LU R0, [R1+0x40dc] ;  /* 0x0040dc0001007983 */ /* 0x000f220000300800 */
[----:B------:R-:W2:Y:S01]  /*62750*/  LDL.LU R2, [R1+0x40d8] ;  /* 0x0040d80001027983 */ /* 0x000ea20000300800 */
        /* <DEDUP_REMOVED lines=10> */
[----:B------:R-:W-:Y:S01]  /*62800*/  STL.64 [R1+0x40b0], R20 ;  /* 0x0040b01401007387 */ /* 0x000fe20000100a00 */
[----:B------:R0:W-:Y:S04]  /*62810*/  STL.64 [R1+0x40a0], R28 ;  /* 0x0040a01c01007387 */ /* 0x0001e80000100a00 */
[----:B0-----:R-:W2:Y:S01]  /*62820*/  LDL.LU.64 R28, [R1+0x7e0] ;  /* 0x0007e000011c7983 */ /* 0x001ea20000300a00 */
[----:B------:R-:W2:Y:S02]  /*62830*/  LDL.LU.64 R30, [R1+0x7e8] ;  /* 0x0007e800011e7983 */ /* 0x000ea40000300a00 */
[----:B------:R-:W2:Y:S01]  /*62840*/  LDL R52, [R1+0x160] ;  /* 0x0001600001347983 */ /* 0x000ea20000100800 */
[----:B------:R-:W-:Y:S01]  /*62850*/  HMMA.16816.F32 R56, R40, R56, R36 ;  /* 0x000000382838723c */ /* 0x000fe20000001824 */
[----:B------:R-:W-:-:S05]  /*62860*/  IMAD.MOV.U32 R53, RZ, RZ, R61 ;  /* 0x000000ffff357224 */ /* 0x000fca00078e003d */
[----:B--2---:R-:W-:Y:S01]  /*62870*/  STL.64 [R1+0x40a8], R52 ;  /* 0x0040a83401007387 */ /* 0x004fe20000100a00 */
[----:B------:R-:W2:Y:S11]  /*62880*/  LDL.LU.64 R36, [R1+0x40d0] ;  /* 0x0040d00001247983 */ /* 0x000eb60000300a00 */
[----:B------:R-:W-:Y:S05]  /*62890*/  @!UPT UIADD3 URZ, URZ, URZ, URZ ;  /* 0x0000003f3f3ff290 */ /* 0x000fea000fffe03f */
[----:B------:R0:W-:Y:S02]  /*628a0*/  STL.64 [R1+0x810], R56 ;  /* 0x0008103801007387 */ /* 0x0001e40000100a00 */
[----:B------:R-:W-:Y:S01]  /*628b0*/  STL.64 [R1+0x818], R58 ;  /* 0x0008183a01007387 */ /* 0x000fe20000100a00 */
[----:B0-----:R-:W2:Y:S01]  /*628c0*/  LDL.LU.64 R56, [R1+0xc0] ;  /* 0x0000c00001387983 */ /* 0x001ea20000300a00 */
[C---:B------:R-:W-:Y:S01]  /*628d0*/  HMMA.16816.F32 R24, R40.reuse, R24, R8 ;  /* 0x000000182818723c */ /* 0x040fe20000001808 */
[----:B------:R-:W-:Y:S02]  /*628e0*/  IMAD.MOV.U32 R52, RZ, RZ, R2 ;  /* 0x000000ffff347224 */ /* 0x000fe400078e0002 */
[----:B----4-:R-:W-:Y:S01]  /*628f0*/  IMAD.MOV.U32 R53, RZ, RZ, R0 ;  /* 0x000000ffff357224 */ /* 0x010fe200078e0000 */
[----:B--2---:R0:W-:Y:S04]  /*62900*/  STL.64 [R1+0x40b8], R56 ;  /* 0x0040b83801007387 */ /* 0x0041e80000100a00 */
[----:B0-----:R-:W2:Y:S01]  /*62910*/  LDL.LU.64 R56, [R1+0x7f0] ;  /* 0x0007f00001387983 */ /* 0x001ea20000300a00 */
[----:B------:R-:W2:Y:S02]  /*62920*/  LDL.LU.64 R58, [R1+0x7f8] ;  /* 0x0007f800013a7983 */ /* 0x000ea40000300a00 */
[----:B------:R-:W4:Y:S01]  /*62930*/  LDL.LU.64 R8, [R1+0x40c8] ;  /* 0x0040c80001087983 */ /* 0x000f220000300a00 */
[C---:B------:R-:W-:Y:S08]  /*62940*/  HMMA.16816.F32 R48, R40.reuse, R48, R28 ;  /* 0x000000302830723c */ /* 0x040ff0000000181c */
[C---:B------:R-:W-:Y:S08]  /*62950*/  HMMA.16816.F32 R28, R40.reuse, R32, R44 ;  /* 0x00000020281c723c */ /* 0x040ff0000000182c */
[C---:B------:R-:W-:Y:S01]  /*62960*/  HMMA.16816.F32 R16, R40.reuse, R36, R16 ;  /* 0x000000242810723c */ /* 0x040fe20000001810 */
[----:B------:R0:W-:Y:S01]  /*62970*/  STL.64 [R1+0x800], R24 ;  /* 0x0008001801007387 */ /* 0x0001e20000100a00 */
[----:B------:R-:W-:Y:S03]  /*62980*/  STL.64 [R1+0x808], R26 ;  /* 0x0008081a01007387 */ /* 0x000fe60000100a00 */
[----:B0-----:R-:W3:Y:S03]  /*62990*/  LDL.LU.64 R24, [R1+0x40c0] ;  /* 0x0040c00001187983 */ /* 0x001ee60000300a00 */
[C---:B--2---:R-:W-:Y:S08]  /*629a0*/  HMMA.16816.F32 R52, R40.reuse, R52, R56 ;  /* 0x000000342834723c */ /* 0x044ff00000001838 */
[C---:B----4-:R-:W-:Y:S11]  /*629b0*/  HMMA.16816.F32 R8, R40.reuse, R8, R12 ;  /* 0x000000082808723c */ /* 0x050ff6000000180c */
[----:B------:R-:W-:Y:S04]  /*629c0*/  @!UPT UIADD3 URZ, URZ, URZ, URZ ;  /* 0x0000003f3f3ff290 */ /* 0x000fe8000fffe03f */
[----:B------:R0:W-:Y:S01]  /*629d0*/  STL.64 [R1+0x7f0], R52 ;  /* 0x0007f03401007387 */ /* 0x0001e20000100a00 */
[----:B------:R1:W-:Y:S02]  /*629e0*/  STL.64 [R1+0x7f8], R54 ;  /* 0x0007f83601007387 */ /* 0x0003e40000100a00 */
[----:B------:R-:W-:Y:S02]  /*629f0*/  STL.64 [R1+0x7e0], R48 ;  /* 0x0007e03001007387 */ /* 0x000fe40000100a00 */
[----:B------:R-:W-:Y:S01]  /*62a00*/  STL.64 [R1+0x7e8], R50 ;  /* 0x0007e83201007387 */ /* 0x000fe20000100a00 */
[----:B------:R-:W2:Y:S01]  /*62a10*/  LDL.LU.64 R36, [R1+0xb0] ;  /* 0x0000b00001247983 */ /* 0x000ea20000300a00 */
[----:B------:R4:W-:Y:S02]  /*62a20*/  STL.64 [R1+0x7d0], R28 ;  /* 0x0007d01c01007387 */ /* 0x0009e40000100a00 */
[----:B------:R0:W-:Y:S02]  /*62a30*/  STL.64 [R1+0x7d8], R30 ;  /* 0x0007d81e01007387 */ /* 0x0001e40000100a00 */
[----:B------:R-:W-:Y:S01]  /*62a40*/  STL.64 [R1+0x7c0], R16 ;  /* 0x0007c01001007387 */ /* 0x000fe20000100a00 */
[----:B------:R-:W-:Y:S01]  /*62a50*/  STL.64 [R1+0x7c8], R18 ;  /* 0x0007c81201007387 */ /* 0x000fe20000100a00 */
[----:B------:R-:W2:Y:S02]  /*62a60*/  LDL.LU.64 R56, [R1+0x790] ;  /* 0x0007900001387983 */ /* 0x000ea40000300a00 */
[----:B------:R0:W-:Y:S02]  /*62a70*/  STL.64 [R1+0x7b0], R8 ;  /* 0x0007b00801007387 */ /* 0x0001e40000100a00 */
[----:B------:R0:W-:Y:S01]  /*62a80*/  STL.64 [R1+0x7b8], R10 ;  /* 0x0007b80a01007387 */ /* 0x0001e20000100a00 */
[----:B------:R-:W2:Y:S01]  /*62a90*/  LDL.LU.64 R58, [R1+0x798] ;  /* 0x00079800013a7983 */ /* 0x000ea20000300a00 */
[----:B---3--:R-:W-:Y:S01]  /*62aa0*/  HMMA.16816.F32 R4, R40, R24, R4 ;  /* 0x000000182804723c */ /* 0x008fe20000001804 */
[----:B------:R-:W-:-:S02]  /*62ab0*/  IMAD.MOV.U32 R20, RZ, RZ, R60 ;  /* 0x000000ffff147224 */ /* 0x000fc400078e003c */
[----:B------:R-:W-:Y:S11]  /*62ac0*/  IMAD.MOV.U32 R21, RZ, RZ, R3 ;  /* 0x000000ffff157224 */ /* 0x000ff600078e0003 */
[----:B------:R-:W-:Y:S09]  /*62ad0*/  @!UPT UIADD3 URZ, URZ, URZ, URZ ;  /* 0x0000003f3f3ff290 */ /* 0x000ff2000fffe03f */
[----:B------:R3:W-:Y:S01]  /*62ae0*/  STL.64 [R1+0x7a0], R4 ;  /* 0x0007a00401007387 */ /* 0x0007e20000100a00 */
[----:B------:R3:W-:Y:S02]  /*62af0*/  STL.64 [R1+0x7a8], R6 ;  /* 0x0007a80601007387 */ /* 0x0007e40000100a00 */
[----:B0-----:R-:W2:Y:S02]  /*62b00*/  LDL.LU.64 R52, [R1+0x780] ;  /* 0x0007800001347983 */ /* 0x001ea40000300a00 */
[----:B-1----:R-:W2:Y:S01]  /*62b10*/  LDL.LU.64 R54, [R1+0x788] ;  /* 0x0007880001367983 */ /* 0x002ea20000300a00 */
[----:B----4-:R-:W4:Y:S01]  /*62b20*/  LDL.LU.64 R28, [R1+0x770] ;  /* 0x00077000011c7983 */ /* 0x010f220000300a00 */
[----:B------:R-:W4:Y:S02]  /*62b30*/  LDL.LU.64 R30, [R1+0x778] ;  /* 0x00077800011e7983 */ /* 0x000f240000300a00 */
[----:B------:R-:W4:Y:S02]  /*62b40*/  LDL.LU.64 R48, [R1+0x760] ;  /* 0x0007600001307983 */ /* 0x000f240000300a00 */
[----:B------:R-:W4:Y:S01]  /*62b50*/  LDL.LU.64 R50, [R1+0x768] ;  /* 0x0007680001327983 */ /* 0x000f220000300a00 */
[----:B------:R-:W4:Y:S01]  /*62b60*/  LDL.LU.64 R12, [R1+0xf40] ;  /* 0x000f4000010c7983 */ /* 0x000f220000300a00 */
        /* <DEDUP_REMOVED lines=11> */
[----:B---3--:R-:W3:Y:S01]  /*62c20*/  LDL.LU.64 R4, [R1+0xee0] ;  /* 0x000ee00001047983 */ /* 0x008ee20000300a00 */
[----:B------:R-:W3:Y:S01]  /*62c30*/  LDL.LU.64 R6, [R1+0xee8] ;  /* 0x000ee80001067983 */ /* 0x000ee20000300a00 */
[C---:B--2---:R-:W-:Y:S02]  /*62c40*/  HMMA.16816.F32 R20, R40.reuse, R20, R56 ;  /* 0x000000142814723c */ /* 0x044fe40000001838 */
[----:B------:R-:W2:Y:S11]  /*62c50*/  LDL.LU.64 R56, [R1+0x40b8] ;  /* 0x0040b80001387983 */ /* 0x000eb60000300a00 */
[----:B------:R-:W-:Y:S10]  /*62c60*/  @!UPT UIADD3 URZ, URZ, URZ, URZ ;  /* 0x0000003f3f3ff290 */ /* 0x000ff4000fffe03f */
[----:B------:R0:W-:Y:S01]  /*62c70*/  STL.64 [R1+0x790], R20 ;  /* 0x0007901401007387 */ /* 0x0001e20000100a00 */
[----:B------:R1:W-:Y:S03]  /*62c80*/  STL.64 [R1+0x798], R22 ;  /* 0x0007981601007387 */ /* 0x0003e60000100a00 */
[----:B0-----:R-:W1:Y:S02]  /*62c90*/  LDL.LU.64 R20, [R1+0x40b0] ;  /* 0x0040b00001147983 */ /* 0x001e640000300a00 */
[C---:B-1----:R-:W-:Y:S02]  /*62ca0*/  HMMA.16816.F32 R20, R40.reuse, R20, R52 ;  /* 0x000000142814723c */ /* 0x042fe40000001834 */
[----:B------:R-:W4:Y:S11]  /*62cb0*/  LDL.LU.64 R52, [R1+0x40a8] ;  /* 0x0040a80001347983 */ /* 0x000f360000300a00 */
[----:B------:R-:W-:Y:S10]  /*62cc0*/  @!UPT UIADD3 URZ, URZ, URZ, URZ ;  /* 0x0000003f3f3ff290 */ /* 0x000ff4000fffe03f */
[----:B------:R0:W-:Y:S01]  /*62cd0*/  STL.64 [R1+0x780], R20 ;  /* 0x0007801401007387 */ /* 0x0001e20000100a00 */
[----:B------:R1:W-:Y:S03]  /*62ce0*/  STL.64 [R1+0x788], R22 ;  /* 0x0007881601007387 */ /* 0x0003e60000100a00 */
[----:B0-----:R-:W2:Y:S01]  /*62cf0*/  LDL.LU.64 R20, [R1+0xed0] ;  /* 0x000ed00001147983 */ /* 0x001ea20000300a00 */
[----:B-1----:R-:W2:Y:S01]  /*62d00*/  LDL.LU.64 R22, [R1+0xed8] ;  /* 0x000ed80001167983 */ /* 0x002ea20000300a00 */
        /* <DEDUP_REMOVED lines=11> */
[----:B0-----:R-:W1:Y:S01]  /*62dc0*/  LDL.LU.64 R52, [R1+0x4088] ;  /* 0x0040880001347983 */ /* 0x001e620000300a00 */
[C---:B--2---:R-:W-:Y:S03]  /*62dd0*/  HMMA.16816.F32 R48, R40.reuse, R48, R12 ;  /* 0x000000302830723c */ /* 0x044fe6000000180c */
[----:B------:R-:W2:Y:S05]  /*62de0*/  LDL.LU.64 R12, [R1+0x4080] ;  /* 0x00408000010c7983 */ /* 0x000eaa0000300a00 */
[C---:B----4-:R-:W-:Y:S08]  /*62df0*/  HMMA.16816.F32 R28, R40.reuse, R28, R44 ;  /* 0x0000001c281c723c */ /* 0x050ff0000000182c */
[C---:B-1----:R-:W-:Y:S07]  /*62e00*/  HMMA.16816.F32 R52, R40.reuse, R52, R8 ;  /* 0x000000342834723c */ /* 0x042fee0000001808 */
[----:B------:R0:W-:Y:S01]  /*62e10*/  STL.64 [R1+0xf40], R48 ;  /* 0x000f403001007387 */ /* 0x0001e20000100a00 */
[----:B------:R-:W-:Y:S03]  /*62e20*/  STL.64 [R1+0xf48], R50 ;  /* 0x000f483201007387 */ /* 0x000fe60000100a00 */
[----:B0-----:R-:W4:Y:S01]  /*62e30*/  LDL.LU.64 R48, [R1+0x4078] ;  /* 0x0040780001307983 */ /* 0x001f220000300a00 */
[----:B------:R-:W3:Y:S02]  /*62e40*/  LDL R2, [R1+0x2728] ;  /* 0x0027280001027983 */ /* 0x000ee40000100800 */
[----:B------:R-:W3:Y:S09]  /*62e50*/  LDL.LU.64 R8, [R1+0xec0] ;  /* 0x000ec00001087983 */ /* 0x000ef20000300a00 */
[----:B------:R0:W-:Y:S01]  /*62e60*/  STL.64 [R1+0xf30], R52 ;  /* 0x000f303401007387 */ /* 0x0001e20000100a00 */
[----:B------:R-:W-:Y:S02]  /*62e70*/  STL.64 [R1+0xf38], R54 ;  /* 0x000f383601007387 */ /* 0x000fe40000100a00 */
[----:B------:R-:W3:Y:S01]  /*62e80*/  LDL.LU.64 R10, [R1+0xec8] ;  /* 0x000ec800010a7983 */ /* 0x000ee20000300a00 */
[----:B0-----:R-:W3:Y:S01]  /*62e90*/  LDL.LU.64 R52, [R1+0xa0] ;  /* 0x0000a00001347983 */ /* 0x001ee20000300a00 */
[----:B------:R-:W3:Y:S02]  /*62ea0*/  LDL.LU.64 R44, [R1+0x4070] ;  /* 0x00407000012c7983 */ /* 0x000ee40000300a00 */
[----:B------:R0:W-:Y:S02]  /*62eb0*/  STL.64 [R1+0xf20], R28 ;  /* 0x000f201c01007387 */ /* 0x0001e40000100a00 */
[----:B------:R-:W-:Y:S01]  /*62ec0*/  STL.64 [R1+0xf28], R30 ;  /* 0x000f281e01007387 */ /* 0x000fe20000100a00 */
[----:B0-----:R-:W3:Y:S01]  /*62ed0*/  LDL.LU.64 R28, [R1+0x4068] ;  /* 0x00406800011c7983 */ /* 0x001ee20000300a00 */
[C---:B--2---:R-:W-:Y:S03]  /*62ee0*/  HMMA.16816.F32 R12, R40.reuse, R12, R32 ;  /* 0x0000000c280c723c */ /* 0x044fe60000001820 */
[----:B------:R-:W2:Y:S11]  /*62ef0*/  LDL.LU.64 R32, [R1+0x4060] ;  /* 0x0040600001207983 */ /* 0x000eb60000300a00 */
[----:B------:R-:W-:Y:S09]  /*62f00*/  @!UPT UIADD3 URZ, URZ, URZ, URZ ;  /* 0x0000003f3f3ff290 */ /* 0x000ff2000fffe03f */
[----:B------:R-:W-:Y:S01]  /*62f10*/  STL.64 [R1+0xf10], R12 ;  /* 0x000f100c01007387 */ /* 0x000fe20000100a00 */
[----:B------:R0:W-:Y:S03]  /*62f20*/  STL.64 [R1+0xf18], R14 ;  /* 0x000f180e01007387 */ /* 0x0001e60000100a00 */
[----:B0-----:R-:W2:Y:S01]  /*62f30*/  LDL.LU.64 R14, [R1+0x4058] ;  /* 0x00405800010e7983 */ /* 0x001ea20000300a00 */
[----:B------:R-:W2:Y:S01]  /*62f40*/  LDL.LU.64 R12, [R1+0x4050] ;  /* 0x00405000010c7983 */ /* 0x000ea20000300a00 */
[C---:B----4-:R-:W-:Y:S08]  /*62f50*/  HMMA.16816.F32 R20, R40.reuse, R48, R20 ;  /* 0x000000302814723c */ /* 0x050ff00000001814 */
[C---:B---3--:R-:W-:Y:S08]  /*62f60*/  HMMA.16816.F32 R44, R40.reuse, R44, R16 ;  /* 0x0000002c282c723c */ /* 0x048ff00000001810 */
[C---:B------:R-:W-:Y:S01]  /*62f70*/  HMMA.16816.F32 R8, R40.reuse, R56, R8 ;  /* 0x000000382808723c */ /* 0x040fe20000001808 */
[----:B------:R-:W3:Y:S01]  /*62f80*/  LDL.LU.64 R18, [R1+0x4048] ;  /* 0x0040480001127983 */ /* 0x000ee20000300a00 */
[----:B------:R-:W4:Y:S06]  /*62f90*/  LDL.LU.64 R16, [R1+0x4040] ;  /* 0x0040400001107983 */ /* 0x000f2c0000300a00 */
[----:B------:R-:W-:Y:S07]  /*62fa0*/  HMMA.16816.F32 R28, R40, R28, R24 ;  /* 0x0000001c281c723c */ /* 0x000fee0000001818 */
[----:B------:R-:W-:Y:S01]  /*62fb0*/  STL.64 [R1+0xf00], R44 ;  /* 0x000f002c01007387 */ /* 0x000fe20000100a00 */
[----:B------:R-:W-:Y:S02]  /*62fc0*/  STL.64 [R1+0xf08], R46 ;  /* 0x000f082e01007387 */ /* 0x000fe40000100a00 */
[----:B------:R-:W-:-:S02]  /*62fd0*/  IMAD.MOV.U32 R0, RZ, RZ, R49 ;  /* 0x000000ffff007224 */ /* 0x000fc400078e0031 */
[----:B------:R-:W-:Y:S02]  /*62fe0*/  IMAD.MOV.U32 R61, RZ, RZ, R48 ;  /* 0x000000ffff3d7224 */ /* 0x000fe400078e0030 */
[----:B------:R-:W-:Y:S02]  /*62ff0*/  IMAD.MOV.U32 R60, RZ, RZ, R57 ;  /* 0x000000ffff3c7224 */ /* 0x000fe400078e0039 */
[----:B------:R-:W-:Y:S01]  /*63000*/  IMAD.MOV.U32 R3, RZ, RZ, R56 ;  /* 0x000000ffff037224 */ /* 0x000fe200078e0038 */
[----:B------:R-:W0:Y:S01]  /*63010*/  LDSM.16.MT88.4 R44, [R2+0x8000] ;  /* 0x00800000022c783b */ /* 0x000e220000004200 */
[----:B--2---:R-:W-:Y:S03]  /*63020*/  HMMA.16816.F32 R24, R40, R32, R4 ;  /* 0x000000202818723c */ /* 0x004fe60000001804 */
[----:B------:R-:W2:Y:S02]  /*63030*/  LDL.LU.64 R4, [R1+0xeb0] ;  /* 0x000eb00001047983 */ /* 0x000ea40000300a00 */
[----:B------:R1:W-:Y:S02]  /*63040*/  STL.64 [R1+0xef0], R28 ;  /* 0x000ef01c01007387 */ /* 0x0003e40000100a00 */
[----:B------:R0:W-:Y:S02]  /*63050*/  STL.64 [R1+0xef8], R30 ;  /* 0x000ef81e01007387 */ /* 0x0001e40000100a00 */
[----:B------:R-:W2:Y:S11]  /*63060*/  LDL.LU.64 R6, [R1+0xeb8] ;  /* 0x000eb80001067983 */ /* 0x000eb60000300a00 */
[----:B------:R-:W-:Y:S03]  /*63070*/  @!UPT UIADD3 URZ, URZ, URZ, URZ ;  /* 0x0000003f3f3ff290 */ /* 0x000fe6000fffe03f */
[----:B------:R-:W-:Y:S01]  /*63080*/  STL.64 [R1+0xee0], R24 ;  /* 0x000ee01801007387 */ /* 0x000fe20000100a00 */
[----:B------:R-:W-:Y:S02]  /*63090*/  STL.64 [R1+0xee8], R26 ;  /* 0x000ee81a01007387 */ /* 0x000fe40000100a00 */
[----:B------:R-:W3:Y:S02]  /*630a0*/  LDL.LU.64 R32, [R1+0x90] ;  /* 0x0000900001207983 */ /* 0x000ee40000300a00 */
[----:B------:R-:W-:Y:S01]  /*630b0*/  STL.64 [R1+0xed0], R20 ;  /* 0x000ed01401007387 */ /* 0x000fe20000100a00 */
[----:B------:R-:W-:Y:S01]  /*630c0*/  STL.64 [R1+0xed8], R22 ;  /* 0x000ed81601007387 */ /* 0x000fe20000100a00 */
[----:B------:R-:W3:Y:S02]  /*630d0*/  LDL.LU.64 R48, [R1+0x80] ;  /* 0x0000800001307983 */ /* 0x000ee40000300a00 */
[----:B------:R-:W-:Y:S02]  /*630e0*/  STL [R1+0x3e80], R0 ;  /* 0x003e800001007387 */ /* 0x000fe40000100800 */
[----:B------:R0:W-:Y:S01]  /*630f0*/  STL [R1+0x3e7c], R61 ;  /* 0x003e7c3d01007387 */ /* 0x0001e20000100800 */
[----:B------:R2:W-:Y:S01]  /*63100*/  STL.64 [R1+0xec0], R8 ;  /* 0x000ec00801007387 */ /* 0x0005e20000100a00 */
[----:B------:R2:W-:Y:S02]  /*63110*/  STL.64 [R1+0xec8], R10 ;  /* 0x000ec80a01007387 */ /* 0x0005e40000100a00 */
[----:B-1----:R-:W3:Y:S02]  /*63120*/  LDL.LU.64 R28, [R1+0xea0] ;  /* 0x000ea000011c7983 */ /* 0x002ee40000300a00 */
[----:B0-----:R-:W3:Y:S01]  /*63130*/  LDL.LU.64 R30, [R1+0xea8] ;  /* 0x000ea800011e7983 */ /* 0x001ee20000300a00 */
[----:B------:R-:W4:Y:S01]  /*63140*/  LDL.64 R56, [R1+0x70] ;  /* 0x0000700001387983 */ /* 0x000f220000100a00 */
[----:B------:R-:W-:Y:S02]  /*63150*/  STL [R1+0x3e88], R60 ;  /* 0x003e883c01007387 */ /* 0x000fe40000100800 */
[----:B------:R-:W-:Y:S02]  /*63160*/  STL [R1+0x3e84], R3 ;  /* 0x003e840301007387 */ /* 0x000fe40000100800 */
[----:B------:R-:W-:-:S02]  /*63170*/  IMAD.MOV.U32 R2, RZ, RZ, R37 ;  /* 0x000000ffff027224 */ /* 0x000fc400078e0025 */
[----:B------:R-:W-:Y:S01]  /*63180*/  IMAD.MOV.U32 R61, RZ, RZ, R36 ;  /* 0x000000ffff3d7224 */ /* 0x000fe200078e0024 */
[C---:B--2---:R-:W-:Y:S11]  /*63190*/  HMMA.16816.F32 R4, R40.reuse, R36, R4 ;  /* 0x000000242804723c */ /* 0x044ff60000001804 */
[----:B------:R-:W-:Y:S11]  /*631a0*/  @!UPT UIADD3 URZ, URZ, URZ, URZ ;  /* 0x0000003f3f3ff290 */ /* 0x000ff6000fffe03f */
[----:B------:R-:W-:Y:S01]  /*631b0*/  @!UPT UIADD3 URZ, URZ, URZ, URZ ;  /* 0x0000003f3f3ff290 */ /* 0x000fe2000fffe03f */
[----:B------:R0:W-:Y:S01]  /*631c0*/  STL.64 [R1+0xeb0], R4 ;  /* 0x000eb00401007387 */ /* 0x0001e20000100a00 */
[----:B------:R1:W-:Y:S02]  /*631d0*/  STL.64 [R1+0xeb8], R6 ;  /* 0x000eb80601007387 */ /* 0x0003e40000100a00 */
[----:B------:R-:W2:Y:S02]  /*631e0*/  LDL.LU.64 R8, [R1+0xe90] ;  /* 0x000e900001087983 */ /* 0x000ea40000300a00 */
[----:B------:R-:W2:Y:S01]  /*631f0*/  LDL.LU.64 R10, [R1+0xe98] ;  /* 0x000e9800010a7983 */ /* 0x000ea20000300a00 */
[----:B---3--:R-:W-:Y:S01]  /*63200*/  HMMA.16816.F32 R28, R40, R52, R28 ;  /* 0x00000034281c723c */ /* 0x008fe2000000181c */
[----:B0-----:R-:W3:Y:S01]  /*63210*/  LDL.LU.64 R4, [R1+0xe80] ;  /* 0x000e800001047983 */ /* 0x001ee20000300a00 */
[----:B-1----:R-:W3:Y:S02]  /*63220*/  LDL.LU.64 R6, [R1+0xe88] ;  /* 0x000e880001067983 */ /* 0x002ee40000300a00 */
[----:B------:R-:W4:Y:S02]  /*63230*/  LDL.LU.64 R20, [R1+0x60] ;  /* 0x0000600001147983 */ /* 0x000f240000300a00 */
[----:B------:R-:W4:Y:S01]  /*63240*/  LDL.LU.64 R24, [R1+0x50] ;  /* 0x0000500001187983 */ /* 0x000f220000300a00 */
[----:B------:R0:W-:Y:S01]  /*63250*/  STL [R1+0x3e90], R2 ;  /* 0x003e900201007387 */ /* 0x0001e20000100800 */
[----:B------:R-:W-:Y:S11]  /*63260*/  STL [R1+0x3e8c], R61 ;  /* 0x003e8c3d01007387 */ /* 0x000ff60000100800 */
[----:B------:R-:W-:Y:S04]  /*63270*/  @!UPT UIADD3 URZ, URZ, URZ, URZ ;  /* 0x0000003f3f3ff290 */ /* 0x000fe8000fffe03f */
[----:B------:R-:W-:Y:S01]  /*63280*/  STL.64 [R1+0xea0], R28 ;  /* 0x000ea01c01007387 */ /* 0x000fe20000100a00 */
[----:B------:R-:W-:Y:S02]  /*63290*/  STL.64 [R1+0xea8], R30 ;  /* 0x000ea81e01007387 */ /* 0x000fe40000100a00 */
[----:B------:R-:W4:Y:S02]  /*632a0*/  LDL.LU.64 R36, [R1+0xe70] ;  /* 0x000e700001247983 */ /* 0x000f240000300a00 */
[----:B------:R-:W4:Y:S02]  /*632b0*/  LDL.LU.64 R38, [R1+0xe78] ;  /* 0x000e780001267983 */ /* 0x000f240000300a00 */
[----:B------:R-:W-:Y:S02]  /*632c0*/  IMAD.MOV.U32 R0, RZ, RZ, R53 ;  /* 0x000000ffff007224 */ /* 0x000fe400078e0035 */
[----:B------:R-:W-:Y:S02]  /*632d0*/  IMAD.MOV.U32 R3, RZ, RZ, R52 ;  /* 0x000000ffff037224 */ /* 0x000fe400078e0034 */
[----:B------:R-:W4:Y:S01]  /*632e0*/  LDL.LU.64 R52, [R1+0x40] ;  /* 0x0000400001347983 */ /* 0x000f220000300a00 */
[----:B------:R-:W-:Y:S02]  /*632f0*/  STL [R1+0x3e98], R0 ;  /* 0x003e980001007387 */ /* 0x000fe40000100800 */
[----:B------:R1:W-:Y:S02]  /*63300*/  STL [R1+0x3e94], R3 ;  /* 0x003e940301007387 */ /* 0x0003e40000100800 */
[----:B0-----:R-:W-:-:S02]  /*63310*/  IMAD.MOV.U32 R2, RZ, RZ, R49 ;  /* 0x000000ffff027224 */ /* 0x001fc400078e0031 */
[----:B------:R-:W-:Y:S02]  /*63320*/  IMAD.MOV.U32 R60, RZ, RZ, R33 ;  /* 0x000000ffff3c7224 */ /* 0x000fe400078e0021 */
[----:B-1----:R-:W-:Y:S02]  /*63330*/  IMAD.MOV.U32 R3, RZ, RZ, R48 ;  /* 0x000000ffff037224 */ /* 0x002fe400078e0030 */
[----:B------:R-:W-:Y:S01]  /*63340*/  IMAD.MOV.U32 R61, RZ, RZ, R32 ;  /* 0x000000ffff3d7224 */ /* 0x000fe200078e0020 */
[C---:B--2---:R-:W-:Y:S08]  /*63350*/  HMMA.16816.F32 R8, R40.reuse, R32, R8 ;  /* 0x000000202808723c */ /* 0x044ff00000001808 */
[C---:B---3--:R-:W-:Y:S11]  /*63360*/  HMMA.16816.F32 R4, R40.reuse, R48, R4 ;  /* 0x000000302804723c */ /* 0x048ff60000001804 */
[----:B------:R-:W-:Y:S04]  /*63370*/  @!UPT UIADD3 URZ, URZ, URZ, URZ ;  /* 0x0000003f3f3ff290 */ /* 0x000fe8000fffe03f */
[----:B------:R0:W-:Y:S01]  /*63380*/  STL.64 [R1+0xe90], R8 ;  /* 0x000e900801007387 */ /* 0x0001e20000100a00 */
[----:B------:R1:W-:Y:S01]  /*63390*/  STL.64 [R1+0xe98], R10 ;  /* 0x000e980a01007387 */ /* 0x0003e20000100a00 */
[----:B----4-:R-:W-:Y:S02]  /*633a0*/  HMMA.16816.F32 R48, R40, R56, R36 ;  /* 0x000000382830723c */ /* 0x010fe40000001824 */
[----:B0-----:R-:W2:Y:S01]  /*633b0*/  LDL.LU.64 R8, [R1+0xe60] ;  /* 0x000e600001087983 */ /* 0x001ea20000300a00 */
[----:B-1----:R-:W2:Y:S02]  /*633c0*/  LDL.LU.64 R10, [R1+0xe68] ;  /* 0x000e6800010a7983 */ /* 0x002ea40000300a00 */
[----:B------:R-:W3:Y:S02]  /*633d0*/  LDL.LU.64 R32, [R1+0x30] ;  /* 0x0000300001207983 */ /* 0x000ee40000300a00 */
[----:B------:R-:W-:Y:S01]  /*633e0*/  STL [R1+0x3ea0], R60 ;  /* 0x003ea03c01007387 */ /* 0x000fe20000100800 */
[----:B------:R-:W-:Y:S01]  /*633f0*/  STL [R1+0x3e9c], R61 ;  /* 0x003e9c3d01007387 */ /* 0x000fe20000100800 */
[----:B------:R0:W-:Y:S02]  /*63400*/  STL.64 [R1+0xe80], R4 ;  /* 0x000e800401007387 */ /* 0x0001e40000100a00 */
[----:B------:R1:W-:Y:S01]  /*63410*/  STL.64 [R1+0xe88], R6 ;  /* 0x000e880601007387 */ /* 0x0003e20000100a00 */
[----:B0-----:R-:W4:Y:S01]  /*63420*/  LDL.LU.64 R4, [R1+0xe50] ;  /* 0x000e500001047983 */ /* 0x001f220000300a00 */
[----:B-1----:R-:W4:Y:S02]  /*63430*/  LDL.LU.64 R6, [R1+0xe58] ;  /* 0x000e580001067983 */ /* 0x002f240000300a00 */
[----:B------:R-:W3:Y:S02]  /*63440*/  LDL.LU.64 R28, [R1+0x20] ;  /* 0x00002000011c7983 */ /* 0x000ee40000300a00 */
[----:B------:R-:W-:Y:S01]  /*63450*/  STL [R1+0x3ea8], R2 ;  /* 0x003ea80201007387 */ /* 0x000fe20000100800 */
[----:B------:R-:W-:Y:S01]  /*63460*/  STL [R1+0x3ea4], R3 ;  /* 0x003ea40301007387 */ /* 0x000fe20000100800 */
[----:B------:R-:W3:Y:S04]  /*63470*/  LDL.LU.64 R36, [R1+0xe40] ;  /* 0x000e400001247983 */ /* 0x000ee80000300a00 */
[----:B------:R0:W-:Y:S02]  /*63480*/  STL.64 [R1+0xe70], R48 ;  /* 0x000e703001007387 */ /* 0x0001e40000100a00 */
[----:B------:R-:W-:Y:S01]  /*63490*/  STL.64 [R1+0xe78], R50 ;  /* 0x000e783201007387 */ /* 0x000fe20000100a00 */
[----:B------:R-:W3:Y:S01]  /*634a0*/  LDL.LU.64 R38, [R1+0xe48] ;  /* 0x000e480001267983 */ /* 0x000ee20000300a00 */
[----:B------:R-:W-:-:S02]  /*634b0*/  IMAD.MOV.U32 R60, RZ, RZ, R57 ;  /* 0x000000ffff3c7224 */ /* 0x000fc400078e0039 */
[----:B------:R-:W-:Y:S02]  /*634c0*/  IMAD.MOV.U32 R0, RZ, RZ, R21 ;  /* 0x000000ffff007224 */ /* 0x000fe400078e0015 */
[----:B------:R-:W-:Y:S01]  /*634d0*/  IMAD.MOV.U32 R61, RZ, RZ, R20 ;  /* 0x000000ffff3d7224 */ /* 0x000fe200078e0014 */
[----:B0-----:R-:W3:Y:S01]  /*634e0*/  LDL.LU.64 R48, [R1+0x10] ;  /* 0x0000100001307983 */ /* 0x001ee20000300a00 */
[----:B------:R-:W3:Y:S02]  /*634f0*/  LDL.LU.64 R56, [R1] ;  /* 0x0000000001387983 */ /* 0x000ee40000300a00 */
[----:B------:R0:W-:Y:S02]  /*63500*/  STL [R1+0x3eac], R60 ;  /* 0x003eac3c01007387 */ /* 0x0001e40000100800 */
[----:B------:R-:W-:Y:S02]  /*63510*/  IMAD.MOV.U32 R3, RZ, RZ, R25 ;  /* 0x000000ffff037224 */ /* 0x000fe400078e0019 */
[----:B------:R-:W-:-:S02]  /*63520*/  IMAD.MOV.U32 R2, RZ, RZ, R24 ;  /* 0x000000ffff027224 */ /* 0x000fc400078e0018 */
[----:B0-----:R-:W-:Y:S01]  /*63530*/  IMAD.MOV.U32 R60, RZ, RZ, R53 ;  /* 0x000000ffff3c7224 */ /* 0x001fe200078e0035 */
[C---:B--2---:R-:W-:Y:S08]  /*63540*/  HMMA.16816.F32 R8, R40.reuse, R20, R8 ;  /* 0x000000142808723c */ /* 0x044ff00000001808 */
[C---:B----4-:R-:W-:Y:S08]  /*63550*/  HMMA.16816.F32 R4, R40.reuse, R24, R4 ;  /* 0x000000182804723c */ /* 0x050ff00000001804 */
[----:B---3--:R-:W-:Y:S07]  /*63560*/  HMMA.16816.F32 R36, R40, R52, R36 ;  /* 0x000000342824723c */ /* 0x008fee0000001824 */
[----:B------:R-:W-:Y:S01]  /*63570*/  STL.64 [R1+0xe60], R8 ;  /* 0x000e600801007387 */ /* 0x000fe20000100a00 */
[----:B------:R0:W-:Y:S03]  /*63580*/  STL.64 [R1+0xe68], R10 ;  /* 0x000e680a01007387 */ /* 0x0001e60000100a00 */
[----:B0-----:R-:W2:Y:S01]  /*63590*/  LDL.LU.64 R10, [R1+0x4038] ;  /* 0x00403800010a7983 */ /* 0x001ea20000300a00 */
[----:B------:R-:W3:Y:S02]  /*635a0*/  LDL.LU.64 R8, [R1+0x4030] ;  /* 0x0040300001087983 */ /* 0x000ee40000300a00 */
[----:B------:R-:W4:Y:S02]  /*635b0*/  LDL.LU.64 R20, [R1+0xe30] ;  /* 0x000e300001147983 */ /* 0x000f240000300a00 */
[----:B------:R-:W4:Y:S01]  /*635c0*/  LDL.LU.64 R22, [R1+0xe38] ;  /* 0x000e380001167983 */ /* 0x000f220000300a00 */
[----:B------:R-:W-:Y:S01]  /*635d0*/  STL [R1+0x3eb4], R0 ;  /* 0x003eb40001007387 */ /* 0x000fe20000100800 */
[----:B------:R-:W-:Y:S02]  /*635e0*/  STL [R1+0x3eb0], R61 ;  /* 0x003eb03d01007387 */ /* 0x000fe40000100800 */
[----:B------:R-:W-:Y:S02]  /*635f0*/  STL.64 [R1+0xe50], R4 ;  /* 0x000e500401007387 */ /* 0x000fe40000100a00 */
[----:B------:R0:W-:Y:S02]  /*63600*/  STL.64 [R1+0xe58], R6 ;  /* 0x000e580601007387 */ /* 0x0001e40000100a00 */
[----:B0-----:R-:W2:Y:S01]  /*63610*/  LDL.LU.64 R6, [R1+0x4028] ;  /* 0x0040280001067983 */ /* 0x001ea20000300a00 */
[----:B------:R-:W2:Y:S02]  /*63620*/  LDL.LU.64 R4, [R1+0x4020] ;  /* 0x0040200001047983 */ /* 0x000ea40000300a00 */
[----:B------:R-:W2:Y:S02]  /*63630*/  LDL.LU.64 R24, [R1+0xe20] ;  /* 0x000e200001187983 */ /* 0x000ea40000300a00 */
[----:B------:R-:W2:Y:S01]  /*63640*/  LDL.LU.64 R26, [R1+0xe28] ;  /* 0x000e2800011a7983 */ /* 0x000ea20000300a00 */
[----:B------:R-:W-:Y:S01]  /*63650*/  STL [R1+0x3ebc], R3 ;  /* 0x003ebc0301007387 */ /* 0x000fe20000100800 */
[----:B------:R-:W-:Y:S02]  /*63660*/  STL [R1+0x3eb8], R2 ;  /* 0x003eb80201007387 */ /* 0x000fe40000100800 */
[----:B------:R0:W-:Y:S02]  /*63670*/  STL.64 [R1+0xe40], R36 ;  /* 0x000e402401007387 */ /* 0x0001e40000100a00 */
[----:B------:R1:W-:Y:S02]  /*63680*/  STL.64 [R1+0xe48], R38 ;  /* 0x000e482601007387 */ /* 0x0003e40000100a00 */
[----:B------:R-:W-:Y:S01]  /*63690*/  IMAD.MOV.U32 R61, RZ, RZ, R52 ;  /* 0x000000ffff3d7224 */ /* 0x000fe200078e0034 */
[----:B0-----:R-:W3:Y:S01]  /*636a0*/  LDL.LU.64 R36, [R1+0xe10] ;  /* 0x000e100001247983 */ /* 0x001ee20000300a00 */
[----:B-1----:R-:W3:Y:S02]  /*636b0*/  LDL.LU.64 R38, [R1+0xe18] ;  /* 0x000e180001267983 */ /* 0x002ee40000300a00 */
[----:B------:R-:W3:Y:S02]  /*636c0*/  LDL.LU.64 R52, [R1+0xe00] ;  /* 0x000e000001347983 */ /* 0x000ee40000300a00 */
[----:B------:R-:W3:Y:S01]  /*636d0*/  LDL.LU.64 R54, [R1+0xe08] ;  /* 0x000e080001367983 */ /* 0x000ee20000300a00 */
[----:B------:R-:W-:Y:S01]  /*636e0*/  STL [R1+0x3ec4], R60 ;  /* 0x003ec43c01007387 */ /* 0x000fe20000100800 */
[----:B------:R0:W-:Y:S02]  /*636f0*/  STL [R1+0x3ec0], R61 ;  /* 0x003ec03d01007387 */ /* 0x0001e40000100800 */
[----:B------:R-:W-:-:S02]  /*63700*/  IMAD.MOV.U32 R0, RZ, RZ, R33 ;  /* 0x000000ffff007224 */ /* 0x000fc400078e0021 */
[----:B------:R-:W-:Y:S02]  /*63710*/  IMAD.MOV.U32 R2, RZ, RZ, R32 ;  /* 0x000000ffff027224 */ /* 0x000fe400078e0020 */
[----:B------:R-:W-:Y:S02]  /*63720*/  IMAD.MOV.U32 R3, RZ, RZ, R29 ;  /* 0x000000ffff037224 */ /* 0x000fe400078e001d */
[----:B0-----:R-:W-:Y:S02]  /*63730*/  IMAD.MOV.U32 R61, RZ, RZ, R28 ;  /* 0x000000ffff3d7224 */ /* 0x001fe400078e001c */
[----:B------:R-:W-:Y:S01]  /*63740*/  IMAD.MOV.U32 R60, RZ, RZ, R49 ;  /* 0x000000ffff3c7224 */ /* 0x000fe200078e0031 */
[C---:B----4-:R-:W-:Y:S08]  /*63750*/  HMMA.16816.F32 R20, R40.reuse, R32, R20 ;  /* 0x000000202814723c */ /* 0x050ff00000001814 */
[C---:B--2---:R-:W-:Y:S11]  /*63760*/  HMMA.16816.F32 R24, R40.reuse, R28, R24 ;  /* 0x0000001c2818723c */ /* 0x044ff60000001818 */
[----:B------:R-:W-:Y:S04]  /*63770*/  @!UPT UIADD3 URZ, URZ, URZ, URZ ;  /* 0x0000003f3f3ff290 */ /* 0x000fe8000fffe03f */
[----:B------:R-:W-:Y:S01]  /*63780*/  STL.64 [R1+0xe30], R20 ;  /* 0x000e301401007387 */ /* 0x000fe20000100a00 */
[----:B------:R0:W-:Y:S01]  /*63790*/  STL.64 [R1+0xe38], R22 ;  /* 0x000e381601007387 */ /* 0x0001e20000100a00 */
[C---:B---3--:R-:W-:Y:S08]  /*637a0*/  HMMA.16816.F32 R36, R40.reuse, R48, R36 ;  /* 0x000000302824723c */ /* 0x048ff00000001824 */
[----:B------:R-:W-:Y:S01]  /*637b0*/  HMMA.16816.F32 R52, R40, R56, R52 ;  /* 0x000000382834723c */ /* 0x000fe20000001834 */
        /* <DEDUP_REMOVED lines=13> */
[----:B------:R-:W-:Y:S02]  /*63890*/  STL.64 [R1+0xe10], R36 ;  /* 0x000e102401007387 */ /* 0x000fe40000100a00 */
[----:B------:R0:W-:Y:S02]  /*638a0*/  STL.64 [R1+0xe18], R38 ;  /* 0x000e182601007387 */ /* 0x0001e40000100a00 */
[----:B------:R-:W-:-:S02]  /*638b0*/  IMAD.MOV.U32 R2, RZ, RZ, R48 ;  /* 0x000000ffff027224 */ /* 0x000fc400078e0030 */
[----:B------:R-:W-:Y:S01]  /*638c0*/  IMAD.MOV.U32 R0, RZ, RZ, R57 ;  /* 0x000000ffff007224 */ /* 0x000fe200078e0039 */
[----:B0-----:R-:W2:Y:S01]  /*638d0*/  LDL.LU.64 R38, [R1+0x3ff8] ;  /* 0x003ff80001267983 */ /* 0x001ea20000300a00 */
[----:B------:R-:W2:Y:S02]  /*638e0*/  LDL.LU.64 R36, [R1+0x3ff0] ;  /* 0x003ff00001247983 */ /* 0x000ea40000300a00 */
[----:B------:R-:W2:Y:S02]  /*638f0*/  LDL.LU.64 R50, [R1+0x3fe8] ;  /* 0x003fe80001327983 */ /* 0x000ea40000300a00 */
[----:B------:R-:W2:Y:S01]  /*63900*/  LDL.LU.64 R48, [R1+0x3fe0] ;  /* 0x003fe00001307983 */ /* 0x000ea20000300a00 */
[----:B------:R-:W-:Y:S01]  /*63910*/  STL.64 [R1+0xe00], R52 ;  /* 0x000e003401007387 */ /* 0x000fe20000100a00 */
[----:B------:R0:W-:Y:S02]  /*63920*/  STL.64 [R1+0xe08], R54 ;  /* 0x000e083601007387 */ /* 0x0001e40000100a00 */
[----:B------:R-:W-:Y:S01]  /*63930*/  IMAD.MOV.U32 R61, RZ, RZ, R56 ;  /* 0x000000ffff3d7224 */ /* 0x000fe200078e0038 */
[----:B0-----:R-:W2:Y:S01]  /*63940*/  LDL.LU.64 R54, [R1+0x3fd8] ;  /* 0x003fd80001367983 */ /* 0x001ea20000300a00 */
[----:B------:R-:W2:Y:S02]  /*63950*/  LDL.LU.64 R52, [R1+0x3fd0] ;  /* 0x003fd00001347983 */ /* 0x000ea40000300a00 */
[----:B------:R-:W2:Y:S02]  /*63960*/  LDL.LU.64 R58, [R1+0x3fc8] ;  /* 0x003fc800013a7983 */ /* 0x000ea40000300a00 */
[----:B------:R-:W4:Y:S02]  /*63970*/  LDL.LU.64 R56, [R1+0x3fc0] ;  /* 0x003fc00001387983 */ /* 0x000f240000300a00 */
[C---:B----4-:R-:W-:Y:S11]  /*63980*/  HMMA.16816.F32 R32, R40.reuse, R56, R32 ;  /* 0x000000382820723c */ /* 0x050ff60000001820 */
[----:B------:R-:W-:Y:S11]  /*63990*/  @!UPT UIADD3 URZ, URZ, URZ, URZ ;  /* 0x0000003f3f3ff290 */ /* 0x000ff6000fffe03f */
[----:B------:R-:W-:Y:S01]  /*639a0*/  @!UPT UIADD3 URZ, URZ, URZ, URZ ;  /* 0x0000003f3f3ff290 */ /* 0x000fe2000fffe03f */
[----:B------:R0:W-:Y:S01]  /*639b0*/  STL.64 [R1+0xdf0], R32 ;  /* 0x000df02001007387 */ /* 0x0001e20000100a00 */
[----:B------:R1:W-:Y:S03]  /*639c0*/  STL.64 [R1+0xdf8], R34 ;  /* 0x000df82201007387 */ /* 0x0003e60000100a00 */
[----:B0-----:R-:W4:Y:S01]  /*639d0*/  LDL.LU.64 R32, [R1+0xdc0] ;  /* 0x000dc00001207983 */ /* 0x001f220000300a00 */
[----:B-1----:R-:W4:Y:S02]  /*639e0*/  LDL.LU.64 R34, [R1+0xdc8] ;  /* 0x000dc80001227983 */ /* 0x002f240000300a00 */
[----:B--2---:R-:W-:Y:S02]  /*639f0*/  STL.64 [R1+0x3d60], R58 ;  /* 0x003d603a01007387 */ /* 0x004fe40000100a00 */
[----:B------:R0:W-:Y:S02]  /*63a00*/  STL.64 [R1+0x3d58], R56 ;  /* 0x003d583801007387 */ /* 0x0001e40000100a00 */
[----:B0-----:R-:W2:Y:S01]  /*63a10*/  LDL.LU.64 R56, [R1+0xdd0] ;  /* 0x000dd00001387983 */ /* 0x001ea20000300a00 */
[----:B------:R-:W2:Y:S01]  /*63a20*/  LDL.LU.64 R58, [R1+0xdd8] ;  /* 0x000dd800013a7983 */ /* 0x000ea20000300a00 */
[C---:B------:R-:W-:Y:S11]  /*63a30*/  HMMA.16816.F32 R28, R40.reuse, R52, R28 ;  /* 0x00000034281c723c */ /* 0x040ff6000000181c */
[----:B------:R-:W-:Y:S11]  /*63a40*/  @!UPT UIADD3 URZ, URZ, URZ, URZ ;  /* 0x0000003f3f3ff290 */ /* 0x000ff6000fffe03f */
[----:B------:R-:W-:Y:S01]  /*63a50*/  @!UPT UIADD3 URZ, URZ, URZ, URZ ;  /* 0x0000003f3f3ff290 */ /* 0x000fe2000fffe03f */
[----:B------:R0:W-:Y:S01]  /*63a60*/  STL.64 [R1+0xde0], R28 ;  /* 0x000de01c01007387 */ /* 0x0001e20000100a00 */
[----:B------:R1:W-:Y:S03]  /*63a70*/  STL.64 [R1+0xde8], R30 ;  /* 0x000de81e01007387 */ /* 0x0003e60000100a00 */
[----:B0-----:R-:W3:Y:S01]  /*63a80*/  LDL.LU.64 R28, [R1+0xdb0] ;  /* 0x000db000011c7983 */ /* 0x001ee20000300a00 */
[----:B-1----:R-:W3:Y:S02]  /*63a90*/  LDL.LU.64 R30, [R1+0xdb8] ;  /* 0x000db800011e7983 */ /* 0x002ee40000300a00 */
[----:B------:R-:W-:Y:S02]  /*63aa0*/  STL.64 [R1+0x3d70], R54 ;  /* 0x003d703601007387 */ /* 0x000fe40000100a00 */
[----:B------:R2:W-:Y:S01]  /*63ab0*/  STL.64 [R1+0x3d68], R52 ;  /* 0x003d683401007387 */ /* 0x0005e20000100a00 */
[C---:B----4-:R-:W-:Y:S08]  /*63ac0*/  HMMA.16816.F32 R32, R40.reuse, R36, R32 ;  /* 0x000000242820723c */ /* 0x050ff00000001820 */
[C---:B--2---:R-:W-:Y:S01]  /*63ad0*/  HMMA.16816.F32 R52, R40.reuse, R48, R56 ;  /* 0x000000302834723c */ /* 0x044fe20000001838 */
[----:B------:R-:W2:Y:S01]  /*63ae0*/  LDL.LU.64 R56, [R1+0xd80] ;  /* 0x000d800001387983 */ /* 0x000ea20000300a00 */
[----:B------:R-:W2:Y:S11]  /*63af0*/  LDL.LU.64 R58, [R1+0xd88] ;  /* 0x000d8800013a7983 */ /* 0x000eb60000300a00 */
[----:B------:R-:W-:Y:S10]  /*63b00*/  @!UPT UIADD3 URZ, URZ, URZ, URZ ;  /* 0x0000003f3f3ff290 */ /* 0x000ff4000fffe03f */
[----:B------:R0:W-:Y:S01]  /*63b10*/  STL.64 [R1+0xdd0], R52 ;  /* 0x000dd03401007387 */ /* 0x0001e20000100a00 */
[----:B------:R1:W-:Y:S03]  /*63b20*/  STL.64 [R1+0xdd8], R54 ;  /* 0x000dd83601007387 */ /* 0x0003e60000100a00 */
[----:B0-----:R-:W4:Y:S01]  /*63b30*/  LDL.LU.64 R52, [R1+0xd70] ;  /* 0x000d700001347983 */ /* 0x001f220000300a00 */
[----:B-1----:R-:W4:Y:S02]  /*63b40*/  LDL.LU.64 R54, [R1+0xd78] ;  /* 0x000d780001367983 */ /* 0x002f240000300a00 */
[----:B------:R-:W-:Y:S02]  /*63b50*/  STL.64 [R1+0x3d80], R50 ;  /* 0x003d803201007387 */ /* 0x000fe40000100a00 */
[----:B------:R0:W-:Y:S02]  /*63b60*/  STL.64 [R1+0x3d78], R48 ;  /* 0x003d783001007387 */ /* 0x0001e40000100a00 */
[----:B0-----:R-:W2:Y:S01]  /*63b70*/  LDL.LU.64 R48, [R1+0xd90] ;  /* 0x000d900001307983 */ /* 0x001ea20000300a00 */
[----:B------:R-:W2:Y:S02]  /*63b80*/  LDL.LU.64 R50, [R1+0xd98] ;  /* 0x000d980001327983 */ /* 0x000ea40000300a00 */
[----:B------:R-:W-:Y:S02]  /*63b90*/  STL.64 [R1+0xdc0], R32 ;  /* 0x000dc02001007387 */ /* 0x000fe40000100a00 */
[----:B------:R0:W-:Y:S02]  /*63ba0*/  STL.64 [R1+0xdc8], R34 ;  /* 0x000dc82201007387 */ /* 0x0001e40000100a00 */
[----:B0-----:R-:W2:Y:S01]  /*63bb0*/  LDL.LU.64 R34, [R1+0x3fb8] ;  /* 0x003fb80001227983 */ /* 0x001ea20000300a00 */
[----:B------:R-:W3:Y:S02]  /*63bc0*/  LDL.LU.64 R32, [R1+0x3fb0] ;  /* 0x003fb00001207983 */ /* 0x000ee40000300a00 */
[----:B------:R-:W-:Y:S02]  /*63bd0*/  STL.64 [R1+0x3d50], R38 ;  /* 0x003d502601007387 */ /* 0x000fe40000100a00 */
[----:B------:R0:W-:Y:S02]  /*63be0*/  STL.64 [R1+0x3d48], R36 ;  /* 0x003d482401007387 */ /* 0x0001e40000100a00 */
[----:B0-----:R-:W2:Y:S01]  /*63bf0*/  LDL.LU.64 R36, [R1+0xda0] ;  /* 0x000da00001247983 */ /* 0x001ea20000300a00 */
[----:B------:R-:W2:Y:S01]  /*63c00*/  LDL.LU.64 R38, [R1+0xda8] ;  /* 0x000da80001267983 */ /* 0x000ea20000300a00 */
        /* <DEDUP_REMOVED lines=9> */
[C---:B---3--:R-:W-:Y:S01]  /*63ca0*/  HMMA.16816.F32 R32, R40.reuse, R28, R36 ;  /* 0x0000001c2820723c */ /* 0x048fe20000001824 */
[----:B------:R-:W-:Y:S01]  /*63cb0*/  STL.64 [R1+0x3d30], R30 ;  /* 0x003d301e01007387 */ /* 0x000fe20000100a00 */
[----:B------:R0:W-:Y:S06]  /*63cc0*/  STL.64 [R1+0x3d28], R28 ;  /* 0x003d281c01007387 */ /* 0x0001ec0000100a00 */
[C---:B0-----:R-:W-:Y:S11]  /*63cd0*/  HMMA.16816.F32 R28, R40.reuse, R24, R48 ;  /* 0x00000018281c723c */ /* 0x041ff60000001830 */
[----:B------:R-:W-:Y:S04]  /*63ce0*/  @!UPT UIADD3 URZ, URZ, URZ, URZ ;  /* 0x0000003f3f3ff290 */ /* 0x000fe8000fffe03f */
[----:B------:R-:W-:Y:S01]  /*63cf0*/  STL.64 [R1+0xda0], R32 ;  /* 0x000da02001007387 */ /* 0x000fe20000100a00 */
[----:B------:R-:W-:Y:S02]  /*63d00*/  STL.64 [R1+0xda8], R34 ;  /* 0x000da82201007387 */ /* 0x000fe40000100a00 */
[----:B------:R-:W-:Y:S02]  /*63d10*/  STL.64 [R1+0x3d20], R26 ;  /* 0x003d201a01007387 */ /* 0x000fe40000100a00 */
[----:B------:R0:W-:Y:S03]  /*63d20*/  STL.64 [R1+0x3d18], R24 ;  /* 0x003d181801007387 */ /* 0x0001e60000100a00 */
[----:B------:R-:W-:Y:S01]  /*63d30*/  STL.64 [R1+0xd90], R28 ;  /* 0x000d901c01007387 */ /* 0x000fe20000100a00 */
[C---:B0-----:R-:W-:Y:S01]  /*63d40*/  HMMA.16816.F32 R24, R40.reuse, R20, R56 ;  /* 0x000000142818723c */ /* 0x041fe20000001838 */
[----:B------:R-:W-:Y:S02]  /*63d50*/  STL.64 [R1+0xd98], R30 ;  /* 0x000d981e01007387 */ /* 0x000fe40000100a00 */
[----:B------:R-:W-:Y:S01]  /*63d60*/  STL.64 [R1+0x3d10], R22 ;  /* 0x003d101601007387 */ /* 0x000fe20000100a00 */
[----:B------:R4:W-:Y:S04]  /*63d70*/  STL.64 [R1+0x3d08], R20 ;  /* 0x003d081401007387 */ /* 0x0009e80000100a00 */
[----:B----4-:R-:W-:Y:S01]  /*63d80*/  HMMA.16816.F32 R20, R40, R16, R52 ;  /* 0x000000102814723c */ /* 0x010fe20000001834 */
[----:B------:R-:W-:-:S02]  /*63d90*/  IMAD.MOV.U32 R56, RZ, RZ, R7 ;  /* 0x000000ffff387224 */ /* 0x000fc400078e0007 */
[----:B------:R-:W-:Y:S11]  /*63da0*/  IMAD.MOV.U32 R57, RZ, RZ, R6 ;  /* 0x000000ffff397224 */ /* 0x000ff600078e0006 */
[----:B------:R-:W-:Y:S01]  /*63db0*/  @!UPT UIADD3 URZ, URZ, URZ, URZ ;  /* 0x0000003f3f3ff290 */ /* 0x000fe2000fffe03f */
[----:B------:R0:W-:Y:S01]  /*63dc0*/  STL.64 [R1+0xd80], R24 ;  /* 0x000d801801007387 */ /* 0x0001e20000100a00 */
[----:B------:R1:W-:Y:S02]  /*63dd0*/  STL.64 [R1+0xd88], R26 ;  /* 0x000d881a01007387 */ /* 0x0003e40000100a00 */
[----:B------:R-:W-:Y:S02]  /*63de0*/  IMAD.MOV.U32 R32, RZ, RZ, R11 ;  /* 0x000000ffff207224 */ /* 0x000fe400078e000b */
[----:B------:R-:W-:Y:S01]  /*63df0*/  IMAD.MOV.U32 R33, RZ, RZ, R4 ;  /* 0x000000ffff217224 */ /* 0x000fe200078e0004 */
[----:B0-----:R-:W2:Y:S01]  /*63e00*/  LDL.LU.64 R24, [R1+0xd60] ;  /* 0x000d600001187983 */ /* 0x001ea20000300a00 */
[----:B-1----:R-:W2:Y:S02]  /*63e10*/  LDL.LU.64 R26, [R1+0xd68] ;  /* 0x000d6800011a7983 */ /* 0x002ea40000300a00 */
[----:B------:R0:W-:Y:S02]  /*63e20*/  STL.64 [R1+0xd70], R20 ;  /* 0x000d701401007387 */ /* 0x0001e40000100a00 */
[----:B------:R1:W-:Y:S01]  /*63e30*/  STL.64 [R1+0xd78], R22 ;  /* 0x000d781601007387 */ /* 0x0003e20000100a00 */
[----:B------:R-:W3:Y:S01]  /*63e40*/  LDL.LU R7, [R1+0x3f98] ;  /* 0x003f980001077983 */ /* 0x000ee20000300800 */
[----:B------:R-:W4:Y:S02]  /*63e50*/  LDL.LU R6, [R1+0x3f94] ;  /* 0x003f940001067983 */ /* 0x000f240000300800 */
[----:B------:R-:W-:-:S02]  /*63e60*/  IMAD.MOV.U32 R36, RZ, RZ, R5 ;  /* 0x000000ffff247224 */ /* 0x000fc400078e0005 */
[----:B------:R-:W-:Y:S02]  /*63e70*/  IMAD.MOV.U32 R37, RZ, RZ, R8 ;  /* 0x000000ffff257224 */ /* 0x000fe400078e0008 */
[----:B------:R-:W-:Y:S01]  /*63e80*/  IMAD.MOV.U32 R28, RZ, RZ, R9 ;  /* 0x000000ffff1c7224 */ /* 0x000fe200078e0009 */
[----:B0-----:R-:W2:Y:S01]  /*63e90*/  LDL.LU.64 R20, [R1+0xd50] ;  /* 0x000d500001147983 */ /* 0x001ea20000300a00 */
[----:B-1----:R-:W2:Y:S02]  /*63ea0*/  LDL.LU.64 R22, [R1+0xd58] ;  /* 0x000d580001167983 */ /* 0x002ea40000300a00 */
[----:B------:R-:W-:Y:S02]  /*63eb0*/  STL.64 [R1+0x3f20], R56 ;  /* 0x003f203801007387 */ /* 0x000fe40000100a00 */
[----:B------:R-:W2:Y:S01]  /*63ec0*/  LDL.LU R11, [R1+0x3f90] ;  /* 0x003f9000010b7983 */ /* 0x000ea20000300800 */
[----:B------:R-:W3:Y:S01]  /*63ed0*/  LDL.LU R4, [R1+0x3f8c] ;  /* 0x003f8c0001047983 */ /* 0x000ee20000300800 */
[----:B------:R-:W-:Y:S02]  /*63ee0*/  STL.64 [R1+0x3f28], R32 ;  /* 0x003f282001007387 */ /* 0x000fe40000100a00 */
[----:B------:R-:W3:Y:S02]  /*63ef0*/  LDL.LU R5, [R1+0x3f88] ;  /* 0x003f880001057983 */ /* 0x000ee40000300800 */
[----:B------:R-:W-:Y:S01]  /*63f00*/  IMAD.MOV.U32 R29, RZ, RZ, R12 ;  /* 0x000000ffff1d7224 */ /* 0x000fe200078e000c */
[----:B------:R-:W3:Y:S01]  /*63f10*/  LDL.LU R8, [R1+0x3f84] ;  /* 0x003f840001087983 */ /* 0x000ee20000300800 */
[----:B------:R0:W-:Y:S02]  /*63f20*/  STL.64 [R1+0x3f30], R36 ;  /* 0x003f302401007387 */ /* 0x0001e40000100a00 */
[----:B------:R-:W3:Y:S02]  /*63f30*/  LDL.LU R9, [R1+0x3f80] ;  /* 0x003f800001097983 */ /* 0x000ee40000300800 */
[----:B------:R-:W3:Y:S01]  /*63f40*/  LDL.LU R12, [R1+0x3f7c] ;  /* 0x003f7c00010c7983 */ /* 0x000ee20000300800 */
[----:B------:R-:W-:Y:S01]  /*63f50*/  STL.64 [R1+0x3f38], R28 ;  /* 0x003f381c01007387 */ /* 0x000fe20000100a00 */
[----:B------:R-:W-:-:S02]  /*63f60*/  IMAD.MOV.U32 R48, RZ, RZ, R18 ;  /* 0x000000ffff307224 */ /* 0x000fc400078e0012 */
[----:B------:R-:W3:Y:S02]  /*63f70*/  LDL.LU R18, [R1+0x3f78] ;  /* 0x003f780001127983 */ /* 0x000ee40000300800 */
[----:B------:R-:W-:Y:S02]  /*63f80*/  IMAD.MOV.U32 R49, RZ, RZ, R19 ;  /* 0x000000ffff317224 */ /* 0x000fe400078e0013 */
[----:B------:R-:W3:Y:S03]  /*63f90*/  LDL.LU R19, [R1+0x3f74] ;  /* 0x003f740001137983 */ /* 0x000ee60000300800 */
[----:B------:R-:W-:Y:S02]  /*63fa0*/  STL.64 [R1+0x3f40], R48 ;  /* 0x003f403001007387 */ /* 0x000fe40000100a00 */
[----:B------:R-:W-:Y:S02]  /*63fb0*/  IMAD.MOV.U32 R52, RZ, RZ, R13 ;  /* 0x000000ffff347224 */ /* 0x000fe400078e000d */
[----:B------:R-:W4:Y:S01]  /*63fc0*/  LDL.LU R13, [R1+0x3f70] ;  /* 0x003f7000010d7983 */ /* 0x000f220000300800 */
[----:B------:R-:W-:-:S02]  /*63fd0*/  IMAD.MOV.U32 R53, RZ, RZ, R15 ;  /* 0x000000ffff357224 */ /* 0x000fc400078e000f */
[----:B------:R-:W4:Y:S02]  /*63fe0*/  LDL.LU R15, [R1+0x3f6c] ;  /* 0x003f6c00010f7983 */ /* 0x000f240000300800 */
[----:B0-----:R-:W-:Y:S01]  /*63ff0*/  IMAD.MOV.U32 R36, RZ, RZ, R14 ;  /* 0x000000ffff247224 */ /* 0x001fe200078e000e */
[----:B------:R2:W-:Y:S01]  /*64000*/  STL.64 [R1+0x3f48], R52 ;  /* 0x003f483401007387 */ /* 0x0005e20000100a00 */
[----:B------:R-:W4:Y:S02]  /*64010*/  LDL.LU R14, [R1+0x3f68] ;  /* 0x003f6800010e7983 */ /* 0x000f240000300800 */
[----:B------:R-:W-:Y:S02]  /*64020*/  IMAD.MOV.U32 R37, RZ, RZ, R10 ;  /* 0x000000ffff257224 */ /* 0x000fe400078e000a */
[----:B------:R-:W4:Y:S03]  /*64030*/  LDL.LU R10, [R1+0x3f64] ;  /* 0x003f6400010a7983 */ /* 0x000f260000300800 */
[----:B------:R-:W-:Y:S02]  /*64040*/  STL.64 [R1+0x3f50], R36 ;  /* 0x003f502401007387 */ /* 0x000fe40000100a00 */
[----:B--2---:R-:W-:Y:S01]  /*64050*/  IMAD.MOV.U32 R52, RZ, RZ, R11 ;  /* 0x000000ffff347224 */ /* 0x004fe200078e000b */
[----:B---3--:R-:W-:Y:S01]  /*64060*/  STL.64 [R1+0x3d90], R18 ;  /* 0x003d901201007387 */ /* 0x008fe20000100a00 */
[----:B------:R4:W-:Y:S02]  /*64070*/  STL.64 [R1+0x3d88], R16 ;  /* 0x003d881001007387 */ /* 0x0009e40000100a00 */
[----:B------:R-:W2:Y:S01]  /*64080*/  LDL.LU R11, [R1+0x3f60] ;  /* 0x003f6000010b7983 */ /* 0x000ea20000300800 */
[C---:B----4-:R-:W-:Y:S01]  /*64090*/  HMMA.16816.F32 R16, R40.reuse, R12, R24 ;  /* 0x0000000c2810723c */ /* 0x050fe20000001818 */
[----:B------:R-:W-:Y:S11]  /*640a0*/  IMAD.MOV.U32 R53, RZ, RZ, R6 ;  /* 0x000000ffff357224 */ /* 0x000ff600078e0006 */
[----:B------:R-:W-:Y:S11]  /*640b0*/  @!UPT UIADD3 URZ, URZ, URZ, URZ ;  /* 0x0000003f3f3ff290 */ /* 0x000ff6000fffe03f */
[----:B------:R-:W-:Y:S01]  /*640c0*/  STL.64 [R1+0xd60], R16 ;  /* 0x000d601001007387 */ /* 0x000fe20000100a00 */
[----:B------:R0:W-:Y:S02]  /*640d0*/  STL.64 [R1+0xd68], R18 ;  /* 0x000d681201007387 */ /* 0x0001e40000100a00 */
[----:B------:R-:W3:Y:S01]  /*640e0*/  LDL.LU R6, [R1+0x3f5c] ;  /* 0x003f5c0001067983 */ /* 0x000ee20000300800 */
[----:B0-----:R-:W-:Y:S01]  /*640f0*/  HMMA.16816.F32 R16, R40, R8, R20 ;  /* 0x000000082810723c */ /* 0x001fe20000001814 */
[----:B------:R-:W-:Y:S01]  /*64100*/  STL.64 [R1+0x3da0], R14 ;  /* 0x003da00e01007387 */ /* 0x000fe20000100a00 */
[----:B------:R0:W-:Y:S03]  /*64110*/  STL.64 [R1+0x3d98], R12 ;  /* 0x003d980c01007387 */ /* 0x0001e60000100a00 */
[----:B0-----:R-:W4:Y:S01]  /*64120*/  LDL.LU.64 R12, [R1+0x750] ;  /* 0x00075000010c7983 */ /* 0x001f220000300a00 */
[----:B------:R-:W4:Y:S11]  /*64130*/  LDL.LU.64 R14, [R1+0x758] ;  /* 0x00075800010e7983 */ /* 0x000f360000300a00 */
[----:B------:R-:W-:Y:S06]  /*64140*/  @!UPT UIADD3 URZ, URZ, URZ, URZ ;  /* 0x0000003f3f3ff290 */ /* 0x000fec000fffe03f */
[----:B------:R0:W-:Y:S01]  /*64150*/  STL.64 [R1+0xd50], R16 ;  /* 0x000d501001007387 */ /* 0x0001e20000100a00 */
[----:B------:R1:W-:Y:S02]  /*64160*/  STL.64 [R1+0xd58], R18 ;  /* 0x000d581201007387 */ /* 0x0003e40000100a00 */
        /* <DEDUP_REMOVED lines=14> */
[----:B0-----:R-:W3:Y:S01]  /*64250*/  LDL.LU.64 R16, [R1+0x6d0] ;  /* 0x0006d00001107983 */ /* 0x001ee20000300a00 */
[----:B-1----:R-:W3:Y:S03]  /*64260*/  LDL.LU.64 R18, [R1+0x6d8] ;  /* 0x0006d80001127983 */ /* 0x002ee60000300a00 */
[----:B--2---:R-:W-:Y:S01]  /*64270*/  STL.64 [R1+0x3db0], R10 ;  /* 0x003db00a01007387 */ /* 0x004fe20000100a00 */
[----:B------:R0:W-:Y:S02]  /*64280*/  STL.64 [R1+0x3da8], R8 ;  /* 0x003da80801007387 */ /* 0x0001e40000100a00 */
[----:B0-----:R-:W-:-:S02]  /*64290*/  IMAD.MOV.U32 R8, RZ, RZ, R7 ;  /* 0x000000ffff087224 */ /* 0x001fc400078e0007 */
[----:B------:R-:W2:Y:S01]  /*642a0*/  LDL.LU R7, [R1+0x3f58] ;  /* 0x003f580001077983 */ /* 0x000ea20000300800 */
[----:B------:R-:W2:Y:S01]  /*642b0*/  LDL.LU R9, [R1+0x324] ;  /* 0x0003240001097983 */ /* 0x000ea20000300800 */
[----:B----4-:R-:W-:Y:S02]  /*642c0*/  HMMA.16816.F32 R12, R40, R4, R12 ;  /* 0x00000004280c723c */ /* 0x010fe4000000180c */
[----:B------:R-:W4:Y:S06]  /*642d0*/  LDL.LU R40, [R1+0x2f0] ;  /* 0x0002f00001287983 */ /* 0x000f2c0000300800 */
[C---:B---3--:R-:W-:Y:S11]  /*642e0*/  HMMA.16816.F32 R52, R44.reuse, R52, R36 ;  /* 0x000000342c34723c */ /* 0x048ff60000001824 */
[----:B------:R-:W-:Y:S04]  /*642f0*/  @!UPT UIADD3 URZ, URZ, URZ, URZ ;  /* 0x0000003f3f3ff290 */ /* 0x000fe8000fffe03f */
[----:B------:R0:W-:Y:S01]  /*64300*/  STL.64 [R1+0x750], R12 ;  /* 0x0007500c01007387 */ /* 0x0001e20000100a00 */
[----:B------:R1:W-:Y:S02]  /*64310*/  STL.64 [R1+0x758], R14 ;  /* 0x0007580e01007387 */ /* 0x0003e40000100a00 */
[----:B------:R-:W4:Y:S01]  /*64320*/  LDL.LU R41, [R1+0x2f4] ;  /* 0x0002f40001297983 */ /* 0x000f220000300800 */
[----:B0-----:R-:W3:Y:S01]  /*64330*/  LDL.LU.64 R12, [R1+0x6c0] ;  /* 0x0006c000010c7983 */ /* 0x001ee20000300a00 */
[----:B-1----:R-:W3:Y:S03]  /*64340*/  LDL.LU.64 R14, [R1+0x6c8] ;  /* 0x0006c800010e7983 */ /* 0x002ee60000300a00 */
[----:B--2---:R-:W-:Y:S01]  /*64350*/  STL.64 [R1+0x3dc0], R6 ;  /* 0x003dc00601007387 */ /* 0x004fe20000100a00 */
[----:B------:R0:W-:Y:S03]  /*64360*/  STL.64 [R1+0x3db8], R4 ;  /* 0x003db80401007387 */ /* 0x0001e60000100a00 */
[----:B0-----:R-:W2:Y:S01]  /*64370*/  LDL.LU R4, [R1+0x300] ;  /* 0x0003000001047983 */ /* 0x001ea20000300800 */
[----:B------:R-:W2:Y:S02]  /*64380*/  LDL.LU R5, [R1+0x304] ;  /* 0x0003040001057983 */ /* 0x000ea40000300800 */
[----:B------:R-:W2:Y:S01]  /*64390*/  LDL.LU.64 R36, [R1+0x3f50] ;  /* 0x003f500001247983 */ /* 0x000ea20000300a00 */
[C---:B------:R-:W-:Y:S01]  /*643a0*/  HMMA.16816.F32 R8, R44.reuse, R8, R48 ;  /* 0x000000082c08723c */ /* 0x040fe20000001830 */
[----:B------:R0:W-:Y:S01]  /*643b0*/  STL.64 [R1+0x740], R52 ;  /* 0x0007403401007387 */ /* 0x0001e20000100a00 */
[----:B------:R-:W-:Y:S03]  /*643c0*/  STL.64 [R1+0x748], R54 ;  /* 0x0007483601007387 */ /* 0x000fe60000100a00 */
[----:B0-----:R-:W3:Y:S01]  /*643d0*/  LDL.LU.64 R52, [R1+0x3f48] ;  /* 0x003f480001347983 */ /* 0x001ee20000300a00 */
[----:B------:R-:W3:Y:S11]  /*643e0*/  LDL.LU.64 R48, [R1+0x3f40] ;  /* 0x003f400001307983 */ /* 0x000ef60000300a00 */
[----:B------:R-:W-:Y:S06]  /*643f0*/  @!UPT UIADD3 URZ, URZ, URZ, URZ ;  /* 0x0000003f3f3ff290 */ /* 0x000fec000fffe03f */
[----:B------:R0:W-:Y:S01]  /*64400*/  STL.64 [R1+0x730], R8 ;  /* 0x0007300801007387 */ /* 0x0001e20000100a00 */
[----:B------:R1:W-:Y:S03]  /*64410*/  STL.64 [R1+0x738], R10 ;  /* 0x0007380a01007387 */ /* 0x0003e60000100a00 */
[----:B0-----:R-:W3:Y:S01]  /*64420*/  LDL.LU.64 R8, [R1+0x6b0] ;  /* 0x0006b00001087983 */ /* 0x001ee20000300a00 */
[----:B-1----:R-:W3:Y:S01]  /*64430*/  LDL.LU.64 R10, [R1+0x6b8] ;  /* 0x0006b800010a7983 */ /* 0x002ee20000300a00 */
[C---:B----4-:R-:W-:Y:S08]  /*64440*/  HMMA.16816.F32 R40, R44.reuse, R40, R56 ;  /* 0x000000282c28723c */ /* 0x050ff00000001838 */
[C---:B--2---:R-:W-:Y:S08]  /*64450*/  HMMA.16816.F32 R36, R44.reuse, R36, R28 ;  /* 0x000000242c24723c */ /* 0x044ff0000000181c */
[C---:B------:R-:W-:Y:S01]  /*64460*/  HMMA.16816.F32 R4, R44.reuse, R4, R32 ;  /* 0x000000042c04723c */ /* 0x040fe20000001820 */
[----:B------:R-:W2:Y:S11]  /*64470*/  LDL.LU.64 R28, [R1+0x3f38] ;  /* 0x003f3800011c7983 */ /* 0x000eb60000300a00 */
[----:B------:R-:W-:Y:S03]  /*64480*/  @!UPT UIADD3 URZ, URZ, URZ, URZ ;  /* 0x0000003f3f3ff290 */ /* 0x000fe6000fffe03f */
[----:B------:R0:W-:Y:S01]  /*64490*/  STL.64 [R1+0x720], R36 ;  /* 0x0007202401007387 */ /* 0x0001e20000100a00 */
[----:B------:R-:W-:Y:S03]  /*644a0*/  STL.64 [R1+0x728], R38 ;  /* 0x0007282601007387 */ /* 0x000fe60000100a00 */
[----:B0-----:R-:W3:Y:S01]  /*644b0*/  LDL.LU.64 R36, [R1+0x3f30] ;  /* 0x003f300001247983 */ /* 0x001ee20000300a00 */
[----:B------:R-:W4:Y:S03]  /*644c0*/  LDL.LU.64 R32, [R1+0x3f28] ;  /* 0x003f280001207983 */ /* 0x000f260000300a00 */
[----:B------:R0:W-:Y:S02]  /*644d0*/  STL.64 [R1+0x710], R4 ;  /* 0x0007100401007387 */ /* 0x0001e40000100a00 */
[----:B------:R1:W-:Y:S01]  /*644e0*/  STL.64 [R1+0x718], R6 ;  /* 0x0007180601007387 */ /* 0x0003e20000100a00 */
[----:B0-----:R-:W3:Y:S01]  /*644f0*/  LDL.LU.64 R4, [R1+0x6a0] ;  /* 0x0006a00001047983 */ /* 0x001ee20000300a00 */
[----:B-1----:R-:W3:Y:S02]  /*64500*/  LDL.LU.64 R6, [R1+0x6a8] ;  /* 0x0006a80001067983 */ /* 0x002ee40000300a00 */
[----:B------:R-:W3:Y:S02]  /*64510*/  LDL.LU.64 R56, [R1+0x3f20] ;  /* 0x003f200001387983 */ /* 0x000ee40000300a00 */
[----:B------:R-:W-:Y:S01]  /*64520*/  STL.64 [R1+0x700], R40 ;  /* 0x0007002801007387 */ /* 0x000fe20000100a00 */
[----:B------:R-:W-:Y:S01]  /*64530*/  STL.64 [R1+0x708], R42 ;  /* 0x0007082a01007387 */ /* 0x000fe20000100a00 */
[C---:B--2---:R-:W-:Y:S08]  /*64540*/  HMMA.16816.F32 R24, R44.reuse, R28, R24 ;  /* 0x0000001c2c18723c */ /* 0x044ff00000001818 */
[C---:B----4-:R-:W-:Y:S08]  /*64550*/  HMMA.16816.F32 R20, R44.reuse, R32, R20 ;  /* 0x000000202c14723c */ /* 0x050ff00000001814 */
[C---:B---3--:R-:W-:Y:S08]  /*64560*/  HMMA.16816.F32 R12, R44.reuse, R36, R12 ;  /* 0x000000242c0c723c */ /* 0x048ff0000000180c */
[C---:B------:R-:W-:Y:S01]  /*64570*/  HMMA.16816.F32 R16, R44.reuse, R56, R16 ;  /* 0x000000382c10723c */ /* 0x040fe20000001810 */
[----:B------:R0:W-:Y:S01]  /*64580*/  STL.64 [R1+0x6f0], R24 ;  /* 0x0006f01801007387 */ /* 0x0001e20000100a00 */
[----:B------:R-:W-:Y:S02]  /*64590*/  STL.64 [R1+0x6f8], R26 ;  /* 0x0006f81a01007387 */ /* 0x000fe40000100a00 */
[----:B------:R-:W2:Y:S03]  /*645a0*/  LDL.LU R32, [R1+0x280] ;  /* 0x0002800001207983 */ /* 0x000ea60000300800 */
[----:B------:R-:W-:Y:S01]  /*645b0*/  STL.64 [R1+0x6e0], R20 ;  /* 0x0006e01401007387 */ /* 0x000fe20000100a00 */
[----:B------:R-:W-:Y:S11]  /*645c0*/  STL.64 [R1+0x6e8], R22 ;  /* 0x0006e81601007387 */ /* 0x000ff60000100a00 */
[----:B------:R-:W-:Y:S04]  /*645d0*/  @!UPT UIADD3 URZ, URZ, URZ, URZ ;  /* 0x0000003f3f3ff290 */ /* 0x000fe8000fffe03f */
[----:B------:R-:W-:Y:S01]  /*645e0*/  STL.64 [R1+0x6d0], R16 ;  /* 0x0006d01001007387 */ /* 0x000fe20000100a00 */
[----:B------:R-:W-:Y:S02]  /*645f0*/  STL.64 [R1+0x6d8], R18 ;  /* 0x0006d81201007387 */ /* 0x000fe40000100a00 */
[----:B------:R-:W2:Y:S02]  /*64600*/  LDL.LU R33, [R1+0x284] ;  /* 0x0002840001217983 */ /* 0x000ea40000300800 */
[----:B------:R-:W3:Y:S01]  /*64610*/  LDL.LU R56, [R1+0x270] ;  /* 0x0002700001387983 */ /* 0x000ee20000300800 */
[----:B------:R-:W3:Y:S01]  /*64620*/  LDL.LU R57, [R1+0x274] ;  /* 0x0002740001397983 */ /* 0x000ee20000300800 */
[----:B------:R-:W4:Y:S02]  /*64630*/  LDL.LU R36, [R1+0x1a0] ;  /* 0x0001a00001247983 */ /* 0x000f240000300800 */
[----:B------:R-:W-:Y:S02]  /*64640*/  STL.64 [R1+0x6c0], R12 ;  /* 0x0006c00c01007387 */ /* 0x000fe40000100a00 */
[----:B------:R-:W-:Y:S01]  /*64650*/  STL.64 [R1+0x6c8], R14 ;  /* 0x0006c80e01007387 */ /* 0x000fe20000100a00 */
[----:B------:R-:W4:Y:S01]  /*64660*/  LDL.LU R37, [R1+0x1a4] ;  /* 0x0001a40001257983 */ /* 0x000f220000300800 */
[C---:B------:R-:W-:Y:S08]  /*64670*/  HMMA.16816.F32 R8, R44.reuse, R48, R8 ;  /* 0x000000302c08723c */ /* 0x040ff00000001808 */
[C---:B------:R-:W-:Y:S01]  /*64680*/  HMMA.16816.F32 R4, R44.reuse, R52, R4 ;  /* 0x000000342c04723c */ /* 0x040fe20000001804 */
[----:B----4-:R-:W-:Y:S01]  /*64690*/  STL.64 [R1+0x3ed8], R36 ;  /* 0x003ed82401007387 */ /* 0x010fe20000100a00 */
[----:B0-----:R-:W4:Y:S11]  /*646a0*/  LDL.LU R24, [R1+0x1b0] ;  /* 0x0001b00001187983 */ /* 0x001f360000300800 */
[----:B------:R-:W-:Y:S02]  /*646b0*/  @!UPT UIADD3 URZ, URZ, URZ, URZ ;  /* 0x0000003f3f3ff290 */ /* 0x000fe4000fffe03f */
[----:B------:R0:W-:Y:S02]  /*646c0*/  STL.64 [R1+0x6b0], R8 ;  /* 0x0006b00801007387 */ /* 0x0001e40000100a00 */
[----:B------:R1:W-:Y:S01]  /*646d0*/  STL.64 [R1+0x6b8], R10 ;  /* 0x0006b80a01007387 */ /* 0x0003e20000100a00 */
[----:B------:R-:W4:Y:S04]  /*646e0*/  LDL.LU R25, [R1+0x1b4] ;  /* 0x0001b40001197983 */ /* 0x000f280000300800 */
[----:B----4-:R-:W-:Y:S01]  /*646f0*/  STL.64 [R1+0x3ee0], R24 ;  /* 0x003ee01801007387 */ /* 0x010fe20000100a00 */
[----:B0-----:R-:W2:Y:S02]  /*64700*/  LDL.LU.64 R8, [R1+0x690] ;  /* 0x0006900001087983 */ /* 0x001ea40000300a00 */
[----:B-1----:R-:W2:Y:S02]  /*64710*/  LDL.LU.64 R10, [R1+0x698] ;  /* 0x00069800010a7983 */ /* 0x002ea40000300a00 */
[----:B------:R0:W-:Y:S01]  /*64720*/  STL.64 [R1+0x6a0], R4 ;  /* 0x0006a00401007387 */ /* 0x0001e20000100a00 */
[----:B------:R1:W-:Y:S04]  /*64730*/  STL.64 [R1+0x6a8], R6 ;  /* 0x0006a80601007387 */ /* 0x0003e80000100a00 */
[----:B0-----:R-:W3:Y:S01]  /*64740*/  LDL.LU.64 R4, [R1+0x680] ;  /* 0x0006800001047983 */ /* 0x001ee20000300a00 */
[----:B-1----:R-:W3:Y:S02]  /*64750*/  LDL.LU.64 R6, [R1+0x688] ;  /* 0x0006880001067983 */ /* 0x002ee40000300a00 */
[----:B------:R-:W4:Y:S02]  /*64760*/  LDL.LU R48, [R1+0x230] ;  /* 0x0002300001307983 */ /* 0x000f240000300800 */
[----:B------:R-:W4:Y:S01]  /*64770*/  LDL.LU R49, [R1+0x234] ;  /* 0x0002340001317983 */ /* 0x000f220000300800 */
[----:B------:R-:W2:Y:S01]  /*64780*/  LDL.LU R28, [R1+0x240] ;  /* 0x00024000011c7983 */ /* 0x000ea20000300800 */
[----:B------:R-:W2:Y:S02]  /*64790*/  LDL.LU R29, [R1+0x244] ;  /* 0x00024400011d7983 */ /* 0x000ea40000300800 */
[----:B------:R-:W2:Y:S02]  /*647a0*/  LDL.LU R52, [R1+0x250] ;  /* 0x0002500001347983 */ /* 0x000ea40000300800 */
[----:B------:R-:W2:Y:S01]  /*647b0*/  LDL.LU R53, [R1+0x254] ;  /* 0x0002540001357983 */ /* 0x000ea20000300800 */
[----:B------:R-:W2:Y:S01]  /*647c0*/  LDL.LU R40, [R1+0x260] ;  /* 0x0002600001287983 */ /* 0x000ea20000300800 */
[----:B------:R-:W2:Y:S02]  /*647d0*/  LDL.LU R41, [R1+0x264] ;  /* 0x0002640001297983 */ /* 0x000ea40000300800 */
[----:B------:R-:W2:Y:S02]  /*647e0*/  LDL.LU R16, [R1+0x1d0] ;  /* 0x0001d00001107983 */ /* 0x000ea40000300800 */
[----:B------:R-:W2:Y:S02]  /*647f0*/  LDL.LU R17, [R1+0x1d4] ;  /* 0x0001d40001117983 */ /* 0x000ea40000300800 */
[----:B--2---:R-:W-:Y:S01]  /*64800*/  STL.64 [R1+0x3ee8], R16 ;  /* 0x003ee81001007387 */ /* 0x004fe20000100a00 */
[----:B------:R-:W2:Y:S02]  /*64810*/  LDL.LU R20, [R1+0x1c0] ;  /* 0x0001c00001147983 */ /* 0x000ea40000300800 */
[----:B------:R-:W2:Y:S01]  /*64820*/  LDL.LU R21, [R1+0x1c4] ;  /* 0x0001c40001157983 */ /* 0x000ea20000300800 */
[C---:B------:R-:W-:Y:S01]  /*64830*/  HMMA.16816.F32 R8, R44.reuse, R32, R8 ;  /* 0x000000202c08723c */ /* 0x040fe20000001808 */
[----:B--2---:R0:W-:Y:S01]  /*64840*/  STL.64 [R1+0x3ef0], R20 ;  /* 0x003ef01401007387 */ /* 0x0041e20000100a00 */
[----:B------:R-:W2:Y:S02]  /*64850*/  LDL.LU R24, [R1+0x1e0] ;  /* 0x0001e00001187983 */ /* 0x000ea40000300800 */
[----:B------:R-:W2:Y:S04]  /*64860*/  LDL.LU R25, [R1+0x1e4] ;  /* 0x0001e40001197983 */ /* 0x000ea80000300800 */
[C---:B---3--:R-:W-:Y:S01]  /*64870*/  HMMA.16816.F32 R4, R44.reuse, R56, R4 ;  /* 0x000000382c04723c */ /* 0x048fe20000001804 */
[----:B--2---:R-:W-:Y:S01]  /*64880*/  STL.64 [R1+0x3ef8], R24 ;  /* 0x003ef81801007387 */ /* 0x004fe20000100a00 */
[----:B0-----:R-:W2:Y:S11]  /*64890*/  LDL.LU R20, [R1+0x1f0] ;  /* 0x0001f00001147983 */ /* 0x001eb60000300800 */
[----:B------:R-:W-:Y:S02]  /*648a0*/  @!UPT UIADD3 URZ, URZ, URZ, URZ ;  /* 0x0000003f3f3ff290 */ /* 0x000fe4000fffe03f */
[----:B------:R0:W-:Y:S02]  /*648b0*/  STL.64 [R1+0x690], R8 ;  /* 0x0006900801007387 */ /* 0x0001e40000100a00 */
[----:B------:R1:W-:Y:S01]  /*648c0*/  STL.64 [R1+0x698], R10 ;  /* 0x0006980a01007387 */ /* 0x0003e20000100a00 */
[----:B------:R-:W2:Y:S04]  /*648d0*/  LDL.LU R21, [R1+0x1f4] ;  /* 0x0001f40001157983 */ /* 0x000ea80000300800 */
[----:B--2---:R-:W-:Y:S01]  /*648e0*/  STL.64 [R1+0x3f00], R20 ;  /* 0x003f001401007387 */ /* 0x004fe20000100a00 */
[----:B------:R-:W2:Y:S02]  /*648f0*/  LDL.LU.64 R16, [R1+0x670] ;  /* 0x0006700001107983 */ /* 0x000ea40000300a00 */
[----:B------:R-:W2:Y:S02]  /*64900*/  LDL.LU.64 R18, [R1+0x678] ;  /* 0x0006780001127983 */ /* 0x000ea40000300a00 */
[----:B------:R3:W-:Y:S01]  /*64910*/  STL.64 [R1+0x680], R4 ;  /* 0x0006800401007387 */ /* 0x0007e20000100a00 */
[----:B------:R4:W-:Y:S01]  /*64920*/  STL.64 [R1+0x688], R6 ;  /* 0x0006880601007387 */ /* 0x0009e20000100a00 */
[----:B------:R-:W2:Y:S02]  /*64930*/  LDL.LU.64 R12, [R1+0x660] ;  /* 0x00066000010c7983 */ /* 0x000ea40000300a00 */
[----:B------:R-:W2:Y:S02]  /*64940*/  LDL.LU.64 R14, [R1+0x668] ;  /* 0x00066800010e7983 */ /* 0x000ea40000300a00 */
[----:B0-----:R-:W2:Y:S01]  /*64950*/  LDL.LU.64 R8, [R1+0x650] ;  /* 0x0006500001087983 */ /* 0x001ea20000300a00 */
[----:B-1----:R-:W2:Y:S04]  /*64960*/  LDL.LU.64 R10, [R1+0x658] ;  /* 0x00065800010a7983 */ /* 0x002ea80000300a00 */
[----:B---3--:R-:W3:Y:S01]  /*64970*/  LDL.LU.64 R4, [R1+0x640] ;  /* 0x0006400001047983 */ /* 0x008ee20000300a00 */
[----:B----4-:R-:W3:Y:S02]  /*64980*/  LDL.LU.64 R6, [R1+0x648] ;  /* 0x0006480001067983 */ /* 0x010ee40000300a00 */
[----:B------:R-:W4:Y:S02]  /*64990*/  LDL.LU R56, [R1+0x210] ;  /* 0x0002100001387983 */ /* 0x000f240000300800 */
[----:B------:R-:W4:Y:S02]  /*649a0*/  LDL.LU R57, [R1+0x214] ;  /* 0x0002140001397983 */ /* 0x000f240000300800 */
[----:B----4-:R0:W-:Y:S04]  /*649b0*/  STL.64 [R1+0x3f10], R56 ;  /* 0x003f103801007387 */ /* 0x0101e80000100a00 */
[----:B0-----:R-:W4:Y:S01]  /*649c0*/  LDL.LU R56, [R1+0x220] ;  /* 0x0002200001387983 */ /* 0x001f220000300800 */
[----:B------:R-:W4:Y:S02]  /*649d0*/  LDL.LU R57, [R1+0x224] ;  /* 0x0002240001397983 */ /* 0x000f240000300800 */
[----:B------:R-:W3:Y:S02]  /*649e0*/  LDL.LU R20, [R1+0x200] ;  /* 0x0002000001147983 */ /* 0x000ee40000300800 */
[----:B------:R-:W3:Y:S01]  /*649f0*/  LDL.LU R21, [R1+0x204] ;  /* 0x0002040001157983 */ /* 0x000ee20000300800 */
[C---:B--2---:R-:W-:Y:S08]  /*64a00*/  HMMA.16816.F32 R16, R44.reuse, R40, R16 ;  /* 0x000000282c10723c */ /* 0x044ff00000001810 */
[C---:B------:R-:W-:Y:S08]  /*64a10*/  HMMA.16816.F32 R12, R44.reuse, R52, R12 ;  /* 0x000000342c0c723c */ /* 0x040ff0000000180c */
[C---:B------:R-:W-:Y:S01]  /*64a20*/  HMMA.16816.F32 R8, R44.reuse, R28, R8 ;  /* 0x0000001c2c08723c */ /* 0x040fe20000001808 */
[----:B---3--:R0:W-:Y:S01]  /*64a30*/  STL.64 [R1+0x3f18], R20 ;  /* 0x003f181401007387 */ /* 0x0081e20000100a00 */
[----:B------:R-:W2:Y:S02]  /*64a40*/  LDL.LU R32, [R1+0x190] ;  /* 0x0001900001207983 */ /* 0x000ea40000300800 */
[----:B------:R-:W2:Y:S04]  /*64a50*/  LDL.LU R33, [R1+0x194] ;  /* 0x0001940001217983 */ /* 0x000ea80000300800 */
[C---:B------:R-:W-:Y:S01]  /*64a60*/  HMMA.16816.F32 R4, R44.reuse, R48, R4 ;  /* 0x000000302c04723c */ /* 0x040fe20000001804 */
[----:B--2---:R-:W-:Y:S01]  /*64a70*/  STL.64 [R1+0x3f08], R32 ;  /* 0x003f082001007387 */ /* 0x004fe20000100a00 */
[----:B------:R-:W2:Y:S02]  /*64a80*/  LDL.LU R52, [R1+0x180] ;  /* 0x0001800001347983 */ /* 0x000ea40000300800 */
[----:B------:R-:W-:Y:S02]  /*64a90*/  STL.64 [R1+0x670], R16 ;  /* 0x0006701001007387 */ /* 0x000fe40000100a00 */
[----:B------:R-:W-:Y:S01]  /*64aa0*/  STL.64 [R1+0x678], R18 ;  /* 0x0006781201007387 */ /* 0x000fe20000100a00 */
[----:B------:R-:W-:Y:S01]  /*64ab0*/  STL.64 [R1+0x660], R12 ;  /* 0x0006600c01007387 */ /* 0x000fe20000100a00 */
[----:B------:R-:W-:Y:S02]  /*64ac0*/  STL.64 [R1+0x668], R14 ;  /* 0x0006680e01007387 */ /* 0x000fe40000100a00 */
[----:B------:R-:W2:Y:S02]  /*64ad0*/  LDL.LU R53, [R1+0x184] ;  /* 0x0001840001357983 */ /* 0x000ea40000300800 */
[----:B0-----:R-:W4:Y:S03]  /*64ae0*/  LDL.LU.64 R20, [R1+0x630] ;  /* 0x0006300001147983 */ /* 0x001f260000300a00 */
[----:B------:R-:W-:Y:S01]  /*64af0*/  STL.64 [R1+0x650], R8 ;  /* 0x0006500801007387 */ /* 0x000fe20000100a00 */
[----:B------:R-:W-:Y:S02]  /*64b00*/  STL.64 [R1+0x658], R10 ;  /* 0x0006580a01007387 */ /* 0x000fe40000100a00 */
[----:B------:R-:W4:Y:S05]  /*64b10*/  LDL.LU.64 R22, [R1+0x638] ;  /* 0x0006380001167983 */ /* 0x000f2a0000300a00 */
[----:B------:R0:W-:Y:S01]  /*64b20*/  STL.64 [R1+0x640], R4 ;  /* 0x0006400401007387 */ /* 0x0001e20000100a00 */
[----:B------:R1:W-:Y:S01]  /*64b30*/  STL.64 [R1+0x648], R6 ;  /* 0x0006480601007387 */ /* 0x0003e20000100a00 */
[----:B------:R-:W3:Y:S02]  /*64b40*/  LDL.LU R28, [R1+0x170] ;  /* 0x00017000011c7983 */ /* 0x000ee40000300800 */
[----:B------:R-:W3:Y:S01]  /*64b50*/  LDL.LU R29, [R1+0x174] ;  /* 0x00017400011d7983 */ /* 0x000ee20000300800 */
[----:B0-----:R-:W2:Y:S01]  /*64b60*/  LDL.LU.64 R4, [R1+0x620] ;  /* 0x0006200001047983 */ /* 0x001ea20000300a00 */
[----:B-1----:R-:W2:Y:S02]  /*64b70*/  LDL.LU.64 R6, [R1+0x628] ;  /* 0x0006280001067983 */ /* 0x002ea40000300a00 */
        /* <DEDUP_REMOVED lines=14> */
[----:B------:R-:W2:Y:S01]  /*64c60*/  LDL.LU R48, [R1+0x160] ;  /* 0x0001600001307983 */ /* 0x000ea20000300800 */
[----:B------:R-:W2:Y:S01]  /*64c70*/  LDL.LU R49, [R1+0x164] ;  /* 0x0001640001317983 */ /* 0x000ea20000300800 */
[C---:B----4-:R-:W-:Y:S02]  /*64c80*/  HMMA.16816.F32 R56, R44.reuse, R56, R20 ;  /* 0x000000382c38723c */ /* 0x050fe40000001814 */
[----:B------:R-:W2:Y:S11]  /*64c90*/  LDL.LU.64 R20, [R1+0x3f18] ;  /* 0x003f180001147983 */ /* 0x000eb60000300a00 */
[----:B------:R-:W-:Y:S10]  /*64ca0*/  @!UPT UIADD3 URZ, URZ, URZ, URZ ;  /* 0x0000003f3f3ff290 */ /* 0x000ff4000fffe03f */
[----:B------:R0:W-:Y:S01]  /*64cb0*/  STL.64 [R1+0x630], R56 ;  /* 0x0006303801007387 */ /* 0x0001e20000100a00 */
[----:B------:R-:W-:Y:S03]  /*64cc0*/  STL.64 [R1+0x638], R58 ;  /* 0x0006383a01007387 */ /* 0x000fe60000100a00 */
[----:B0-----:R-:W4:Y:S01]  /*64cd0*/  LDL.LU.64 R56, [R1+0x3f10] ;  /* 0x003f100001387983 */ /* 0x001f220000300a00 */
[C---:B--2---:R-:W-:Y:S08]  /*64ce0*/  HMMA.16816.F32 R20, R44.reuse, R20, R32 ;  /* 0x000000142c14723c */ /* 0x044ff00000001820 */
[C---:B----4-:R-:W-:Y:S01]  /*64cf0*/  HMMA.16816.F32 R4, R44.reuse, R56, R4 ;  /* 0x000000382c04723c */ /* 0x050fe20000001804 */
[----:B------:R-:W2:Y:S11]  /*64d00*/  LDL.LU R56, [R1+0x150] ;  /* 0x0001500001387983 */ /* 0x000eb60000300800 */
[----:B------:R-:W-:Y:S11]  /*64d10*/  @!UPT UIADD3 URZ, URZ, URZ, URZ ;  /* 0x0000003f3f3ff290 */ /* 0x000ff6000fffe03f */
[----:B------:R0:W-:Y:S01]  /*64d20*/  STL.64 [R1+0x620], R4 ;  /* 0x0006200401007387 */ /* 0x0001e20000100a00 */
[----:B------:R1:W-:Y:S02]  /*64d30*/  STL.64 [R1+0x628], R6 ;  /* 0x0006280601007387 */ /* 0x0003e40000100a00 */
[----:B------:R-:W2:Y:S01]  /*64d40*/  LDL.LU R57, [R1+0x154] ;  /* 0x0001540001397983 */ /* 0x000ea20000300800 */
[----:B0-----:R-:W4:Y:S01]  /*64d50*/  LDL.LU.64 R4, [R1+0x3e0] ;  /* 0x0003e00001047983 */ /* 0x001f220000300a00 */
[----:B-1----:R-:W4:Y:S02]  /*64d60*/  LDL.LU.64 R6, [R1+0x3e8] ;  /* 0x0003e80001067983 */ /* 0x002f240000300a00 */
[----:B------:R-:W4:Y:S02]  /*64d70*/  LDL.LU.64 R32, [R1+0x3f08] ;  /* 0x003f080001207983 */ /* 0x000f240000300a00 */
[----:B------:R0:W-:Y:S01]  /*64d80*/  STL.64 [R1+0x610], R20 ;  /* 0x0006101401007387 */ /* 0x0001e20000100a00 */
[----:B------:R1:W-:Y:S04]  /*64d90*/  STL.64 [R1+0x618], R22 ;  /* 0x0006181601007387 */ /* 0x0003e80000100a00 */
[----:B0-----:R-:W1:Y:S02]  /*64da0*/  LDL.LU.64 R20, [R1+0x3f00] ;  /* 0x003f000001147983 */ /* 0x001e640000300a00 */
[C---:B-1----:R-:W-:Y:S02]  /*64db0*/  HMMA.16816.F32 R20, R44.reuse, R20, R24 ;  /* 0x000000142c14723c */ /* 0x042fe40000001818 */
[----:B------:R-:W2:Y:S11]  /*64dc0*/  LDL.LU.64 R24, [R1+0x3ef8] ;  /* 0x003ef80001187983 */ /* 0x000eb60000300a00 */
[----:B------:R-:W-:Y:S10]  /*64dd0*/  @!UPT UIADD3 URZ, URZ, URZ, URZ ;  /* 0x0000003f3f3ff290 */ /* 0x000ff4000fffe03f */
[----:B------:R0:W-:Y:S01]  /*64de0*/  STL.64 [R1+0x600], R20 ;  /* 0x0006001401007387 */ /* 0x0001e20000100a00 */
[----:B------:R-:W-:Y:S03]  /*64df0*/  STL.64 [R1+0x608], R22 ;  /* 0x0006081601007387 */ /* 0x000fe60000100a00 */
[----:B0-----:R-:W3:Y:S01]  /*64e00*/  LDL.LU.64 R20, [R1+0x3ef0] ;  /* 0x003ef00001147983 */ /* 0x001ee20000300a00 */
[C---:B--2---:R-:W-:Y:S03]  /*64e10*/  HMMA.16816.F32 R24, R44.reuse, R24, R16 ;  /* 0x000000182c18723c */ /* 0x044fe60000001810 */
[----:B------:R-:W2:Y:S11]  /*64e20*/  LDL.LU.64 R16, [R1+0x3ee8] ;  /* 0x003ee80001107983 */ /* 0x000eb60000300a00 */
[----:B------:R-:W-:Y:S09]  /*64e30*/  @!UPT UIADD3 URZ, URZ, URZ, URZ ;  /* 0x0000003f3f3ff290 */ /* 0x000ff2000fffe03f */
[----:B------:R0:W-:Y:S01]  /*64e40*/  STL.64 [R1+0x5f0], R24 ;  /* 0x0005f01801007387 */ /* 0x0001e20000100a00 */
[----:B------:R-:W-:Y:S03]  /*64e50*/  STL.64 [R1+0x5f8], R26 ;  /* 0x0005f81a01007387 */ /* 0x000fe60000100a00 */
[----:B0-----:R-:W4:Y:S01]  /*64e60*/  LDL.LU.64 R24, [R1+0x3ee0] ;  /* 0x003ee00001187983 */ /* 0x001f220000300a00 */
[C---:B--2---:R-:W-:Y:S03]  /*64e70*/  HMMA.16816.F32 R16, R44.reuse, R16, R36 ;  /* 0x000000102c10723c */ /* 0x044fe60000001824 */
[----:B------:R-:W2:Y:S05]  /*64e80*/  LDL.LU.64 R36, [R1+0x3ed8] ;  /* 0x003ed80001247983 */ /* 0x000eaa0000300a00 */
[C---:B---3--:R-:W-:Y:S11]  /*64e90*/  HMMA.16816.F32 R40, R44.reuse, R20, R40 ;  /* 0x000000142c28723c */ /* 0x048ff60000001828 */
[----:B------:R-:W-:Y:S04]  /*64ea0*/  @!UPT UIADD3 URZ, URZ, URZ, URZ ;  /* 0x0000003f3f3ff290 */ /* 0x000fe8000fffe03f */
[----:B------:R0:W-:Y:S01]  /*64eb0*/  STL.64 [R1+0x5e0], R16 ;  /* 0x0005e01001007387 */ /* 0x0001e20000100a00 */
[----:B------:R1:W-:Y:S01]  /*64ec0*/  STL.64 [R1+0x5e8], R18 ;  /* 0x0005e81201007387 */ /* 0x0003e20000100a00 */
[C---:B----4-:R-:W-:Y:S02]  /*64ed0*/  HMMA.16816.F32 R20, R44.reuse, R24, R12 ;  /* 0x000000182c14723c */ /* 0x050fe4000000180c */
[----:B0-----:R-:W3:Y:S01]  /*64ee0*/  LDL.LU.64 R16, [R1+0x3d0] ;  /* 0x0003d00001107983 */ /* 0x001ee20000300a00 */
[----:B-1----:R-:W3:Y:S03]  /*64ef0*/  LDL.LU.64 R18, [R1+0x3d8] ;  /* 0x0003d80001127983 */ /* 0x002ee60000300a00 */
[----:B------:R-:W-:Y:S02]  /*64f00*/  STL.64 [R1+0x5d0], R40 ;  /* 0x0005d02801007387 */ /* 0x000fe40000100a00 */
[----:B------:R-:W-:Y:S01]  /*64f10*/  STL.64 [R1+0x5d8], R42 ;  /* 0x0005d82a01007387 */ /* 0x000fe20000100a00 */
[----:B------:R-:W4:Y:S11]  /*64f20*/  LDL.LU.64 R12, [R1+0x3c0] ;  /* 0x0003c000010c7983 */ /* 0x000f360000300a00 */
[----:B------:R-:W-:Y:S03]  /*64f30*/  @!UPT UIADD3 URZ, URZ, URZ, URZ ;  /* 0x0000003f3f3ff290 */ /* 0x000fe6000fffe03f */
[----:B------:R-:W-:Y:S01]  /*64f40*/  STL.64 [R1+0x5c0], R20 ;  /* 0x0005c01401007387 */ /* 0x000fe20000100a00 */
[----:B------:R-:W-:Y:S02]  /*64f50*/  STL.64 [R1+0x5c8], R22 ;  /* 0x0005c81601007387 */ /* 0x000fe40000100a00 */
[----:B------:R-:W4:Y:S01]  /*64f60*/  LDL.LU.64 R14, [R1+0x3c8] ;  /* 0x0003c800010e7983 */ /* 0x000f220000300a00 */
[C---:B--2---:R-:W-:Y:S07]  /*64f70*/  HMMA.16816.F32 R8, R44.reuse, R36, R8 ;  /* 0x000000242c08723c */ /* 0x044fee0000001808 */
[----:B------:R-:W-:Y:S11]  /*64f80*/  IMAD.MOV.U32 R36, RZ, RZ, R61 ;  /* 0x000000ffff247224 */ /* 0x000ff600078e003d */
[----:B------:R-:W-:Y:S05]  /*64f90*/  @!UPT UIADD3 URZ, URZ, URZ, URZ ;  /* 0x0000003f3f3ff290 */ /* 0x000fea000fffe03f */
[----:B------:R0:W-:Y:S01]  /*64fa0*/  STL.64 [R1+0x3f0], R8 ;  /* 0x0003f00801007387 */ /* 0x0001e20000100a00 */
[----:B------:R1:W-:Y:S02]  /*64fb0*/  STL.64 [R1+0x3f8], R10 ;  /* 0x0003f80a01007387 */ /* 0x0003e40000100a00 */
[----:B------:R-:W2:Y:S01]  /*64fc0*/  LDL.LU R61, [R1+0x3ed0] ;  /* 0x003ed000013d7983 */ /* 0x000ea20000300800 */
[C---:B------:R-:W-:Y:S01]  /*64fd0*/  HMMA.16816.F32 R4, R44.reuse, R32, R4 ;  /* 0x000000202c04723c */ /* 0x040fe20000001804 */
[----:B------:R-:W-:Y:S02]  /*64fe0*/  IMAD.MOV.U32 R37, RZ, RZ, R0 ;  /* 0x000000ffff257224 */ /* 0x000fe400078e0000 */
[----:B------:R-:W2:Y:S04]  /*64ff0*/  LDL.LU R0, [R1+0x3ecc] ;  /* 0x003ecc0001007983 */ /* 0x000ea80000300800 */
[----:B------:R-:W-:Y:S01]  /*65000*/  IMAD.MOV.U32 R32, RZ, RZ, R2 ;  /* 0x000000ffff207224 */ /* 0x000fe200078e0002 */
[----:B0-----:R-:W2:Y:S01]  /*65010*/  LDL.LU.64 R8, [R1+0x3b0] ;  /* 0x0003b00001087983 */ /* 0x001ea20000300a00 */
[----:B-1----:R-:W2:Y:S02]  /*65020*/  LDL.LU.64 R10, [R1+0x3b8] ;  /* 0x0003b800010a7983 */ /* 0x002ea40000300a00 */
[----:B------:R-:W-:Y:S01]  /*65030*/  STL.64 [R1+0x3dc8], R36 ;  /* 0x003dc82401007387 */ /* 0x000fe20000100a00 */
[----:B---3--:R-:W-:Y:S01]  /*65040*/  HMMA.16816.F32 R16, R44, R52, R16 ;  /* 0x000000342c10723c */ /* 0x008fe20000001810 */
[----:B------:R-:W3:Y:S01]  /*65050*/  LDL.LU R2, [R1+0x3ec8] ;  /* 0x003ec80001027983 */ /* 0x000ee20000300800 */
[----:B------:R-:W-:-:S09]  /*65060*/  IMAD.MOV.U32 R33, RZ, RZ, R60 ;  /* 0x000000ffff217224 */ /* 0x000fd200078e003c */
[----:B------:R0:W-:Y:S01]  /*65070*/  STL.64 [R1+0x3e0], R4 ;  /* 0x0003e00401007387 */ /* 0x0001e20000100a00 */
[----:B------:R1:W-:Y:S02]  /*65080*/  STL.64 [R1+0x3e8], R6 ;  /* 0x0003e80601007387 */ /* 0x0003e40000100a00 */
[----:B------:R-:W3:Y:S01]  /*65090*/  LDL.LU R60, [R1+0x3ec4] ;  /* 0x003ec400013c7983 */ /* 0x000ee20000300800 */
[----:B0-----:R-:W3:Y:S01]  /*650a0*/  LDL.LU.64 R4, [R1+0x3a0] ;  /* 0x0003a00001047983 */ /* 0x001ee20000300a00 */
[----:B-1----:R-:W3:Y:S02]  /*650b0*/  LDL.LU.64 R6, [R1+0x3a8] ;  /* 0x0003a80001067983 */ /* 0x002ee40000300a00 */
[----:B------:R-:W-:Y:S02]  /*650c0*/  STL.64 [R1+0x3dd0], R32 ;  /* 0x003dd02001007387 */ /* 0x000fe40000100a00 */
[----:B------:R-:W3:Y:S03]  /*650d0*/  LDL.LU R20, [R1+0x140] ;  /* 0x0001400001147983 */ /* 0x000ee60000300800 */
[----:B------:R3:W-:Y:S01]  /*650e0*/  STL.64 [R1+0x3d0], R16 ;  /* 0x0003d01001007387 */ /* 0x0007e20000100a00 */
[----:B------:R-:W-:Y:S02]  /*650f0*/  STL.64 [R1+0x3d8], R18 ;  /* 0x0003d81201007387 */ /* 0x000fe40000100a00 */
[----:B------:R-:W3:Y:S01]  /*65100*/  LDL.LU R21, [R1+0x144] ;  /* 0x0001440001157983 */ /* 0x000ee20000300800 */
[----:B----4-:R-:W-:Y:S01]  /*65110*/  HMMA.16816.F32 R12, R44, R28, R12 ;  /* 0x0000001c2c0c723c */ /* 0x010fe2000000180c */
[----:B--2---:R-:W-:-:S02]  /*65120*/  IMAD.MOV.U32 R52, RZ, RZ, R61 ;  /* 0x000000ffff347224 */ /* 0x004fc400078e003d */
[----:B------:R-:W2:Y:S01]  /*65130*/  LDL.LU R61, [R1+0x3ec0] ;  /* 0x003ec000013d7983 */ /* 0x000ea20000300800 */
[----:B------:R-:W-:Y:S02]  /*65140*/  IMAD.MOV.U32 R53, RZ, RZ, R3 ;  /* 0x000000ffff357224 */ /* 0x000fe400078e0003 */
[----:B------:R-:W4:Y:S03]  /*65150*/  LDL.LU R3, [R1+0x3ebc] ;  /* 0x003ebc0001037983 */ /* 0x000f260000300800 */
[----:B------:R-:W-:Y:S01]  /*65160*/  STL.64 [R1+0x3dd8], R52 ;  /* 0x003dd83401007387 */ /* 0x000fe20000100a00 */
[----:B---3--:R-:W-:-:S03]  /*65170*/  IMAD.MOV.U32 R16, RZ, RZ, R2 ;  /* 0x000000ffff107224 */ /* 0x008fc600078e0002 */
[----:B------:R-:W3:Y:S10]  /*65180*/  LDL.LU R2, [R1+0x3eb8] ;  /* 0x003eb80001027983 */ /* 0x000ef40000300800 */
[----:B------:R-:W-:Y:S02]  /*65190*/  STL.64 [R1+0x3c0], R12 ;  /* 0x0003c00c01007387 */ /* 0x000fe40000100a00 */
[----:B------:R0:W-:Y:S02]  /*651a0*/  STL.64 [R1+0x3c8], R14 ;  /* 0x0003c80e01007387 */ /* 0x0001e40000100a00 */
[----:B0-----:R-:W-:Y:S01]  /*651b0*/  HMMA.16816.F32 R12, R44, R48, R8 ;  /* 0x000000302c0c723c */ /* 0x001fe20000001808 */
[----:B------:R-:W-:-:S02]  /*651c0*/  IMAD.MOV.U32 R17, RZ, RZ, R0 ;  /* 0x000000ffff117224 */ /* 0x000fc400078e0000 */
[----:B------:R-:W3:Y:S03]  /*651d0*/  LDL.LU R0, [R1+0x3eb4] ;  /* 0x003eb40001007983 */ /* 0x000ee60000300800 */
[----:B------:R-:W-:Y:S02]  /*651e0*/  STL.64 [R1+0x3de0], R16 ;  /* 0x003de01001007387 */ /* 0x000fe40000100a00 */
[----:B------:R-:W-:Y:S02]  /*651f0*/  IMAD.MOV.U32 R9, RZ, RZ, R60 ;  /* 0x000000ffff097224 */ /* 0x000fe400078e003c */
[----:B--2---:R-:W-:Y:S02]  /*65200*/  IMAD.MOV.U32 R8, RZ, RZ, R61 ;  /* 0x000000ffff087224 */ /* 0x004fe400078e003d */
[----:B------:R-:W2:Y:S11]  /*65210*/  LDL.LU R61, [R1+0x3eb0] ;  /* 0x003eb000013d7983 */ /* 0x000eb60000300800 */
[----:B------:R0:W-:Y:S02]  /*65220*/  STL.64 [R1+0x3b0], R12 ;  /* 0x0003b00c01007387 */ /* 0x0001e40000100a00 */
[----:B------:R-:W-:Y:S02]  /*65230*/  STL.64 [R1+0x3b8], R14 ;  /* 0x0003b80e01007387 */ /* 0x000fe40000100a00 */
[----:B------:R-:W2:Y:S01]  /*65240*/  LDL.LU R60, [R1+0x3eac] ;  /* 0x003eac00013c7983 */ /* 0x000ea20000300800 */
[----:B0-----:R-:W2:Y:S01]  /*65250*/  LDL.LU R12, [R1+0x130] ;  /* 0x00013000010c7983 */ /* 0x001ea20000300800 */
[----:B------:R-:W2:Y:S02]  /*65260*/  LDL.LU R13, [R1+0x134] ;  /* 0x00013400010d7983 */ /* 0x000ea40000300800 */
[----:B------:R0:W-:Y:S02]  /*65270*/  STL.64 [R1+0x3de8], R8 ;  /* 0x003de80801007387 */ /* 0x0001e40000100a00 */
[----:B0-----:R-:W2:Y:S01]  /*65280*/  LDL.LU.64 R8, [R1+0x390] ;  /* 0x0003900001087983 */ /* 0x001ea20000300a00 */
[----:B------:R-:W2:Y:S01]  /*65290*/  LDL.LU.64 R10, [R1+0x398] ;  /* 0x00039800010a7983 */ /* 0x000ea20000300a00 */
[----:B------:R-:W-:Y:S01]  /*652a0*/  HMMA.16816.F32 R4, R44, R56, R4 ;  /* 0x000000382c04723c */ /* 0x000fe20000001804 */
[----:B---3--:R-:W-:-:S02]  /*652b0*/  IMAD.MOV.U32 R36, RZ, RZ, R2 ;  /* 0x000000ffff247224 */ /* 0x008fc400078e0002 */
[----:B----4-:R-:W-:Y:S11]  /*652c0*/  IMAD.MOV.U32 R37, RZ, RZ, R3 ;  /* 0x000000ffff257224 */ /* 0x010ff600078e0003 */
[----:B------:R-:W-:Y:S09]  /*652d0*/  @!UPT UIADD3 URZ, URZ, URZ, URZ ;  /* 0x0000003f3f3ff290 */ /* 0x000ff2000fffe03f */
[----:B------:R0:W-:Y:S01]  /*652e0*/  STL.64 [R1+0x3a0], R4 ;  /* 0x0003a00401007387 */ /* 0x0001e20000100a00 */
[----:B------:R1:W-:Y:S02]  /*652f0*/  STL.64 [R1+0x3a8], R6 ;  /* 0x0003a80601007387 */ /* 0x0003e40000100a00 */
[----:B------:R-:W3:Y:S02]  /*65300*/  LDL.LU R2, [R1+0x3ea8] ;  /* 0x003ea80001027983 */ /* 0x000ee40000300800 */
[----:B------:R-:W4:Y:S01]  /*65310*/  LDL.LU R3, [R1+0x3ea4] ;  /* 0x003ea40001037983 */ /* 0x000f220000300800 */
[----:B------:R-:W3:Y:S01]  /*65320*/  LDL.LU R48, [R1+0xf0] ;  /* 0x0000f00001307983 */ /* 0x000ee20000300800 */
[----:B------:R-:W3:Y:S02]  /*65330*/  LDL.LU R49, [R1+0xf4] ;  /* 0x0000f40001317983 */ /* 0x000ee40000300800 */
[----:B------:R-:W3:Y:S02]  /*65340*/  LDL.LU R40, [R1+0x120] ;  /* 0x0001200001287983 */ /* 0x000ee40000300800 */
[----:B------:R-:W3:Y:S01]  /*65350*/  LDL.LU R41, [R1+0x124] ;  /* 0x0001240001297983 */ /* 0x000ee20000300800 */
[----:B------:R-:W3:Y:S01]  /*65360*/  LDL.LU R24, [R1+0x110] ;  /* 0x0001100001187983 */ /* 0x000ee20000300800 */
[----:B------:R-:W3:Y:S02]  /*65370*/  LDL.LU R25, [R1+0x114] ;  /* 0x0001140001197983 */ /* 0x000ee40000300800 */
[----:B------:R-:W3:Y:S02]  /*65380*/  LDL R59, [R1+0x2724] ;  /* 0x00272400013b7983 */ /* 0x000ee40000100800 */
[----:B------:R-:W3:Y:S01]  /*65390*/  LDL.LU R56, [R1+0xe0] ;  /* 0x0000e00001387983 */ /* 0x000ee20000300800 */
[----:B------:R-:W3:Y:S01]  /*653a0*/  LDL.LU R57, [R1+0xe4] ;  /* 0x0000e40001397983 */ /* 0x000ee20000300800 */
[----:B0-----:R-:W3:Y:S02]  /*653b0*/  LDL.LU.64 R4, [R1+0x380] ;  /* 0x0003800001047983 */ /* 0x001ee40000300a00 */
[----:B-1----:R-:W3:Y:S02]  /*653c0*/  LDL.LU.64 R6, [R1+0x388] ;  /* 0x0003880001067983 */ /* 0x002ee40000300a00 */
[----:B------:R-:W3:Y:S01]  /*653d0*/  LDL.LU R28, [R1+0x100] ;  /* 0x00010000011c7983 */ /* 0x000ee20000300800 */
[----:B------:R-:W3:Y:S01]  /*653e0*/  LDL.LU R29, [R1+0x104] ;  /* 0x00010400011d7983 */ /* 0x000ee20000300800 */
[----:B------:R4:W-:Y:S01]  /*653f0*/  STL.64 [R1+0x3df0], R36 ;  /* 0x003df02401007387 */ /* 0x0009e20000100a00 */
[----:B--2---:R-:W-:Y:S02]  /*65400*/  HMMA.16816.F32 R8, R44, R20, R8 ;  /* 0x000000142c08723c */ /* 0x004fe40000001808 */
[----:B------:R-:W2:Y:S01]  /*65410*/  LDL.LU R20, [R1+0x70] ;  /* 0x0000700001147983 */ /* 0x000ea20000300800 */
[----:B------:R-:W-:-:S04]  /*65420*/  IMAD.MOV.U32 R52, RZ, RZ, R61 ;  /* 0x000000ffff347224 */ /* 0x000fc800078e003d */
[----:B------:R-:W-:Y:S11]  /*65430*/  IMAD.MOV.U32 R21, RZ, RZ, R60 ;  /* 0x000000ffff157224 */ /* 0x000ff600078e003c */
[----:B------:R-:W-:Y:S05]  /*65440*/  @!UPT UIADD3 URZ, URZ, URZ, URZ ;  /* 0x0000003f3f3ff290 */ /* 0x000fea000fffe03f */
[----:B------:R-:W-:Y:S01]  /*65450*/  STL.64 [R1+0x390], R8 ;  /* 0x0003900801007387 */ /* 0x000fe20000100a00 */
[----:B------:R-:W-:Y:S02]  /*65460*/  STL.64 [R1+0x398], R10 ;  /* 0x0003980a01007387 */ /* 0x000fe40000100a00 */
[----:B------:R-:W3:Y:S02]  /*65470*/  LDL.LU R60, [R1+0x3ea0] ;  /* 0x003ea000013c7983 */ /* 0x000ee40000300800 */
[----:B------:R-:W-:Y:S02]  /*65480*/  IMAD.MOV.U32 R53, RZ, RZ, R0 ;  /* 0x000000ffff357224 */ /* 0x000fe400078e0000 */
[----:B----4-:R-:W-:Y:S01]  /*65490*/  IMAD.MOV.U32 R36, RZ, RZ, R3 ;  /* 0x000000ffff247224 */ /* 0x010fe200078e0003 */
[----:B--2---:R0:W-:Y:S01]  /*654a0*/  STL.64 [R1+0x3df8], R20 ;  /* 0x003df81401007387 */ /* 0x0041e20000100a00 */
[----:B------:R-:W2:Y:S02]  /*654b0*/  LDL.LU R61, [R1+0x3e9c] ;  /* 0x003e9c00013d7983 */ /* 0x000ea40000300800 */
[----:B------:R-:W4:Y:S01]  /*654c0*/  LDL.LU R0, [R1+0x3e98] ;  /* 0x003e980001007983 */ /* 0x000f220000300800 */
[----:B0-----:R-:W4:Y:S01]  /*654d0*/  LDL.LU.64 R20, [R1+0x370] ;  /* 0x0003700001147983 */ /* 0x001f220000300a00 */
[----:B------:R-:W4:Y:S02]  /*654e0*/  LDL.LU.64 R22, [R1+0x378] ;  /* 0x0003780001167983 */ /* 0x000f240000300a00 */
[----:B------:R-:W4:Y:S02]  /*654f0*/  LDL.LU.64 R16, [R1+0x360] ;  /* 0x0003600001107983 */ /* 0x000f240000300a00 */
[----:B------:R-:W4:Y:S01]  /*65500*/  LDL.LU.64 R18, [R1+0x368] ;  /* 0x0003680001127983 */ /* 0x000f220000300a00 */
[----:B------:R0:W-:Y:S01]  /*65510*/  STL.64 [R1+0x3e00], R52 ;  /* 0x003e003401007387 */ /* 0x0001e20000100a00 */
[----:B------:R-:W4:Y:S01]  /*65520*/  LDL.LU R3, [R1+0x3e94] ;  /* 0x003e940001037983 */ /* 0x000f220000300800 */
[----:B---3--:R-:W-:Y:S01]  /*65530*/  HMMA.16816.F32 R4, R44, R12, R4 ;  /* 0x0000000c2c04723c */ /* 0x008fe20000001804 */
[----:B------:R-:W-:-:S02]  /*65540*/  IMAD.MOV.U32 R37, RZ, RZ, R2 ;  /* 0x000000ffff257224 */ /* 0x000fc400078e0002 */
[----:B------:R-:W3:Y:S03]  /*65550*/  LDL.LU R2, [R1+0x3e90] ;  /* 0x003e900001027983 */ /* 0x000ee60000300800 */
[----:B------:R-:W-:Y:S02]  /*65560*/  STL.64 [R1+0x3e08], R36 ;  /* 0x003e082401007387 */ /* 0x000fe40000100a00 */
[----:B------:R-:W3:Y:S02]  /*65570*/  LDL.LU.64 R12, [R1+0x5b0] ;  /* 0x0005b000010c7983 */ /* 0x000ee40000300a00 */
[----:B------:R-:W3:Y:S02]  /*65580*/  LDL.LU.64 R14, [R1+0x5b8] ;  /* 0x0005b800010e7983 */ /* 0x000ee40000300a00 */
[----:B0-----:R-:W-:-:S11]  /*65590*/  IMAD.MOV.U32 R53, RZ, RZ, R60 ;  /* 0x000000ffff357224 */ /* 0x001fd600078e003c */
[----:B------:R0:W-:Y:S01]  /*655a0*/  STL.64 [R1+0x380], R4 ;  /* 0x0003800401007387 */ /* 0x0001e20000100a00 */
[----:B------:R1:W-:Y:S02]  /*655b0*/  STL.64 [R1+0x388], R6 ;  /* 0x0003880601007387 */ /* 0x0003e40000100a00 */
[----:B------:R-:W3:Y:S02]  /*655c0*/  LDL.LU.64 R8, [R1+0x5a0] ;  /* 0x0005a00001087983 */ /* 0x000ee40000300a00 */
[----:B------:R-:W3:Y:S02]  /*655d0*/  LDL.LU.64 R10, [R1+0x5a8] ;  /* 0x0005a800010a7983 */ /* 0x000ee40000300a00 */
[----:B--2---:R-:W-:Y:S02]  /*655e0*/  IMAD.MOV.U32 R52, RZ, RZ, R61 ;  /* 0x000000ffff347224 */ /* 0x004fe400078e003d */
[----:B------:R-:W2:Y:S01]  /*655f0*/  LDL.LU R61, [R1+0x3e8c] ;  /* 0x003e8c00013d7983 */ /* 0x000ea20000300800 */
[----:B------:R-:W2:Y:S02]  /*65600*/  LDL.LU R60, [R1+0x3e88] ;  /* 0x003e8800013c7983 */ /* 0x000ea40000300800 */
[----:B0-----:R-:W2:Y:S02]  /*65610*/  LDL.LU.64 R4, [R1+0x590] ;  /* 0x0005900001047983 */ /* 0x001ea40000300a00 */
[----:B-1----:R-:W2:Y:S01]  /*65620*/  LDL.LU.64 R6, [R1+0x598] ;  /* 0x0005980001067983 */ /* 0x002ea20000300a00 */
[----:B------:R4:W-:Y:S02]  /*65630*/  STL.64 [R1+0x3e10], R52 ;  /* 0x003e103401007387 */ /* 0x0009e40000100a00 */
[----:B----4-:R-:W-:-:S02]  /*65640*/  IMAD.MOV.U32 R52, RZ, RZ, R3 ;  /* 0x000000ffff347224 */ /* 0x010fc400078e0003 */
[----:B------:R-:W4:Y:S01]  /*65650*/  LDL.LU R3, [R1+0x3e84] ;  /* 0x003e840001037983 */ /* 0x000f220000300800 */
[C---:B------:R-:W-:Y:S01]  /*65660*/  HMMA.16816.F32 R20, R44.reuse, R40, R20 ;  /* 0x000000282c14723c */ /* 0x040fe20000001814 */
[----:B------:R-:W0:Y:S07]  /*65670*/  LDSM.16.MT88.4 R40, [R59+0x8800] ;  /* 0x008800003b28783b */ /* 0x000e2e0000004200 */
[C---:B------:R-:W-:Y:S08]  /*65680*/  HMMA.16816.F32 R16, R44.reuse, R24, R16 ;  /* 0x000000182c10723c */ /* 0x040ff00000001810 */
[----:B---3--:R-:W-:Y:S01]  /*65690*/  HMMA.16816.F32 R12, R44, R28, R12 ;  /* 0x0000001c2c0c723c */ /* 0x008fe2000000180c */
[----:B------:R-:W-:-:S07]  /*656a0*/  IMAD.MOV.U32 R53, RZ, RZ, R0 ;  /* 0x000000ffff357224 */ /* 0x000fce00078e0000 */
[C---:B------:R-:W-:Y:S01]  /*656b0*/  HMMA.16816.F32 R8, R44.reuse, R48, R8 ;  /* 0x000000302c08723c */ /* 0x040fe20000001808 */
[----:B------:R-:W-:Y:S01]  /*656c0*/  STL.64 [R1+0x370], R20 ;  /* 0x0003701401007387 */ /* 0x000fe20000100a00 */
[----:B------:R-:W-:Y:S02]  /*656d0*/  STL.64 [R1+0x378], R22 ;  /* 0x0003781601007387 */ /* 0x000fe40000100a00 */
[----:B------:R-:W3:Y:S02]  /*656e0*/  LDL.LU R0, [R1+0x3e80] ;  /* 0x003e800001007983 */ /* 0x000ee40000300800 */
[----:B------:R1:W-:Y:S01]  /*656f0*/  STL.64 [R1+0x3e28], R52 ;  /* 0x003e283401007387 */ /* 0x0003e20000100a00 */
[----:B------:R-:W-:Y:S01]  /*65700*/  STL.64 [R1+0x360], R16 ;  /* 0x0003601001007387 */ /* 0x000fe20000100a00 */
[----:B------:R-:W-:Y:S02]  /*65710*/  STL.64 [R1+0x368], R18 ;  /* 0x0003681201007387 */ /* 0x000fe40000100a00 */
[----:B-1----:R-:W-:Y:S01]  /*65720*/  IMAD.MOV.U32 R53, RZ, RZ, R2 ;  /* 0x000000ffff357224 */ /* 0x002fe200078e0002 */
[----:B--2---:R-:W-:Y:S01]  /*65730*/  HMMA.16816.F32 R4, R44, R56, R4 ;  /* 0x000000382c04723c */ /* 0x004fe20000001804 */
[----:B------:R-:W-:-:S02]  /*65740*/  IMAD.MOV.U32 R52, RZ, RZ, R61 ;  /* 0x000000ffff347224 */ /* 0x000fc400078e003d */
[----:B------:R-:W2:Y:S01]  /*65750*/  LDL.LU R61, [R1+0x3e7c] ;  /* 0x003e7c00013d7983 */ /* 0x000ea20000300800 */
[----:B------:R-:W2:Y:S02]  /*65760*/  LDL.LU R2, [R1+0x3e78] ;  /* 0x003e780001027983 */ /* 0x000ea40000300800 */
[----:B------:R4:W-:Y:S02]  /*65770*/  STL.64 [R1+0x3e40], R52 ;  /* 0x003e403401007387 */ /* 0x0009e40000100a00 */
[----:B0-----:R-:W-:Y:S01]  /*65780*/  STL.64 [R1+0x3e20], R42 ;  /* 0x003e202a01007387 */ /* 0x001fe20000100a00 */
[----:B------:R0:W-:Y:S01]  /*65790*/  STL.64 [R1+0x3e18], R40 ;  /* 0x003e182801007387 */ /* 0x0001e20000100a00 */
[----:B------:R-:W-:Y:S02]  /*657a0*/  STL.64 [R1+0x5b0], R12 ;  /* 0x0005b00c01007387 */ /* 0x000fe40000100a00 */
[----:B------:R-:W-:Y:S02]  /*657b0*/  STL.64 [R1+0x5b8], R14 ;  /* 0x0005b80e01007387 */ /* 0x000fe40000100a00 */
[----:B----4-:R-:W-:-:S02]  /*657c0*/  IMAD.MOV.U32 R52, RZ, RZ, R3 ;  /* 0x000000ffff347224 */ /* 0x010fc400078e0003 */
[----:B------:R-:W-:Y:S01]  /*657d0*/  IMAD.MOV.U32 R53, RZ, RZ, R60 ;  /* 0x000000ffff357224 */ /* 0x000fe200078e003c */
[----:B------:R-:W4:Y:S01]  /*657e0*/  LDL.LU R3, [R1+0x3e74] ;  /* 0x003e740001037983 */ /* 0x000f220000300800 */
[----:B------:R-:W-:Y:S02]  /*657f0*/  STL.64 [R1+0x5a0], R8 ;  /* 0x0005a00801007387 */ /* 0x000fe40000100a00 */
[----:B------:R-:W-:Y:S02]  /*65800*/  STL.64 [R1+0x5a8], R10 ;  /* 0x0005a80a01007387 */ /* 0x000fe40000100a00 */
[----:B------:R-:W2:Y:S01]  /*65810*/  LDL.LU R60, [R1+0x3e70] ;  /* 0x003e7000013c7983 */ /* 0x000ea20000300800 */
[----:B------:R-:W-:Y:S01]  /*65820*/  STL.64 [R1+0x3e58], R52 ;  /* 0x003e583401007387 */ /* 0x000fe20000100a00 */
[----:B------:R-:W-:Y:S02]  /*65830*/  STL.64 [R1+0x590], R4 ;  /* 0x0005900401007387 */ /* 0x000fe40000100a00 */
[----:B------:R-:W-:Y:S02]  /*65840*/  STL.64 [R1+0x598], R6 ;  /* 0x0005980601007387 */ /* 0x000fe40000100a00 */
[----:B0-----:R-:W2:Y:S01]  /*65850*/  LDL.LU.64 R40, [R1+0x550] ;  /* 0x0005500001287983 */ /* 0x001ea20000300a00 */
[----:B------:R-:W2:Y:S04]  /*65860*/  LDL.LU.64 R42, [R1+0x558] ;  /* 0x00055800012a7983 */ /* 0x000ea80000300a00 */
[----:B--2---:R-:W-:Y:S01]  /*65870*/  STL.64 [R1+0x3e38], R42 ;  /* 0x003e382a01007387 */ /* 0x004fe20000100a00 */
[----:B------:R0:W-:Y:S03]  /*65880*/  STL.64 [R1+0x3e30], R40 ;  /* 0x003e302801007387 */ /* 0x0001e60000100a00 */
[----:B0-----:R-:W2:Y:S01]  /*65890*/  LDL.LU.64 R40, [R1+0x560] ;  /* 0x0005600001287983 */ /* 0x001ea20000300a00 */
[----:B------:R-:W2:Y:S03]  /*658a0*/  LDL.LU.64 R42, [R1+0x568] ;  /* 0x00056800012a7983 */ /* 0x000ea60000300a00 */
[----:B--2---:R-:W-:Y:S01]  /*658b0*/  STL.64 [R1+0x3e50], R42 ;  /* 0x003e502a01007387 */ /* 0x004fe20000100a00 */
[----:B------:R0:W-:Y:S03]  /*658c0*/  STL.64 [R1+0x3e48], R40 ;  /* 0x003e482801007387 */ /* 0x0001e60000100a00 */
[----:B0-----:R-:W2:Y:S01]  /*658d0*/  LDL.LU.64 R40, [R1+0x570] ;  /* 0x0005700001287983 */ /* 0x001ea20000300a00 */
[----:B------:R-:W2:Y:S02]  /*658e0*/  LDL.LU.64 R42, [R1+0x578] ;  /* 0x00057800012a7983 */ /* 0x000ea40000300a00 */
[----:B------:R-:W-:-:S02]  /*658f0*/  IMAD.MOV.U32 R52, RZ, RZ, R61 ;  /* 0x000000ffff347224 */ /* 0x000fc400078e003d */
[----:B---3--:R-:W-:Y:S01]  /*65900*/  IMAD.MOV.U32 R53, RZ, RZ, R0 ;  /* 0x000000ffff357224 */ /* 0x008fe200078e0000 */
[----:B--2---:R-:W-:Y:S01]  /*65910*/  STL.64 [R1+0x3e68], R42 ;  /* 0x003e682a01007387 */ /* 0x004fe20000100a00 */
[----:B------:R0:W-:Y:S03]  /*65920*/  STL.64 [R1+0x3e60], R40 ;  /* 0x003e602801007387 */ /* 0x0001e60000100a00 */
[----:B0-----:R-:W2:Y:S01]  /*65930*/  LDL.LU.64 R40, [R1+0x580] ;  /* 0x0005800001287983 */ /* 0x001ea20000300a00 */
[----:B------:R-:W2:Y:S02]  /*65940*/  LDL.LU.64 R42, [R1+0x588] ;  /* 0x00058800012a7983 */ /* 0x000ea40000300a00 */
        /* <DEDUP_REMOVED lines=22> */
[C---:B--2---:R-:W-:Y:S01]  /*65ab0*/  HMMA.16816.F32 R52, R44.reuse, R52, R40 ;  /* 0x000000342c34723c */ /* 0x044fe20000001828 */
[----:B------:R-:W2:Y:S01]  /*65ac0*/  LDL.LU.64 R42, [R1+0x3e68] ;  /* 0x003e6800012a7983 */ /* 0x000ea20000300a00 */
[----:B------:R-:W2:Y:S11]  /*65ad0*/  LDL.LU.64 R40, [R1+0x3e60] ;  /* 0x003e600001287983 */ /* 0x000eb60000300a00 */
[----:B------:R-:W-:Y:S10]  /*65ae0*/  @!UPT UIADD3 URZ, URZ, URZ, URZ ;  /* 0x0000003f3f3ff290 */ /* 0x000ff4000fffe03f */
        /* <DEDUP_REMOVED lines=23> */
[----:B0-----:R-:W3:Y:S02]  /*65c60*/  LDL.LU.64 R52, [R1+0x3e10] ;  /* 0x003e100001347983 */ /* 0x001ee40000300a00 */
[C---:B---3--:R-:W-:Y:S02]  /*65c70*/  HMMA.16816.F32 R52, R44.reuse, R52, R36 ;  /* 0x000000342c34723c */ /* 0x048fe40000001824 */
[----:B------:R-:W3:Y:S11]  /*65c80*/  LDL.LU.64 R36, [R1+0x3e08] ;  /* 0x003e080001247983 */ /* 0x000ef60000300a00 */
[----:B------:R-:W-:Y:S10]  /*65c90*/  @!UPT UIADD3 URZ, URZ, URZ, URZ ;  /* 0x0000003f3f3ff290 */ /* 0x000ff4000fffe03f */
[----:B------:R0:W-:Y:S01]  /*65ca0*/  STL.64 [R1+0x540], R52 ;  /* 0x0005403401007387 */ /* 0x0001e20000100a00 */
[----:B------:R-:W-:Y:S03]  /*65cb0*/  STL.64 [R1+0x548], R54 ;  /* 0x0005483601007387 */ /* 0x000fe60000100a00 */
[----:B0-----:R-:W2:Y:S01]  /*65cc0*/  LDL.LU.64 R52, [R1+0x3e00] ;  /* 0x003e000001347983 */ /* 0x001ea20000300a00 */
[C---:B---3--:R-:W-:Y:S03]  /*65cd0*/  HMMA.16816.F32 R36, R44.reuse, R36, R20 ;  /* 0x000000242c24723c */ /* 0x048fe60000001814 */
[----:B------:R-:W3:Y:S11]  /*65ce0*/  LDL.LU.64 R20, [R1+0x3df8] ;  /* 0x003df80001147983 */ /* 0x000ef60000300a00 */
[----:B------:R-:W-:Y:S09]  /*65cf0*/  @!UPT UIADD3 URZ, URZ, URZ, URZ ;  /* 0x0000003f3f3ff290 */ /* 0x000ff2000fffe03f */
[----:B------:R0:W-:Y:S01]  /*65d00*/  STL.64 [R1+0x530], R36 ;  /* 0x0005302401007387 */ /* 0x0001e20000100a00 */
[----:B------:R-:W-:Y:S03]  /*65d10*/  STL.64 [R1+0x538], R38 ;  /* 0x0005382601007387 */ /* 0x000fe60000100a00 */
[----:B0-----:R-:W4:Y:S01]  /*65d20*/  LDL.LU.64 R36, [R1+0x3df0] ;  /* 0x003df00001247983 */ /* 0x001f220000300a00 */
[C---:B--2---:R-:W-:Y:S08]  /*65d30*/  HMMA.16816.F32 R52, R44.reuse, R52, R16 ;  /* 0x000000342c34723c */ /* 0x044ff00000001810 */
[C---:B---3--:R-:W-:Y:S01]  /*65d40*/  HMMA.16816.F32 R20, R44.reuse, R20, R8 ;  /* 0x000000142c14723c */ /* 0x048fe20000001808 */
[----:B------:R-:W2:Y:S11]  /*65d50*/  LDL.LU.64 R8, [R1+0x3de8] ;  /* 0x003de80001087983 */ /* 0x000eb60000300a00 */
[----:B------:R-:W-:Y:S11]  /*65d60*/  @!UPT UIADD3 URZ, URZ, URZ, URZ ;  /* 0x0000003f3f3ff290 */ /* 0x000ff6000fffe03f */
[----:B------:R0:W-:Y:S01]  /*65d70*/  STL.64 [R1+0x520], R20 ;  /* 0x0005201401007387 */ /* 0x0001e20000100a00 */
[----:B------:R1:W-:Y:S03]  /*65d80*/  STL.64 [R1+0x528], R22 ;  /* 0x0005281601007387 */ /* 0x0003e60000100a00 */
[----:B0-----:R-:W3:Y:S01]  /*65d90*/  LDL.LU.64 R20, [R1+0x490] ;  /* 0x0004900001147983 */ /* 0x001ee20000300a00 */
[----:B-1----:R-:W3:Y:S02]  /*65da0*/  LDL.LU.64 R22, [R1+0x498] ;  /* 0x0004980001167983 */ /* 0x002ee40000300a00 */
[----:B------:R-:W3:Y:S02]  /*65db0*/  LDL.LU.64 R16, [R1+0x3de0] ;  /* 0x003de00001107983 */ /* 0x000ee40000300a00 */
[----:B------:R0:W-:Y:S01]  /*65dc0*/  STL.64 [R1+0x510], R52 ;  /* 0x0005103401007387 */ /* 0x0001e20000100a00 */
[----:B------:R-:W-:Y:S04]  /*65dd0*/  STL.64 [R1+0x518], R54 ;  /* 0x0005183601007387 */ /* 0x000fe80000100a00 */
[----:B0-----:R-:W3:Y:S01]  /*65de0*/  LDL.LU.64 R52, [R1+0x3dd8] ;  /* 0x003dd80001347983 */ /* 0x001ee20000300a00 */
[C---:B----4-:R-:W-:Y:S01]  /*65df0*/  HMMA.16816.F32 R36, R44.reuse, R36, R32 ;  /* 0x000000242c24723c */ /* 0x050fe20000001820 */
[----:B------:R-:W4:Y:S11]  /*65e00*/  LDL.LU.64 R32, [R1+0x3dd0] ;  /* 0x003dd00001207983 */ /* 0x000f360000300a00 */
[----:B------:R-:W-:Y:S11]  /*65e10*/  @!UPT UIADD3 URZ, URZ, URZ, URZ ;  /* 0x0000003f3f3ff290 */ /* 0x000ff6000fffe03f */
[----:B------:R0:W-:Y:S01]  /*65e20*/  STL.64 [R1+0x500], R36 ;  /* 0x0005002401007387 */ /* 0x0001e20000100a00 */
[----:B------:R-:W-:Y:S03]  /*65e30*/  STL.64 [R1+0x508], R38 ;  /* 0x0005082601007387 */ /* 0x000fe60000100a00 */
[----:B0-----:R-:W4:Y:S01]  /*65e40*/  LDL.LU.64 R36, [R1+0x3dc8] ;  /* 0x003dc80001247983 */ /* 0x001f220000300a00 */
[C---:B--2---:R-:W-:Y:S03]  /*65e50*/  HMMA.16816.F32 R8, R44.reuse, R8, R4 ;  /* 0x000000082c08723c */ /* 0x044fe60000001804 */
[----:B------:R-:W2:Y:S01]  /*65e60*/  LDL.LU.64 R6, [R1+0x3dc0] ;  /* 0x003dc00001067983 */ /* 0x000ea20000300a00 */
[----:B------:R-:W2:Y:S04]  /*65e70*/  LDL.LU.64 R4, [R1+0x3db8] ;  /* 0x003db80001047983 */ /* 0x000ea80000300a00 */
[C---:B---3--:R-:W-:Y:S11]  /*65e80*/  HMMA.16816.F32 R16, R44.reuse, R16, R12 ;  /* 0x000000102c10723c */ /* 0x048ff6000000180c */
[----:B------:R-:W-:Y:S04]  /*65e90*/  @!UPT UIADD3 URZ, URZ, URZ, URZ ;  /* 0x0000003f3f3ff290 */ /* 0x000fe8000fffe03f */
[----:B------:R-:W-:Y:S01]  /*65ea0*/  STL.64 [R1+0x4f0], R8 ;  /* 0x0004f00801007387 */ /* 0x000fe20000100a00 */
[C---:B------:R-:W-:Y:S03]  /*65eb0*/  HMMA.16816.F32 R52, R44.reuse, R52, R48 ;  /* 0x000000342c34723c */ /* 0x040fe60000001830 */
[----:B------:R0:W-:Y:S04]  /*65ec0*/  STL.64 [R1+0x4f8], R10 ;  /* 0x0004f80a01007387 */ /* 0x0001e80000100a00 */
[----:B0-----:R-:W3:Y:S01]  /*65ed0*/  LDL.LU.64 R10, [R1+0x3db0] ;  /* 0x003db000010a7983 */ /* 0x001ee20000300a00 */
[----:B------:R-:W2:Y:S02]  /*65ee0*/  LDL.LU.64 R8, [R1+0x3da8] ;  /* 0x003da80001087983 */ /* 0x000ea40000300a00 */
[----:B------:R-:W2:Y:S02]  /*65ef0*/  LDL.LU.64 R14, [R1+0x3da0] ;  /* 0x003da000010e7983 */ /* 0x000ea40000300a00 */
[----:B------:R-:W2:Y:S01]  /*65f00*/  LDL.LU.64 R12, [R1+0x3d98] ;  /* 0x003d9800010c7983 */ /* 0x000ea20000300a00 */
[----:B------:R-:W-:Y:S01]  /*65f10*/  STL.64 [R1+0x4e0], R16 ;  /* 0x0004e01001007387 */ /* 0x000fe20000100a00 */
[----:B------:R0:W-:Y:S01]  /*65f20*/  STL.64 [R1+0x4e8], R18 ;  /* 0x0004e81201007387 */ /* 0x0001e20000100a00 */
[C---:B----4-:R-:W-:Y:S02]  /*65f30*/  HMMA.16816.F32 R32, R44.reuse, R32, R56 ;  /* 0x000000202c20723c */ /* 0x050fe40000001838 */
[----:B0-----:R-:W4:Y:S01]  /*65f40*/  LDL.LU.64 R18, [R1+0x3d90] ;  /* 0x003d900001127983 */ /* 0x001f220000300a00 */
[----:B------:R-:W2:Y:S02]  /*65f50*/  LDL.LU.64 R16, [R1+0x3d88] ;  /* 0x003d880001107983 */ /* 0x000ea40000300a00 */
[----:B------:R-:W2:Y:S02]  /*65f60*/  LDL.LU.64 R50, [R1+0x3d80] ;  /* 0x003d800001327983 */ /* 0x000ea40000300a00 */
[----:B------:R-:W2:Y:S01]  /*65f70*/  LDL.LU.64 R48, [R1+0x3d78] ;  /* 0x003d780001307983 */ /* 0x000ea20000300a00 */
[----:B------:R-:W-:Y:S01]  /*65f80*/  STL.64 [R1+0x4d0], R52 ;  /* 0x0004d03401007387 */ /* 0x000fe20000100a00 */
[----:B------:R0:W-:Y:S03]  /*65f90*/  STL.64 [R1+0x4d8], R54 ;  /* 0x0004d83601007387 */ /* 0x0001e60000100a00 */
[----:B0-----:R-:W2:Y:S01]  /*65fa0*/  LDL.LU.64 R54, [R1+0x3d70] ;  /* 0x003d700001367983 */ /* 0x001ea20000300a00 */
[----:B------:R-:W2:Y:S02]  /*65fb0*/  LDL.LU.64 R52, [R1+0x3d68] ;  /* 0x003d680001347983 */ /* 0x000ea40000300a00 */
[----:B------:R-:W2:Y:S02]  /*65fc0*/  LDL.LU.64 R58, [R1+0x3d60] ;  /* 0x003d6000013a7983 */ /* 0x000ea40000300a00 */
[----:B------:R-:W2:Y:S01]  /*65fd0*/  LDL.LU.64 R56, [R1+0x3d58] ;  /* 0x003d580001387983 */ /* 0x000ea20000300a00 */
[C---:B------:R-:W-:Y:S05]  /*65fe0*/  HMMA.16816.F32 R28, R44.reuse, R36, R28 ;  /* 0x000000242c1c723c */ /* 0x040fea000000181c */
[----:B------:R0:W-:Y:S01]  /*65ff0*/  STL.64 [R1+0x4c0], R32 ;  /* 0x0004c02001007387 */ /* 0x0001e20000100a00 */
[----:B------:R1:W-:Y:S02]  /*66000*/  STL.64 [R1+0x4c8], R34 ;  /* 0x0004c82201007387 */ /* 0x0003e40000100a00 */
[C---:B--2---:R-:W-:Y:S11]  /*66010*/  HMMA.16816.F32 R24, R44.reuse, R56, R24 ;  /* 0x000000382c18723c */ /* 0x044ff60000001818 */
[----:B------:R-:W-:Y:S11]  /*66020*/  @!UPT UIADD3 URZ, URZ, URZ, URZ ;  /* 0x0000003f3f3ff290 */ /* 0x000ff6000fffe03f */
[----:B------:R-:W-:Y:S01]  /*66030*/  @!UPT UIADD3 URZ, URZ, URZ, URZ ;  /* 0x0000003f3f3ff290 */ /* 0x000fe2000fffe03f */
[----:B------:R-:W-:Y:S01]  /*66040*/  STL.64 [R1+0x4a0], R24 ;  /* 0x0004a01801007387 */ /* 0x000fe20000100a00 */
[----:B------:R-:W-:Y:S02]  /*66050*/  STL.64 [R1+0x4b0], R28 ;  /* 0x0004b01c01007387 */ /* 0x000fe40000100a00 */
[----:B------:R-:W-:Y:S02]  /*66060*/  STL.64 [R1+0x4b8], R30 ;  /* 0x0004b81e01007387 */ /* 0x000fe40000100a00 */
[----:B------:R-:W-:Y:S01]  /*66070*/  STL [R1+0x4a8], R26 ;  /* 0x0004a81a01007387 */ /* 0x000fe20000100800 */
[----:B------:R-:W2:Y:S01]  /*66080*/  LDL.LU.64 R36, [R1+0x480] ;  /* 0x0004800001247983 */ /* 0x000ea20000300a00 */
[----:B------:R-:W2:Y:S01]  /*66090*/  LDL.LU.64 R38, [R1+0x488] ;  /* 0x0004880001267983 */ /* 0x000ea20000300a00 */
[C---:B------:R-:W-:Y:S01]  /*660a0*/  HMMA.16816.F32 R20, R44.reuse, R52, R20 ;  /* 0x000000342c14723c */ /* 0x040fe20000001814 */
[----:B------:R-:W-:Y:S01]  /*660b0*/  IMAD.MOV.U32 R61, RZ, RZ, R27 ;  /* 0x000000ffff3d7224 */ /* 0x000fe200078e001b */
[----:B0-----:R-:W3:Y:S01]  /*660c0*/  LDL.LU.64 R32, [R1+0x470] ;  /* 0x0004700001207983 */ /* 0x001ee20000300a00 */
[----:B-1----:R-:W3:Y:S02]  /*660d0*/  LDL.LU.64 R34, [R1+0x478] ;  /* 0x0004780001227983 */ /* 0x002ee40000300a00 */
[----:B------:R0:W-:Y:S02]  /*660e0*/  STL.64 [R1+0x3bc8], R58 ;  /* 0x003bc83a01007387 */ /* 0x0001e40000100a00 */
[----:B0-----:R-:W3:Y:S01]  /*660f0*/  LDL.64 R58, [R1+0x338] ;  /* 0x00033800013a7983 */ /* 0x001ee20000100a00 */
[----:B------:R-:W-:Y:S02]  /*66100*/  STL [R1+0x3268], R61 ;  /* 0x0032683d01007387 */ /* 0x000fe40000100800 */
[----:B------:R-:W3:Y:S02]  /*66110*/  LDL.LU.64 R28, [R1+0x460] ;  /* 0x00046000011c7983 */ /* 0x000ee40000300a00 */
[----:B------:R-:W3:Y:S11]  /*66120*/  LDL.LU.64 R30, [R1+0x468] ;  /* 0x00046800011e7983 */ /* 0x000ef60000300a00 */
[----:B------:R0:W-:Y:S01]  /*66130*/  STL.64 [R1+0x490], R20 ;  /* 0x0004901401007387 */ /* 0x0001e20000100a00 */
[----:B------:R1:W-:Y:S02]  /*66140*/  STL.64 [R1+0x498], R22 ;  /* 0x0004981601007387 */ /* 0x0003e40000100a00 */
[----:B------:R-:W3:Y:S02]  /*66150*/  LDL.LU.64 R24, [R1+0x450] ;  /* 0x0004500001187983 */ /* 0x000ee40000300a00 */
[----:B------:R-:W3:Y:S01]  /*66160*/  LDL.LU.64 R26, [R1+0x458] ;  /* 0x00045800011a7983 */ /* 0x000ee20000300a00 */
[----:B------:R-:W-:Y:S01]  /*66170*/  STL.64 [R1+0x3bb8], R54 ;  /* 0x003bb83601007387 */ /* 0x000fe20000100a00 */
[----:B------:R-:W3:Y:S03]  /*66180*/  LDL.LU R52, [R1+0xd40] ;  /* 0x000d400001347983 */ /* 0x000ee60000300800 */
[----:B0-----:R-:W3:Y:S01]  /*66190*/  LDL.LU.64 R20, [R1+0x440] ;  /* 0x0004400001147983 */ /* 0x001ee20000300a00 */
[----:B-1----:R-:W3:Y:S01]  /*661a0*/  LDL.LU.64 R22, [R1+0x448] ;  /* 0x0004480001167983 */ /* 0x002ee20000300a00 */
[C---:B--2---:R-:W-:Y:S11]  /*661b0*/  HMMA.16816.F32 R36, R44.reuse, R48, R36 ;  /* 0x000000302c24723c */ /* 0x044ff60000001824 */
[----:B------:R-:W-:Y:S11]  /*661c0*/  @!UPT UIADD3 URZ, URZ, URZ, URZ ;  /* 0x0000003f3f3ff290 */ /* 0x000ff6000fffe03f */
[----:B------:R-:W-:Y:S01]  /*661d0*/  @!UPT UIADD3 URZ, URZ, URZ, URZ ;  /* 0x0000003f3f3ff290 */ /* 0x000fe2000fffe03f */
[----:B------:R-:W-:Y:S01]  /*661e0*/  STL.64 [R1+0x480], R36 ;  /* 0x0004802401007387 */ /* 0x000fe20000100a00 */
[----:B------:R0:W-:Y:S03]  /*661f0*/  STL.64 [R1+0x488], R38 ;  /* 0x0004882601007387 */ /* 0x0001e60000100a00 */
[----:B0-----:R-:W2:Y:S01]  /*66200*/  LDL.LU.64 R38, [R1+0x3d50] ;  /* 0x003d500001267983 */ /* 0x001ea20000300a00 */
[----:B------:R-:W3:Y:S02]  /*66210*/  LDL.LU.64 R36, [R1+0x3d48] ;  /* 0x003d480001247983 */ /* 0x000ee40000300a00 */
[----:B------:R0:W-:Y:S02]  /*66220*/  STL.64 [R1+0x3bd0], R50 ;  /* 0x003bd03201007387 */ /* 0x0001e40000100a00 */
[----:B------:R-:W2:Y:S01]  /*66230*/  LDL.LU.64 R48, [R1+0x350] ;  /* 0x0003500001307983 */ /* 0x000ea20000300a00 */
[----:B0-----:R-:W2:Y:S01]  /*66240*/  LDL.LU.64 R50, [R1+0x358] ;  /* 0x0003580001327983 */ /* 0x001ea20000300a00 */
[C---:B---3--:R-:W-:Y:S11]  /*66250*/  HMMA.16816.F32 R32, R44.reuse, R36, R32 ;  /* 0x000000242c20723c */ /* 0x048ff60000001820 */
[----:B------:R-:W-:Y:S11]  /*66260*/  @!UPT UIADD3 URZ, URZ, URZ, URZ ;  /* 0x0000003f3f3ff290 */ /* 0x000ff6000fffe03f */
[----:B------:R-:W-:Y:S01]  /*66270*/  @!UPT UIADD3 URZ, URZ, URZ, URZ ;  /* 0x0000003f3f3ff290 */ /* 0x000fe2000fffe03f */
[----:B------:R-:W-:Y:S01]  /*66280*/  STL.64 [R1+0x470], R32 ;  /* 0x0004702001007387 */ /* 0x000fe20000100a00 */
[----:B------:R0:W-:Y:S03]  /*66290*/  STL.64 [R1+0x478], R34 ;  /* 0x0004782201007387 */ /* 0x0001e60000100a00 */
[----:B0-----:R-:W3:Y:S01]  /*662a0*/  LDL.LU.64 R34, [R1+0x3d40] ;  /* 0x003d400001227983 */ /* 0x001ee20000300a00 */
[----:B------:R-:W3:Y:S02]  /*662b0*/  LDL.LU.64 R32, [R1+0x3d38] ;  /* 0x003d380001207983 */ /* 0x000ee40000300a00 */
[----:B--2---:R0:W-:Y:S02]  /*662c0*/  STL.64 [R1+0x3b98], R38 ;  /* 0x003b982601007387 */ /* 0x0041e40000100a00 */
        /* <DEDUP_REMOVED lines=8> */
[----:B------:R-:W2:Y:S02]  /*66350*/  LDL.LU.64 R28, [R1+0x3d28] ;  /* 0x003d2800011c7983 */ /* 0x000ea40000300a00 */
[----:B------:R0:W-:Y:S02]  /*66360*/  STL.64 [R1+0x3b80], R34 ;  /* 0x003b802201007387 */ /* 0x0001e40000100a00 */
[----:B------:R-:W3:Y:S01]  /*66370*/  LDL.LU.64 R32, [R1+0x410] ;  /* 0x0004100001207983 */ /* 0x000ee20000300a00 */
[----:B0-----:R-:W3:Y:S01]  /*66380*/  LDL.LU.64 R34, [R1+0x418] ;  /* 0x0004180001227983 */ /* 0x001ee20000300a00 */
[C---:B--2---:R-:W-:Y:S11]  /*66390*/  HMMA.16816.F32 R24, R44.reuse, R28, R24 ;  /* 0x0000001c2c18723c */ /* 0x044ff60000001818 */
[----:B------:R-:W-:Y:S11]  /*663a0*/  @!UPT UIADD3 URZ, URZ, URZ, URZ ;  /* 0x0000003f3f3ff290 */ /* 0x000ff6000fffe03f */
[----:B------:R-:W-:Y:S01]  /*663b0*/  @!UPT UIADD3 URZ, URZ, URZ, URZ ;  /* 0x0000003f3f3ff290 */ /* 0x000fe2000fffe03f */
[----:B------:R-:W-:Y:S01]  /*663c0*/  STL.64 [R1+0x450], R24 ;  /* 0x0004501801007387 */ /* 0x000fe20000100a00 */
[----:B------:R0:W-:Y:S03]  /*663d0*/  STL.64 [R1+0x458], R26 ;  /* 0x0004581a01007387 */ /* 0x0001e60000100a00 */
[----:B0-----:R-:W2:Y:S01]  /*663e0*/  LDL.LU.64 R26, [R1+0x3d20] ;  /* 0x003d2000011a7983 */ /* 0x001ea20000300a00 */
[----:B------:R-:W2:Y:S02]  /*663f0*/  LDL.LU.64 R24, [R1+0x3d18] ;  /* 0x003d180001187983 */ /* 0x000ea40000300a00 */
[----:B---3--:R0:W-:Y:S02]  /*66400*/  STL.64 [R1+0x3bf0], R30 ;  /* 0x003bf01e01007387 */ /* 0x0081e40000100a00 */
        /* <DEDUP_REMOVED lines=9> */
[----:B------:R0:W-:Y:S02]  /*664a0*/  STL.64 [R1+0x3bf8], R26 ;  /* 0x003bf81a01007387 */ /* 0x0001e40000100a00 */
[----:B------:R-:W2:Y:S01]  /*664b0*/  LDL.LU.64 R24, [R1+0x430] ;  /* 0x0004300001187983 */ /* 0x000ea20000300a00 */
[----:B0-----:R-:W2:Y:S01]  /*664c0*/  LDL.LU.64 R26, [R1+0x438] ;  /* 0x00043800011a7983 */ /* 0x001ea20000300a00 */
[----:B---3--:R-:W-:Y:S01]  /*664d0*/  HMMA.16816.F32 R28, R44, R16, R28 ;  /* 0x000000102c1c723c */ /* 0x008fe2000000181c */
[----:B----4-:R0:W-:Y:S02]  /*664e0*/  STL.64 [R1+0x3b28], R18 ;  /* 0x003b281201007387 */ /* 0x0101e40000100a00 */
[----:B------:R-:W-:-:S02]  /*664f0*/  IMAD.MOV.U32 R53, RZ, RZ, R60 ;  /* 0x000000ffff357224 */ /* 0x000fc400078e003c */
[----:B------:R-:W-:Y:S02]  /*66500*/  IMAD.MOV.U32 R54, RZ, RZ, R3 ;  /* 0x000000ffff367224 */ /* 0x000fe400078e0003 */
[----:B------:R-:W-:Y:S01]  /*66510*/  IMAD.MOV.U32 R55, RZ, RZ, R2 ;  /* 0x000000ffff377224 */ /* 0x000fe200078e0002 */
[C---:B0-----:R-:W-:Y:S08]  /*66520*/  HMMA.16816.F32 R16, R44.reuse, R8, R36 ;  /* 0x000000082c10723c */ /* 0x041ff00000001824 */
[C---:B--2---:R-:W-:Y:S11]  /*66530*/  HMMA.16816.F32 R24, R44.reuse, R20, R24 ;  /* 0x000000142c18723c */ /* 0x044ff60000001818 */
[----:B------:R-:W-:Y:S11]  /*66540*/  @!UPT UIADD3 URZ, URZ, URZ, URZ ;  /* 0x0000003f3f3ff290 */ /* 0x000ff6000fffe03f */
[----:B------:R-:W-:Y:S01]  /*66550*/  @!UPT UIADD3 URZ, URZ, URZ, URZ ;  /* 0x0000003f3f3ff290 */ /* 0x000fe2000fffe03f */
[----:B------:R-:W-:Y:S01]  /*66560*/  STL.64 [R1+0x430], R24 ;  /* 0x0004301801007387 */ /* 0x000fe20000100a00 */
[----:B------:R0:W-:Y:S02]  /*66570*/  STL.64 [R1+0x438], R26 ;  /* 0x0004381a01007387 */ /* 0x0001e40000100a00 */
[C---:B0-----:R-:W-:Y:S01]  /*66580*/  HMMA.16816.F32 R24, R44.reuse, R12, R32 ;  /* 0x0000000c2c18723c */ /* 0x041fe20000001820 */
[----:B------:R-:W-:Y:S01]  /*66590*/  STL.64 [R1+0x420], R28 ;  /* 0x0004201c01007387 */ /* 0x000fe20000100a00 */
[----:B------:R-:W-:Y:S02]  /*665a0*/  STL.64 [R1+0x428], R30 ;  /* 0x0004281e01007387 */ /* 0x000fe40000100a00 */
[----:B------:R0:W-:Y:S04]  /*665b0*/  STL.64 [R1+0x3cd0], R14 ;  /* 0x003cd00e01007387 */ /* 0x0001e80000100a00 */
[----:B0-----:R-:W-:Y:S11]  /*665c0*/  HMMA.16816.F32 R12, R44, R4, R48 ;  /* 0x000000042c0c723c */ /* 0x001ff60000001830 */
[----:B------:R-:W-:Y:S04]  /*665d0*/  @!UPT UIADD3 URZ, URZ, URZ, URZ ;  /* 0x0000003f3f3ff290 */ /* 0x000fe8000fffe03f */
[----:B------:R-:W-:Y:S01]  /*665e0*/  STL.64 [R1+0x410], R24 ;  /* 0x0004101801007387 */ /* 0x000fe20000100a00 */
[----:B------:R-:W-:Y:S02]  /*665f0*/  STL.64 [R1+0x418], R26 ;  /* 0x0004181a01007387 */ /* 0x000fe40000100a00 */
[----:B------:R0:W-:Y:S02]  /*66600*/  STL.64 [R1+0x3cd8], R10 ;  /* 0x003cd80a01007387 */ /* 0x0001e40000100a00 */
[----:B0-----:R-:W-:Y:S04]  /*66610*/  HMMA.16816.F32 R8, R40, R58, R52 ;  /* 0x0000003a2808723c */ /* 0x001fe80000001834 */
[----:B------:R-:W-:Y:S02]  /*66620*/  IMAD.MOV.U32 R0, RZ, RZ, R15 ;  /* 0x000000ffff007224 */ /* 0x000fe400078e000f */
[----:B------:R-:W-:-:S02]  /*66630*/  IMAD.MOV.U32 R2, RZ, RZ, R14 ;  /* 0x000000ffff027224 */ /* 0x000fc400078e000e */
[----:B------:R-:W-:Y:S01]  /*66640*/  IMAD.MOV.U32 R3, RZ, RZ, R13 ;  /* 0x000000ffff037224 */ /* 0x000fe200078e000d */
[----:B------:R-:W-:Y:S01]  /*66650*/  STL.64 [R1+0x400], R16 ;  /* 0x0004001001007387 */ /* 0x000fe20000100a00 */
[----:B------:R-:W-:Y:S02]  /*66660*/  IMAD.MOV.U32 R60, RZ, RZ, R12 ;  /* 0x000000ffff3c7224 */ /* 0x000fe400078e000c */
[----:B------:R-:W-:Y:S02]  /*66670*/  STL.64 [R1+0x408], R18 ;  /* 0x0004081201007387 */ /* 0x000fe40000100a00 */
[----:B------:R-:W-:Y:S01]  /*66680*/  STL [R1+0x3278], R0 ;  /* 0x0032780001007387 */ /* 0x000fe20000100800 */
[----:B------:R-:W-:Y:S01]  /*66690*/  STL [R1+0x3274], R2 ;  /* 0x0032740201007387 */ /* 0x000fe20000100800 */
[----:B------:R0:W-:Y:S02]  /*666a0*/  STL [R1+0x3270], R3 ;  /* 0x0032700301007387 */ /* 0x0001e40000100800 */
[----:B------:R-:W-:Y:S02]  /*666b0*/  STL [R1+0x326c], R60 ;  /* 0x00326c3c01007387 */ /* 0x000fe40000100800 */
[----:B------:R-:W-:-:S02]  /*666c0*/  IMAD.MOV.U32 R4, RZ, RZ, R58 ;  /* 0x000000ffff047224 */ /* 0x000fc400078e003a */
[----:B0-----:R-:W-:Y:S01]  /*666d0*/  IMAD.MOV.U32 R3, RZ, RZ, R59 ;  /* 0x000000ffff037224 */ /* 0x001fe200078e003b */
[----:B------:R0:W-:Y:S01]  /*666e0*/  STL.64 [R1+0xd40], R8 ;  /* 0x000d400801007387 */ /* 0x0001e20000100a00 */
[----:B------:R1:W-:Y:S02]  /*666f0*/  STL.64 [R1+0xd48], R10 ;  /* 0x000d480a01007387 */ /* 0x0003e40000100a00 */
[----:B------:R-:W2:Y:S02]  /*66700*/  LDL R58, [R1+0x248] ;  /* 0x00024800013a7983 */ /* 0x000ea40000100800 */
[----:B------:R-:W2:Y:S02]  /*66710*/  LDL R59, [R1+0x24c] ;  /* 0x00024c00013b7983 */ /* 0x000ea40000100800 */
[----:B--2---:R2:W-:Y:S01]  /*66720*/  STL.64 [R1+0x3c68], R58 ;  /* 0x003c683a01007387 */ /* 0x0045e20000100a00 */
[----:B------:R-:W3:Y:S02]  /*66730*/  LDL R50, [R1+0x258] ;  /* 0x0002580001327983 */ /* 0x000ee40000100800 */
[----:B------:R-:W3:Y:S02]  /*66740*/  LDL R51, [R1+0x25c] ;  /* 0x00025c0001337983 */ /* 0x000ee40000100800 */
[----:B0-----:R-:W4:Y:S01]  /*66750*/  LDL.LU R8, [R1+0xd30] ;  /* 0x000d300001087983 */ /* 0x001f220000300800 */
[----:B------:R-:W4:Y:S01]  /*66760*/  LDL.LU R9, [R1+0xd34] ;  /* 0x000d340001097983 */ /* 0x000f220000300800 */
[----:B-1----:R-:W4:Y:S02]  /*66770*/  LDL.LU R10, [R1+0xd38] ;  /* 0x000d3800010a7983 */ /* 0x002f240000300800 */
[----:B------:R-:W4:Y:S02]  /*66780*/  LDL.LU R11, [R1+0xd3c] ;  /* 0x000d3c00010b7983 */ /* 0x000f240000300800 */
[----:B------:R-:W4:Y:S01]  /*66790*/  LDL.64 R14, [R1+0x328] ;  /* 0x00032800010e7983 */ /* 0x000f220000100a00 */
[----:B---3--:R0:W-:Y:S01]  /*667a0*/  STL.64 [R1+0x3c70], R50 ;  /* 0x003c703201007387 */ /* 0x0081e20000100a00 */
[----:B------:R-:W3:Y:S02]  /*667b0*/  LDL.LU R36, [R1+0xc60] ;  /* 0x000c600001247983 */ /* 0x000ee40000300800 */
[----:B------:R-:W3:Y:S02]  /*667c0*/  LDL.LU R37, [R1+0xc64] ;  /* 0x000c640001257983 */ /* 0x000ee40000300800 */
[----:B------:R-:W2:Y:S01]  /*667d0*/  LDL.LU R38, [R1+0xc68] ;  /* 0x000c680001267983 */ /* 0x000ea20000300800 */
[----:B------:R-:W2:Y:S04]  /*667e0*/  LDL.LU R39, [R1+0xc6c] ;  /* 0x000c6c0001277983 */ /* 0x000ea80000300800 */
[----:B--2---:R-:W-:Y:S01]  /*667f0*/  STL.64 [R1+0x3c80], R38 ;  /* 0x003c802601007387 */ /* 0x004fe20000100a00 */
[----:B---3--:R-:W-:Y:S02]  /*66800*/  STL.64 [R1+0x3c78], R36 ;  /* 0x003c782401007387 */ /* 0x008fe40000100a00 */
[----:B------:R-:W2:Y:S02]  /*66810*/  LDL R34, [R1+0x268] ;  /* 0x0002680001227983 */ /* 0x000ea40000100800 */
[----:B------:R-:W2:Y:S02]  /*66820*/  LDL R35, [R1+0x26c] ;  /* 0x00026c0001237983 */ /* 0x000ea40000100800 */
[----:B--2---:R-:W-:Y:S01]  /*66830*/  STL.64 [R1+0x3c88], R34 ;  /* 0x003c882201007387 */ /* 0x004fe20000100a00 */
[----:B------:R-:W2:Y:S02]  /*66840*/  LDL.LU R28, [R1+0xc70] ;  /* 0x000c7000011c7983 */ /* 0x000ea40000300800 */
[----:B------:R-:W2:Y:S02]  /*66850*/  LDL.LU R29, [R1+0xc74] ;  /* 0x000c7400011d7983 */ /* 0x000ea40000300800 */
[----:B------:R-:W3:Y:S01]  /*66860*/  LDL.LU R30, [R1+0xc78] ;  /* 0x000c7800011e7983 */ /* 0x000ee20000300800 */
[----:B------:R-:W3:Y:S04]  /*66870*/  LDL.LU R31, [R1+0xc7c] ;  /* 0x000c7c00011f7983 */ /* 0x000ee80000300800 */
[----:B---3--:R-:W-:Y:S01]  /*66880*/  STL.64 [R1+0x3c98], R30 ;  /* 0x003c981e01007387 */ /* 0x008fe20000100a00 */
[----:B--2---:R-:W-:Y:S02]  /*66890*/  STL.64 [R1+0x3c90], R28 ;  /* 0x003c901c01007387 */ /* 0x004fe40000100a00 */
        /* <DEDUP_REMOVED lines=10> */
[----:B------:R-:W2:Y:S01]  /*66940*/  LDL R47, [R1+0x28c] ;  /* 0x00028c00012f7983 */ /* 0x000ea20000100800 */
[----:B----4-:R-:W-:Y:S01]  /*66950*/  HMMA.16816.F32 R8, R40, R14, R8 ;  /* 0x0000000e2808723c */ /* 0x010fe20000001808 */
[----:B--2---:R1:W-:Y:S01]  /*66960*/  STL.64 [R1+0x3cb8], R46 ;  /* 0x003cb82e01007387 */ /* 0x0043e20000100a00 */
[----:B------:R-:W2:Y:S02]  /*66970*/  LDL.LU R52, [R1+0xc50] ;  /* 0x000c500001347983 */ /* 0x000ea40000300800 */
[----:B------:R-:W2:Y:S02]  /*66980*/  LDL.LU R53, [R1+0xc54] ;  /* 0x000c540001357983 */ /* 0x000ea40000300800 */
[----:B------:R-:W3:Y:S01]  /*66990*/  LDL.LU R54, [R1+0xc58] ;  /* 0x000c580001367983 */ /* 0x000ee20000300800 */
[----:B------:R-:W3:Y:S04]  /*669a0*/  LDL.LU R55, [R1+0xc5c] ;  /* 0x000c5c0001377983 */ /* 0x000ee80000300800 */
[----:B---3--:R-:W-:Y:S01]  /*669b0*/  STL.64 [R1+0x3cc8], R54 ;  /* 0x003cc83601007387 */ /* 0x008fe20000100a00 */
[----:B--2---:R-:W-:Y:S11]  /*669c0*/  STL.64 [R1+0x3cc0], R52 ;  /* 0x003cc03401007387 */ /* 0x004ff60000100a00 */
[----:B------:R2:W-:Y:S02]  /*669d0*/  STL.64 [R1+0xd30], R8 ;  /* 0x000d300801007387 */ /* 0x0005e40000100a00 */
[----:B------:R3:W-:Y:S01]  /*669e0*/  STL.64 [R1+0xd38], R10 ;  /* 0x000d380a01007387 */ /* 0x0007e20000100a00 */
[----:B------:R-:W4:Y:S01]  /*669f0*/  LDL.LU R56, [R1+0xcb0] ;  /* 0x000cb00001387983 */ /* 0x000f220000300800 */
[----:B------:R-:W4:Y:S02]  /*66a00*/  LDL.LU R57, [R1+0xcb4] ;  /* 0x000cb40001397983 */ /* 0x000f240000300800 */
[----:B------:R-:W2:Y:S02]  /*66a10*/  LDL.LU R58, [R1+0xcb8] ;  /* 0x000cb800013a7983 */ /* 0x000ea40000300800 */
[----:B------:R-:W2:Y:S02]  /*66a20*/  LDL.LU R59, [R1+0xcbc] ;  /* 0x000cbc00013b7983 */ /* 0x000ea40000300800 */
[----:B--2---:R2:W-:Y:S01]  /*66a30*/  STL.64 [R1+0x3ce8], R58 ;  /* 0x003ce83a01007387 */ /* 0x0045e20000100a00 */
[----:B----4-:R-:W-:Y:S02]  /*66a40*/  STL.64 [R1+0x3ce0], R56 ;  /* 0x003ce03801007387 */ /* 0x010fe40000100a00 */
[----:B0-----:R-:W4:Y:S02]  /*66a50*/  LDL R50, [R1+0x2b8] ;  /* 0x0002b80001327983 */ /* 0x001f240000100800 */
[----:B------:R-:W4:Y:S02]  /*66a60*/  LDL R51, [R1+0x2bc] ;  /* 0x0002bc0001337983 */ /* 0x000f240000100800 */
[----:B----4-:R0:W-:Y:S01]  /*66a70*/  STL.64 [R1+0x3cf0], R50 ;  /* 0x003cf03201007387 */ /* 0x0101e20000100a00 */
[----:B-1----:R-:W4:Y:S02]  /*66a80*/  LDL R46, [R1+0x2e8] ;  /* 0x0002e800012e7983 */ /* 0x002f240000100800 */
[----:B------:R-:W4:Y:S02]  /*66a90*/  LDL R47, [R1+0x2ec] ;  /* 0x0002ec00012f7983 */ /* 0x000f240000100800 */
[----:B------:R-:W-:-:S02]  /*66aa0*/  IMAD.MOV.U32 R20, RZ, RZ, R14 ;  /* 0x000000ffff147224 */ /* 0x000fc400078e000e */
[----:B------:R-:W-:Y:S01]  /*66ab0*/  IMAD.MOV.U32 R5, RZ, RZ, R15 ;  /* 0x000000ffff057224 */ /* 0x000fe200078e000f */
[----:B----4-:R1:W-:Y:S01]  /*66ac0*/  STL.64 [R1+0x3cf8], R46 ;  /* 0x003cf82e01007387 */ /* 0x0103e20000100a00 */
[----:B------:R-:W4:Y:S02]  /*66ad0*/  LDL R14, [R1+0x2f8] ;  /* 0x0002f800010e7983 */ /* 0x000f240000100800 */
[----:B------:R-:W4:Y:S02]  /*66ae0*/  LDL R15, [R1+0x2fc] ;  /* 0x0002fc00010f7983 */ /* 0x000f240000100800 */
[----:B----4-:R2:W-:Y:S01]  /*66af0*/  STL.64 [R1+0x3d00], R14 ;  /* 0x003d000e01007387 */ /* 0x0105e20000100a00 */
[----:B------:R-:W4:Y:S02]  /*66b00*/  LDL.LU R8, [R1+0xd00] ;  /* 0x000d000001087983 */ /* 0x000f240000300800 */
[----:B------:R-:W4:Y:S02]  /*66b10*/  LDL.LU R9, [R1+0xd04] ;  /* 0x000d040001097983 */ /* 0x000f240000300800 */
[----:B---3--:R-:W4:Y:S01]  /*66b20*/  LDL.LU R10, [R1+0xd08] ;  /* 0x000d0800010a7983 */ /* 0x008f220000300800 */
[----:B------:R-:W4:Y:S01]  /*66b30*/  LDL.LU R11, [R1+0xd0c] ;  /* 0x000d0c00010b7983 */ /* 0x000f220000300800 */
[----:B--2---:R-:W2:Y:S03]  /*66b40*/  LDL R58, [R1+0x308] ;  /* 0x00030800013a7983 */ /* 0x004ea60000100800 */
[----:B------:R-:W2:Y:S01]  /*66b50*/  LDL R59, [R1+0x30c] ;  /* 0x00030c00013b7983 */ /* 0x000ea20000100800 */
[----:B------:R-:W2:Y:S03]  /*66b60*/  LDL.LU R48, [R1+0xd10] ;  /* 0x000d100001307983 */ /* 0x000ea60000300800 */
[----:B------:R-:W2:Y:S01]  /*66b70*/  LDL.LU R49, [R1+0xd14] ;  /* 0x000d140001317983 */ /* 0x000ea20000300800 */
[----:B0-----:R-:W2:Y:S02]  /*66b80*/  LDL.LU R50, [R1+0xd18] ;  /* 0x000d180001327983 */ /* 0x001ea40000300800 */
[----:B------:R-:W2:Y:S02]  /*66b90*/  LDL.LU R51, [R1+0xd1c] ;  /* 0x000d1c0001337983 */ /* 0x000ea40000300800 */
[----:B-1----:R-:W3:Y:S01]  /*66ba0*/  LDL R46, [R1+0x318] ;  /* 0x00031800012e7983 */ /* 0x002ee20000100800 */
[----:B------:R-:W3:Y:S01]  /*66bb0*/  LDL R47, [R1+0x31c] ;  /* 0x00031c00012f7983 */ /* 0x000ee20000100800 */
[----:B------:R-:W3:Y:S02]  /*66bc0*/  LDL.LU R12, [R1+0xd20] ;  /* 0x000d2000010c7983 */ /* 0x000ee40000300800 */
[----:B------:R-:W3:Y:S02]  /*66bd0*/  LDL.LU R13, [R1+0xd24] ;  /* 0x000d2400010d7983 */ /* 0x000ee40000300800 */
[----:B------:R-:W3:Y:S01]  /*66be0*/  LDL.LU R14, [R1+0xd28] ;  /* 0x000d2800010e7983 */ /* 0x000ee20000300800 */
[----:B------:R-:W3:Y:S01]  /*66bf0*/  LDL.LU R15, [R1+0xd2c] ;  /* 0x000d2c00010f7983 */ /* 0x000ee20000300800 */
[----:B------:R-:W2:Y:S02]  /*66c00*/  LDL.LU R52, [R1+0xcf0] ;  /* 0x000cf00001347983 */ /* 0x000ea40000300800 */
[----:B------:R-:W2:Y:S02]  /*66c10*/  LDL.LU R53, [R1+0xcf4] ;  /* 0x000cf40001357983 */ /* 0x000ea40000300800 */
[----:B------:R-:W4:Y:S01]  /*66c20*/  LDL.LU R54, [R1+0xcf8] ;  /* 0x000cf80001367983 */ /* 0x000f220000300800 */
[----:B------:R-:W4:Y:S01]  /*66c30*/  LDL.LU R55, [R1+0xcfc] ;  /* 0x000cfc0001377983 */ /* 0x000f220000300800 */
[----:B------:R-:W4:Y:S02]  /*66c40*/  LDL.LU R36, [R1+0xcc0] ;  /* 0x000cc00001247983 */ /* 0x000f240000300800 */
[----:B------:R-:W4:Y:S02]  /*66c50*/  LDL.LU R37, [R1+0xcc4] ;  /* 0x000cc40001257983 */ /* 0x000f240000300800 */
[----:B------:R-:W4:Y:S01]  /*66c60*/  LDL.LU R38, [R1+0xcc8] ;  /* 0x000cc80001267983 */ /* 0x000f220000300800 */
[----:B------:R-:W4:Y:S01]  /*66c70*/  LDL.LU R39, [R1+0xccc] ;  /* 0x000ccc0001277983 */ /* 0x000f220000300800 */
[----:B------:R-:W4:Y:S02]  /*66c80*/  LDL R34, [R1+0x2c8] ;  /* 0x0002c80001227983 */ /* 0x000f240000100800 */
[----:B------:R-:W4:Y:S02]  /*66c90*/  LDL R35, [R1+0x2cc] ;  /* 0x0002cc0001237983 */ /* 0x000f240000100800 */
[----:B------:R-:W4:Y:S01]  /*66ca0*/  LDL.LU R28, [R1+0xcd0] ;  /* 0x000cd000011c7983 */ /* 0x000f220000300800 */
[----:B------:R-:W4:Y:S01]  /*66cb0*/  LDL.LU R29, [R1+0xcd4] ;  /* 0x000cd400011d7983 */ /* 0x000f220000300800 */
[----:B------:R-:W4:Y:S02]  /*66cc0*/  LDL.LU R30, [R1+0xcd8] ;  /* 0x000cd800011e7983 */ /* 0x000f240000300800 */
[----:B------:R-:W4:Y:S02]  /*66cd0*/  LDL.LU R31, [R1+0xcdc] ;  /* 0x000cdc00011f7983 */ /* 0x000f240000300800 */
[----:B------:R-:W4:Y:S01]  /*66ce0*/  LDL R26, [R1+0x2d8] ;  /* 0x0002d800011a7983 */ /* 0x000f220000100800 */
[----:B------:R-:W4:Y:S01]  /*66cf0*/  LDL R27, [R1+0x2dc] ;  /* 0x0002dc00011b7983 */ /* 0x000f220000100800 */
[----:B------:R-:W4:Y:S02]  /*66d00*/  LDL.LU R16, [R1+0xce0] ;  /* 0x000ce00001107983 */ /* 0x000f240000300800 */
[----:B------:R-:W4:Y:S02]  /*66d10*/  LDL.LU R17, [R1+0xce4] ;  /* 0x000ce40001117983 */ /* 0x000f240000300800 */
[----:B------:R-:W4:Y:S01]  /*66d20*/  LDL.LU R18, [R1+0xce8] ;  /* 0x000ce80001127983 */ /* 0x000f220000300800 */
[----:B------:R-:W4:Y:S01]  /*66d30*/  LDL.LU R19, [R1+0xcec] ;  /* 0x000cec0001137983 */ /* 0x000f220000300800 */
[----:B------:R-:W-:Y:S02]  /*66d40*/  STL.64 [R1+0x3b68], R6 ;  /* 0x003b680601007387 */ /* 0x000fe40000100a00 */
[----:B------:R0:W-:Y:S02]  /*66d50*/  STL.64 [R1+0x3b60], R4 ;  /* 0x003b600401007387 */ /* 0x0001e40000100a00 */
[----:B0-----:R-:W4:Y:S01]  /*66d60*/  LDL.LU R4, [R1+0xc90] ;  /* 0x000c900001047983 */ /* 0x001f220000300800 */
[----:B------:R-:W4:Y:S02]  /*66d70*/  LDL.LU R5, [R1+0xc94] ;  /* 0x000c940001057983 */ /* 0x000f240000300800 */
[----:B------:R-:W4:Y:S02]  /*66d80*/  LDL.LU R6, [R1+0xc98] ;  /* 0x000c980001067983 */ /* 0x000f240000300800 */
[----:B------:R-:W4:Y:S01]  /*66d90*/  LDL.LU R7, [R1+0xc9c] ;  /* 0x000c9c0001077983 */ /* 0x000f220000300800 */
[----:B------:R0:W-:Y:S01]  /*66da0*/  STL.64 [R1+0x3b58], R22 ;  /* 0x003b581601007387 */ /* 0x0001e20000100a00 */
[----:B------:R-:W-:Y:S03]  /*66db0*/  STL [R1+0x3b50], R20 ;  /* 0x003b501401007387 */ /* 0x000fe60000100800 */
[----:B0-----:R-:W4:Y:S04]  /*66dc0*/  LDL R22, [R1+0x298] ;  /* 0x0002980001167983 */ /* 0x001f280000100800 */
[----:B------:R-:W4:Y:S01]  /*66dd0*/  LDL R23, [R1+0x29c] ;  /* 0x00029c0001177983 */ /* 0x000f220000100800 */
[C---:B---3--:R-:W-:Y:S03]  /*66de0*/  HMMA.16816.F32 R44, R40.reuse, R46, R12 ;  /* 0x0000002e282c723c */ /* 0x048fe6000000180c */
[----:B------:R-:W4:Y:S05]  /*66df0*/  LDL.LU.64 R14, [R1+0x3d00] ;  /* 0x003d0000010e7983 */ /* 0x000f2a0000300a00 */
[C---:B--2---:R-:W-:Y:S11]  /*66e00*/  HMMA.16816.F32 R56, R40.reuse, R58, R48 ;  /* 0x0000003a2838723c */ /* 0x044ff60000001830 */
[----:B------:R-:W-:Y:S04]  /*66e10*/  @!UPT UIADD3 URZ, URZ, URZ, URZ ;  /* 0x0000003f3f3ff290 */ /* 0x000fe8000fffe03f */
[----:B------:R-:W-:Y:S01]  /*66e20*/  STL.64 [R1+0xd20], R44 ;  /* 0x000d202c01007387 */ /* 0x000fe20000100a00 */
[----:B------:R0:W-:Y:S03]  /*66e30*/  STL.64 [R1+0xd28], R46 ;  /* 0x000d282e01007387 */ /* 0x0001e60000100a00 */
[----:B0-----:R-:W2:Y:S01]  /*66e40*/  LDL.LU.64 R46, [R1+0x3cf8] ;  /* 0x003cf800012e7983 */ /* 0x001ea20000300a00 */
[----:B------:R-:W3:Y:S03]  /*66e50*/  LDL.LU.64 R50, [R1+0x3cf0] ;  /* 0x003cf00001327983 */ /* 0x000ee60000300a00 */
[----:B------:R-:W-:Y:S02]  /*66e60*/  STL.64 [R1+0xd10], R56 ;  /* 0x000d103801007387 */ /* 0x000fe40000100a00 */
[----:B------:R0:W-:Y:S02]  /*66e70*/  STL.64 [R1+0xd18], R58 ;  /* 0x000d183a01007387 */ /* 0x0001e40000100a00 */
[----:B0-----:R-:W3:Y:S01]  /*66e80*/  LDL.LU.64 R58, [R1+0x3ce8] ;  /* 0x003ce800013a7983 */ /* 0x001ee20000300a00 */
[----:B------:R-:W3:Y:S01]  /*66e90*/  LDL.LU.64 R56, [R1+0x3ce0] ;  /* 0x003ce00001387983 */ /* 0x000ee20000300a00 */
[C---:B----4-:R-:W-:Y:S02]  /*66ea0*/  HMMA.16816.F32 R12, R40.reuse, R14, R8 ;  /* 0x0000000e280c723c */ /* 0x050fe40000001808 */
[----:B------:R-:W4:Y:S11]  /*66eb0*/  LDL.LU.64 R10, [R1+0x3cd8] ;  /* 0x003cd800010a7983 */ /* 0x000f360000300a00 */
[----:B------:R-:W-:Y:S10]  /*66ec0*/  @!UPT UIADD3 URZ, URZ, URZ, URZ ;  /* 0x0000003f3f3ff290 */ /* 0x000ff4000fffe03f */
[----:B------:R-:W-:Y:S01]  /*66ed0*/  STL.64 [R1+0xd00], R12 ;  /* 0x000d000c01007387 */ /* 0x000fe20000100a00 */
[----:B------:R-:W-:Y:S02]  /*66ee0*/  IMAD.MOV.U32 R8, RZ, RZ, R14 ;  /* 0x000000ffff087224 */ /* 0x000fe400078e000e */
[----:B------:R0:W-:Y:S02]  /*66ef0*/  STL.64 [R1+0xd08], R14 ;  /* 0x000d080e01007387 */ /* 0x0001e40000100a00 */
[----:B0-----:R-:W3:Y:S01]  /*66f00*/  LDL.LU.64 R14, [R1+0x3cd0] ;  /* 0x003cd000010e7983 */ /* 0x001ee20000300a00 */
[C---:B--2---:R-:W-:Y:S01]  /*66f10*/  HMMA.16816.F32 R44, R40.reuse, R46, R52 ;  /* 0x0000002e282c723c */ /* 0x044fe20000001834 */
[----:B------:R-:W-:Y:S02]  /*66f20*/  STL [R1+0x2f60], R12 ;  /* 0x002f600c01007387 */ /* 0x000fe40000100800 */
[----:B------:R-:W-:Y:S01]  /*66f30*/  STL [R1+0x2f5c], R8 ;  /* 0x002f5c0801007387 */ /* 0x000fe20000100800 */
[----:B------:R-:W2:Y:S01]  /*66f40*/  LDL.LU.64 R54, [R1+0x3cc8] ;  /* 0x003cc80001367983 */ /* 0x000ea20000300a00 */
[----:B------:R-:W2:Y:S11]  /*66f50*/  LDL.LU.64 R52, [R1+0x3cc0] ;  /* 0x003cc00001347983 */ /* 0x000eb60000300a00 */
[----:B------:R-:W-:Y:S08]  /*66f60*/  @!UPT UIADD3 URZ, URZ, URZ, URZ ;  /* 0x0000003f3f3ff290 */ /* 0x000ff0000fffe03f */
[----:B------:R-:W-:Y:S01]  /*66f70*/  IMAD.MOV.U32 R13, RZ, RZ, R44 ;  /* 0x000000ffff0d7224 */ /* 0x000fe200078e002c */
[----:B------:R-:W-:Y:S01]  /*66f80*/  STL.64 [R1+0xcf0], R44 ;  /* 0x000cf02c01007387 */ /* 0x000fe20000100a00 */
[----:B------:R-:W-:Y:S02]  /*66f90*/  IMAD.MOV.U32 R9, RZ, RZ, R46 ;  /* 0x000000ffff097224 */ /* 0x000fe400078e002e */
[----:B------:R0:W-:Y:S02]  /*66fa0*/  STL.64 [R1+0xcf8], R46 ;  /* 0x000cf82e01007387 */ /* 0x0001e40000100a00 */
[----:B0-----:R-:W2:Y:S01]  /*66fb0*/  LDL.LU.64 R46, [R1+0x3cb8] ;  /* 0x003cb800012e7983 */ /* 0x001ea20000300a00 */
[----:B------:R0:W-:Y:S01]  /*66fc0*/  STL [R1+0x2f68], R13 ;  /* 0x002f680d01007387 */ /* 0x0001e20000100800 */
[C---:B------:R-:W-:Y:S02]  /*66fd0*/  HMMA.16816.F32 R24, R40.reuse, R26, R16 ;  /* 0x0000001a2818723c */ /* 0x040fe40000001810 */
[----:B---3--:R1:W-:Y:S01]  /*66fe0*/  STL.64 [R1+0x3bd8], R14 ;  /* 0x003bd80e01007387 */ /* 0x0083e20000100a00 */
[----:B------:R-:W3:Y:S02]  /*66ff0*/  LDL.LU R12, [R1+0xca0] ;  /* 0x000ca000010c7983 */ /* 0x000ee40000300800 */
[----:B0-----:R-:W3:Y:S01]  /*67000*/  LDL.LU R13, [R1+0xca4] ;  /* 0x000ca400010d7983 */ /* 0x001ee20000300800 */
[----:B-1----:R-:W3:Y:S01]  /*67010*/  LDL.LU R14, [R1+0xca8] ;  /* 0x000ca800010e7983 */ /* 0x002ee20000300800 */
[----:B------:R-:W3:Y:S02]  /*67020*/  LDL.LU R15, [R1+0xcac] ;  /* 0x000cac00010f7983 */ /* 0x000ee40000300800 */
[----:B------:R-:W-:Y:S02]  /*67030*/  STL [R1+0x2f64], R9 ;  /* 0x002f640901007387 */ /* 0x000fe40000100800 */
[----:B----4-:R0:W-:Y:S02]  /*67040*/  STL.64 [R1+0x3c00], R10 ;  /* 0x003c000a01007387 */ /* 0x0101e40000100a00 */
[----:B0-----:R-:W4:Y:S04]  /*67050*/  LDL R10, [R1+0x2a8] ;  /* 0x0002a800010a7983 */ /* 0x001f280000100800 */
[----:B------:R-:W4:Y:S01]  /*67060*/  LDL R11, [R1+0x2ac] ;  /* 0x0002ac00010b7983 */ /* 0x000f220000100800 */
[C---:B------:R-:W-:Y:S01]  /*67070*/  HMMA.16816.F32 R32, R40.reuse, R34, R28 ;  /* 0x000000222820723c */ /* 0x040fe2000000181c */
[----:B------:R-:W2:Y:S02]  /*67080*/  LDL.LU.64 R18, [R1+0x3cb0] ;  /* 0x003cb00001127983 */ /* 0x000ea40000300a00 */
[----:B------:R-:W2:Y:S02]  /*67090*/  LDL.LU.64 R16, [R1+0x3ca8] ;  /* 0x003ca80001107983 */ /* 0x000ea40000300a00 */
[----:B------:R-:W-:Y:S03]  /*670a0*/  STL.64 [R1+0xce0], R24 ;  /* 0x000ce01801007387 */ /* 0x000fe60000100a00 */
[C---:B------:R-:W-:Y:S01]  /*670b0*/  HMMA.16816.F32 R48, R40.reuse, R50, R36 ;  /* 0x000000322830723c */ /* 0x040fe20000001824 */
[----:B------:R0:W-:Y:S02]  /*670c0*/  STL.64 [R1+0xce8], R26 ;  /* 0x000ce81a01007387 */ /* 0x0001e40000100a00 */
[----:B0-----:R-:W2:Y:S01]  /*670d0*/  LDL.LU.64 R26, [R1+0x3ca0] ;  /* 0x003ca000011a7983 */ /* 0x001ea20000300a00 */
[----:B------:R-:W2:Y:S02]  /*670e0*/  LDL.LU.64 R30, [R1+0x3c98] ;  /* 0x003c9800011e7983 */ /* 0x000ea40000300a00 */
[----:B------:R-:W2:Y:S09]  /*670f0*/  LDL.LU.64 R28, [R1+0x3c90] ;  /* 0x003c9000011c7983 */ /* 0x000eb20000300a00 */
[----:B------:R-:W-:Y:S01]  /*67100*/  STL.64 [R1+0xcd0], R32 ;  /* 0x000cd02001007387 */ /* 0x000fe20000100a00 */
[----:B------:R0:W-:Y:S03]  /*67110*/  STL.64 [R1+0xcd8], R34 ;  /* 0x000cd82201007387 */ /* 0x0001e60000100a00 */
[----:B0-----:R-:W2:Y:S01]  /*67120*/  LDL.LU.64 R34, [R1+0x3c88] ;  /* 0x003c880001227983 */ /* 0x001ea20000300a00 */
[----:B------:R-:W2:Y:S02]  /*67130*/  LDL.LU.64 R38, [R1+0x3c80] ;  /* 0x003c800001267983 */ /* 0x000ea40000300a00 */
[----:B------:R-:W2:Y:S02]  /*67140*/  LDL.LU.64 R36, [R1+0x3c78] ;  /* 0x003c780001247983 */ /* 0x000ea40000300a00 */
[----:B------:R-:W-:Y:S01]  /*67150*/  STL.64 [R1+0xcc0], R48 ;  /* 0x000cc03001007387 */ /* 0x000fe20000100a00 */
[----:B------:R0:W-:Y:S04]  /*67160*/  STL.64 [R1+0xcc8], R50 ;  /* 0x000cc83201007387 */ /* 0x0001e80000100a00 */
[----:B0-----:R-:W2:Y:S01]  /*67170*/  LDL.LU.64 R50, [R1+0x3c70] ;  /* 0x003c700001327983 */ /* 0x001ea20000300a00 */
[C---:B----4-:R-:W-:Y:S03]  /*67180*/  HMMA.16816.F32 R8, R40.reuse, R10, R56 ;  /* 0x0000000a2808723c */ /* 0x050fe60000001838 */
[----:B------:R-:W4:Y:S05]  /*67190*/  LDL.LU.64 R58, [R1+0x3c68] ;  /* 0x003c6800013a7983 */ /* 0x000f2a0000300a00 */
[C---:B---3--:R-:W-:Y:S11]  /*671a0*/  HMMA.16816.F32 R12, R40.reuse, R22, R12 ;  /* 0x00000016280c723c */ /* 0x048ff6000000180c */
[----:B------:R-:W-:Y:S04]  /*671b0*/  @!UPT UIADD3 URZ, URZ, URZ, URZ ;  /* 0x0000003f3f3ff290 */ /* 0x000fe8000fffe03f */
[----:B------:R-:W-:Y:S01]  /*671c0*/  STL.64 [R1+0xcb0], R8 ;  /* 0x000cb00801007387 */ /* 0x000fe20000100a00 */
[----:B------:R2:W-:Y:S02]  /*671d0*/  STL.64 [R1+0xcb8], R10 ;  /* 0x000cb80a01007387 */ /* 0x0005e40000100a00 */
[C---:B--2---:R-:W-:Y:S08]  /*671e0*/  HMMA.16816.F32 R8, R40.reuse, R46, R4 ;  /* 0x0000002e2808723c */ /* 0x044ff00000001804 */
[C---:B------:R-:W-:Y:S01]  /*671f0*/  HMMA.16816.F32 R4, R40.reuse, R26, R16 ;  /* 0x0000001a2804723c */ /* 0x040fe20000001810 */
[----:B------:R-:W-:Y:S01]  /*67200*/  STL.64 [R1+0xca0], R12 ;  /* 0x000ca00c01007387 */ /* 0x000fe20000100a00 */
[----:B------:R0:W-:Y:S06]  /*67210*/  STL.64 [R1+0xca8], R14 ;  /* 0x000ca80e01007387 */ /* 0x0001ec0000100a00 */
[C---:B0-----:R-:W-:Y:S07]  /*67220*/  HMMA.16816.F32 R12, R40.reuse, R34, R28 ;  /* 0x00000022280c723c */ /* 0x041fee000000181c */
[----:B------:R-:W-:Y:S01]  /*67230*/  STL.64 [R1+0xc90], R8 ;  /* 0x000c900801007387 */ /* 0x000fe20000100a00 */
[----:B------:R0:W-:Y:S07]  /*67240*/  STL.64 [R1+0xc98], R10 ;  /* 0x000c980a01007387 */ /* 0x0001ee0000100a00 */
[----:B------:R-:W-:Y:S02]  /*67250*/  STL.64 [R1+0xc80], R4 ;  /* 0x000c800401007387 */ /* 0x000fe40000100a00 */
[----:B------:R-:W-:Y:S01]  /*67260*/  STL.64 [R1+0xc88], R6 ;  /* 0x000c880601007387 */ /* 0x000fe20000100a00 */
[C---:B0-----:R-:W-:Y:S05]  /*67270*/  HMMA.16816.F32 R8, R40.reuse, R50, R36 ;  /* 0x000000322808723c */ /* 0x041fea0000001824 */
[----:B------:R0:W-:Y:S01]  /*67280*/  STL.64 [R1+0xc70], R12 ;  /* 0x000c700c01007387 */ /* 0x0001e20000100a00 */
[----:B------:R1:W-:Y:S03]  /*67290*/  STL.64 [R1+0xc78], R14 ;  /* 0x000c780e01007387 */ /* 0x0003e60000100a00 */
[----:B0-----:R-:W2:Y:S11]  /*672a0*/  LDL.LU R12, [R1+0xba0] ;  /* 0x000ba000010c7983 */ /* 0x001eb60000300800 */
[----:B------:R-:W-:Y:S03]  /*672b0*/  @!UPT UIADD3 URZ, URZ, URZ, URZ ;  /* 0x0000003f3f3ff290 */ /* 0x000fe6000fffe03f */
[----:B------:R-:W-:Y:S01]  /*672c0*/  STL.64 [R1+0xc60], R8 ;  /* 0x000c600801007387 */ /* 0x000fe20000100a00 */
[----:B------:R0:W-:Y:S01]  /*672d0*/  STL.64 [R1+0xc68], R10 ;  /* 0x000c680a01007387 */ /* 0x0001e20000100a00 */
[C---:B----4-:R-:W-:Y:S11]  /*672e0*/  HMMA.16816.F32 R4, R40.reuse, R58, R52 ;  /* 0x0000003a2804723c */ /* 0x050ff60000001834 */
[----:B------:R-:W-:Y:S11]  /*672f0*/  @!UPT UIADD3 URZ, URZ, URZ, URZ ;  /* 0x0000003f3f3ff290 */ /* 0x000ff6000fffe03f */
[----:B------:R-:W-:Y:S01]  /*67300*/  @!UPT UIADD3 URZ, URZ, URZ, URZ ;  /* 0x0000003f3f3ff290 */ /* 0x000fe2000fffe03f */
[----:B------:R-:W-:Y:S01]  /*67310*/  STL.64 [R1+0xc50], R4 ;  /* 0x000c500401007387 */ /* 0x000fe20000100a00 */
[----:B------:R-:W-:Y:S02]  /*67320*/  STL.64 [R1+0xc58], R6 ;  /* 0x000c580601007387 */ /* 0x000fe40000100a00 */
[----:B------:R-:W2:Y:S02]  /*67330*/  LDL.LU R13, [R1+0xba4] ;  /* 0x000ba400010d7983 */ /* 0x000ea40000300800 */
[----:B-1----:R-:W3:Y:S01]  /*67340*/  LDL.LU R14, [R1+0xba8] ;  /* 0x000ba800010e7983 */ /* 0x002ee20000300800 */
[----:B------:R-:W3:Y:S04]  /*67350*/  LDL.LU R15, [R1+0xbac] ;  /* 0x000bac00010f7983 */ /* 0x000ee80000300800 */
[----:B---3--:R-:W-:Y:S01]  /*67360*/  STL.64 [R1+0x3c10], R14 ;  /* 0x003c100e01007387 */ /* 0x008fe20000100a00 */
[----:B--2---:R1:W-:Y:S02]  /*67370*/  STL.64 [R1+0x3c08], R12 ;  /* 0x003c080c01007387 */ /* 0x0043e40000100a00 */
[----:B------:R-:W2:Y:S02]  /*67380*/  LDL R34, [R1+0x1b8] ;  /* 0x0001b80001227983 */ /* 0x000ea40000100800 */
[----:B------:R-:W2:Y:S02]  /*67390*/  LDL R35, [R1+0x1bc] ;  /* 0x0001bc0001237983 */ /* 0x000ea40000100800 */
[----:B--2---:R2:W-:Y:S01]  /*673a0*/  STL.64 [R1+0x3c18], R34 ;  /* 0x003c182201007387 */ /* 0x0045e20000100a00 */
[----:B0-----:R-:W3:Y:S02]  /*673b0*/  LDL R10, [R1+0x1c8] ;  /* 0x0001c800010a7983 */ /* 0x001ee40000100800 */
[----:B------:R-:W3:Y:S02]  /*673c0*/  LDL R11, [R1+0x1cc] ;  /* 0x0001cc00010b7983 */ /* 0x000ee40000100800 */
[----:B---3--:R0:W-:Y:S01]  /*673d0*/  STL.64 [R1+0x3c20], R10 ;  /* 0x003c200a01007387 */ /* 0x0081e20000100a00 */
[----:B-1----:R-:W3:Y:S02]  /*673e0*/  LDL.LU R12, [R1+0xbd0] ;  /* 0x000bd000010c7983 */ /* 0x002ee40000300800 */
[----:B------:R-:W3:Y:S02]  /*673f0*/  LDL.LU R13, [R1+0xbd4] ;  /* 0x000bd400010d7983 */ /* 0x000ee40000300800 */
[----:B------:R-:W4:Y:S01]  /*67400*/  LDL.LU R14, [R1+0xbd8] ;  /* 0x000bd800010e7983 */ /* 0x000f220000300800 */
[----:B------:R-:W4:Y:S04]  /*67410*/  LDL.LU R15, [R1+0xbdc] ;  /* 0x000bdc00010f7983 */ /* 0x000f280000300800 */
[----:B----4-:R1:W-:Y:S01]  /*67420*/  STL.64 [R1+0x3c30], R14 ;  /* 0x003c300e01007387 */ /* 0x0103e20000100a00 */
[----:B---3--:R-:W-:Y:S02]  /*67430*/  STL.64 [R1+0x3c28], R12 ;  /* 0x003c280c01007387 */ /* 0x008fe40000100a00 */
[----:B--2---:R-:W2:Y:S02]  /*67440*/  LDL R34, [R1+0x1d8] ;  /* 0x0001d80001227983 */ /* 0x004ea40000100800 */
[----:B------:R-:W2:Y:S02]  /*67450*/  LDL R35, [R1+0x1dc] ;  /* 0x0001dc0001237983 */ /* 0x000ea40000100800 */
[----:B--2---:R-:W-:Y:S01]  /*67460*/  STL.64 [R1+0x3c38], R34 ;  /* 0x003c382201007387 */ /* 0x004fe20000100a00 */
[----:B------:R-:W2:Y:S02]  /*67470*/  LDL.LU R8, [R1+0xbe0] ;  /* 0x000be00001087983 */ /* 0x000ea40000300800 */
[----:B------:R-:W2:Y:S02]  /*67480*/  LDL.LU R9, [R1+0xbe4] ;  /* 0x000be40001097983 */ /* 0x000ea40000300800 */
[----:B0-----:R-:W3:Y:S01]  /*67490*/  LDL.LU R10, [R1+0xbe8] ;  /* 0x000be800010a7983 */ /* 0x001ee20000300800 */
[----:B------:R-:W3:Y:S04]  /*674a0*/  LDL.LU R11, [R1+0xbec] ;  /* 0x000bec00010b7983 */ /* 0x000ee80000300800 */
[----:B---3--:R-:W-:Y:S01]  /*674b0*/  STL.64 [R1+0x3c48], R10 ;  /* 0x003c480a01007387 */ /* 0x008fe20000100a00 */
[----:B--2---:R-:W-:Y:S02]  /*674c0*/  STL.64 [R1+0x3c40], R8 ;  /* 0x003c400801007387 */ /* 0x004fe40000100a00 */
[----:B------:R-:W2:Y:S02]  /*674d0*/  LDL R38, [R1+0x208] ;  /* 0x0002080001267983 */ /* 0x000ea40000100800 */
[----:B------:R-:W2:Y:S01]  /*674e0*/  LDL R39, [R1+0x20c] ;  /* 0x00020c0001277983 */ /* 0x000ea20000100800 */
[----:B-1----:R-:W3:Y:S04]  /*674f0*/  LDL R14, [R1+0x1e8] ;  /* 0x0001e800010e7983 */ /* 0x002ee80000100800 */
[----:B------:R-:W3:Y:S04]  /*67500*/  LDL R15, [R1+0x1ec] ;  /* 0x0001ec00010f7983 */ /* 0x000ee80000100800 */
[----:B--2---:R0:W-:Y:S01]  /*67510*/  STL.64 [R1+0x3c58], R38 ;  /* 0x003c582601007387 */ /* 0x0041e20000100a00 */
[----:B------:R-:W2:Y:S02]  /*67520*/  LDL R6, [R1+0x218] ;  /* 0x0002180001067983 */ /* 0x000ea40000100800 */
[----:B------:R-:W2:Y:S02]  /*67530*/  LDL R7, [R1+0x21c] ;  /* 0x00021c0001077983 */ /* 0x000ea40000100800 */
[----:B--2---:R1:W-:Y:S01]  /*67540*/  STL.64 [R1+0x3c60], R6 ;  /* 0x003c600601007387 */ /* 0x0043e20000100a00 */
[----:B------:R-:W2:Y:S02]  /*67550*/  LDL.LU R20, [R1+0xc20] ;  /* 0x000c200001147983 */ /* 0x000ea40000300800 */
[----:B------:R-:W2:Y:S02]  /*67560*/  LDL.LU R21, [R1+0xc24] ;  /* 0x000c240001157983 */ /* 0x000ea40000300800 */
[----:B------:R-:W2:Y:S01]  /*67570*/  LDL.LU R22, [R1+0xc28] ;  /* 0x000c280001167983 */ /* 0x000ea20000300800 */
[----:B------:R-:W2:Y:S01]  /*67580*/  LDL.LU R23, [R1+0xc2c] ;  /* 0x000c2c0001177983 */ /* 0x000ea20000300800 */
[----:B0-----:R-:W4:Y:S02]  /*67590*/  LDL R38, [R1+0x228] ;  /* 0x0002280001267983 */ /* 0x001f240000100800 */
[----:B------:R-:W4:Y:S02]  /*675a0*/  LDL R39, [R1+0x22c] ;  /* 0x00022c0001277983 */ /* 0x000f240000100800 */
[----:B------:R-:W2:Y:S01]  /*675b0*/  LDL R54, [R1+0x238] ;  /* 0x0002380001367983 */ /* 0x000ea20000100800 */
[----:B------:R-:W2:Y:S01]  /*675c0*/  LDL R55, [R1+0x23c] ;  /* 0x00023c0001377983 */ /* 0x000ea20000100800 */
[----:B------:R-:W2:Y:S02]  /*675d0*/  LDL.LU R48, [R1+0xc40] ;  /* 0x000c400001307983 */ /* 0x000ea40000300800 */
[----:B------:R-:W2:Y:S02]  /*675e0*/  LDL.LU R49, [R1+0xc44] ;  /* 0x000c440001317983 */ /* 0x000ea40000300800 */
[----:B------:R-:W2:Y:S01]  /*675f0*/  LDL.LU R50, [R1+0xc48] ;  /* 0x000c480001327983 */ /* 0x000ea20000300800 */
[----:B------:R-:W2:Y:S01]  /*67600*/  LDL.LU R51, [R1+0xc4c] ;  /* 0x000c4c0001337983 */ /* 0x000ea20000300800 */
[----:B------:R-:W4:Y:S02]  /*67610*/  LDL.LU R4, [R1+0xc30] ;  /* 0x000c300001047983 */ /* 0x000f240000300800 */
[----:B------:R-:W4:Y:S02]  /*67620*/  LDL.LU R5, [R1+0xc34] ;  /* 0x000c340001057983 */ /* 0x000f240000300800 */
[----:B-1----:R-:W4:Y:S01]  /*67630*/  LDL.LU R6, [R1+0xc38] ;  /* 0x000c380001067983 */ /* 0x002f220000300800 */
[----:B------:R-:W4:Y:S01]  /*67640*/  LDL.LU R7, [R1+0xc3c] ;  /* 0x000c3c0001077983 */ /* 0x000f220000300800 */
[----:B------:R-:W4:Y:S02]  /*67650*/  LDL.LU R44, [R1+0xc10] ;  /* 0x000c1000012c7983 */ /* 0x000f240000300800 */
[----:B------:R-:W4:Y:S02]  /*67660*/  LDL.LU R45, [R1+0xc14] ;  /* 0x000c1400012d7983 */ /* 0x000f240000300800 */
[----:B------:R-:W4:Y:S01]  /*67670*/  LDL.LU R46, [R1+0xc18] ;  /* 0x000c1800012e7983 */ /* 0x000f220000300800 */
[----:B------:R-:W4:Y:S01]  /*67680*/  LDL.LU R47, [R1+0xc1c] ;  /* 0x000c1c00012f7983 */ /* 0x000f220000300800 */
[----:B---3--:R0:W-:Y:S02]  /*67690*/  STL.64 [R1+0x3c50], R14 ;  /* 0x003c500e01007387 */ /* 0x0081e40000100a00 */
[----:B------:R-:W3:Y:S02]  /*676a0*/  LDL.LU R32, [R1+0xbf0] ;  /* 0x000bf00001207983 */ /* 0x000ee40000300800 */
[----:B------:R-:W3:Y:S01]  /*676b0*/  LDL.LU R33, [R1+0xbf4] ;  /* 0x000bf40001217983 */ /* 0x000ee20000300800 */
[----:B------:R-:W3:Y:S01]  /*676c0*/  LDL.LU R34, [R1+0xbf8] ;  /* 0x000bf80001227983 */ /* 0x000ee20000300800 */
[----:B------:R-:W3:Y:S02]  /*676d0*/  LDL.LU R35, [R1+0xbfc] ;  /* 0x000bfc0001237983 */ /* 0x000ee40000300800 */
[----:B------:R-:W3:Y:S02]  /*676e0*/  LDL R10, [R1+0x1f8] ;  /* 0x0001f800010a7983 */ /* 0x000ee40000100800 */
[----:B------:R-:W3:Y:S01]  /*676f0*/  LDL R11, [R1+0x1fc] ;  /* 0x0001fc00010b7983 */ /* 0x000ee20000100800 */
[----:B------:R-:W3:Y:S01]  /*67700*/  LDL.LU R12, [R1+0xc00] ;  /* 0x000c0000010c7983 */ /* 0x000ee20000300800 */
[----:B------:R-:W3:Y:S03]  /*67710*/  LDL.LU R13, [R1+0xc04] ;  /* 0x000c0400010d7983 */ /* 0x000ee60000300800 */
[----:B0-----:R-:W3:Y:S01]  /*67720*/  LDL.LU R14, [R1+0xc08] ;  /* 0x000c0800010e7983 */ /* 0x001ee20000300800 */
[----:B------:R-:W3:Y:S02]  /*67730*/  LDL.LU R15, [R1+0xc0c] ;  /* 0x000c0c00010f7983 */ /* 0x000ee40000300800 */
[----:B------:R-:W3:Y:S02]  /*67740*/  LDL.LU R16, [R1+0xbc0] ;  /* 0x000bc00001107983 */ /* 0x000ee40000300800 */
[----:B------:R-:W3:Y:S01]  /*67750*/  LDL.LU R17, [R1+0xbc4] ;  /* 0x000bc40001117983 */ /* 0x000ee20000300800 */
[----:B------:R-:W3:Y:S01]  /*67760*/  LDL.LU R18, [R1+0xbc8] ;  /* 0x000bc80001127983 */ /* 0x000ee20000300800 */
[----:B------:R-:W3:Y:S02]  /*67770*/  LDL.LU R19, [R1+0xbcc] ;  /* 0x000bcc0001137983 */ /* 0x000ee40000300800 */
[----:B------:R-:W3:Y:S02]  /*67780*/  LDL R30, [R1+0x1a8] ;  /* 0x0001a800011e7983 */ /* 0x000ee40000100800 */
[----:B------:R-:W3:Y:S01]  /*67790*/  LDL R31, [R1+0x1ac] ;  /* 0x0001ac00011f7983 */ /* 0x000ee20000100800 */
[----:B------:R-:W3:Y:S01]  /*677a0*/  LDL.LU R24, [R1+0xbb0] ;  /* 0x000bb00001187983 */ /* 0x000ee20000300800 */
[----:B------:R-:W3:Y:S02]  /*677b0*/  LDL.LU R25, [R1+0xbb4] ;  /* 0x000bb40001197983 */ /* 0x000ee40000300800 */
[----:B------:R-:W3:Y:S02]  /*677c0*/  LDL.LU R26, [R1+0xbb8] ;  /* 0x000bb800011a7983 */ /* 0x000ee40000300800 */
[----:B------:R-:W3:Y:S01]  /*677d0*/  LDL.LU R27, [R1+0xbbc] ;  /* 0x000bbc00011b7983 */ /* 0x000ee20000300800 */
[----:B------:R-:W3:Y:S01]  /*677e0*/  LDL.64 R58, [R1+0x198] ;  /* 0x00019800013a7983 */ /* 0x000ee20000100a00 */
[C---:B--2---:R-:W-:Y:S08]  /*677f0*/  HMMA.16816.F32 R52, R40.reuse, R54, R48 ;  /* 0x000000362834723c */ /* 0x044ff00000001830 */
[C---:B----4-:R-:W-:Y:S01]  /*67800*/  HMMA.16816.F32 R36, R40.reuse, R38, R4 ;  /* 0x000000262824723c */ /* 0x050fe20000001804 */
[----:B------:R-:W2:Y:S11]  /*67810*/  LDL.LU R48, [R1+0xb90] ;  /* 0x000b900001307983 */ /* 0x000eb60000300800 */
[----:B------:R-:W-:Y:S03]  /*67820*/  @!UPT UIADD3 URZ, URZ, URZ, URZ ;  /* 0x0000003f3f3ff290 */ /* 0x000fe6000fffe03f */
[----:B------:R-:W-:Y:S01]  /*67830*/  STL.64 [R1+0xc40], R52 ;  /* 0x000c403401007387 */ /* 0x000fe20000100a00 */
[----:B------:R0:W-:Y:S02]  /*67840*/  STL.64 [R1+0xc48], R54 ;  /* 0x000c483601007387 */ /* 0x0001e40000100a00 */
[----:B------:R-:W2:Y:S02]  /*67850*/  LDL.LU R49, [R1+0xb94] ;  /* 0x000b940001317983 */ /* 0x000ea40000300800 */
[----:B------:R-:W2:Y:S01]  /*67860*/  LDL.LU R50, [R1+0xb98] ;  /* 0x000b980001327983 */ /* 0x000ea20000300800 */
[----:B------:R-:W2:Y:S04]  /*67870*/  LDL.LU R51, [R1+0xb9c] ;  /* 0x000b9c0001337983 */ /* 0x000ea80000300800 */
[----:B0-----:R-:W4:Y:S01]  /*67880*/  LDL.64 R54, [R1+0x188] ;  /* 0x0001880001367983 */ /* 0x001f220000100a00 */
[----:B------:R-:W2:Y:S02]  /*67890*/  LDL.LU.64 R6, [R1+0x3c60] ;  /* 0x003c600001067983 */ /* 0x000ea40000300a00 */
[----:B------:R-:W-:Y:S02]  /*678a0*/  STL.64 [R1+0xc30], R36 ;  /* 0x000c302401007387 */ /* 0x000fe40000100a00 */
[----:B------:R0:W-:Y:S02]  /*678b0*/  STL.64 [R1+0xc38], R38 ;  /* 0x000c382601007387 */ /* 0x0001e40000100a00 */
[----:B0-----:R-:W4:Y:S01]  /*678c0*/  LDL.LU.64 R38, [R1+0x3c58] ;  /* 0x003c580001267983 */ /* 0x001f220000300a00 */
[C---:B---3--:R-:W-:Y:S08]  /*678d0*/  HMMA.16816.F32 R8, R40.reuse, R10, R12 ;  /* 0x0000000a2808723c */ /* 0x048ff0000000180c */
[C---:B--2---:R-:W-:Y:S08]  /*678e0*/  HMMA.16816.F32 R20, R40.reuse, R6, R20 ;  /* 0x000000062814723c */ /* 0x044ff00000001814 */
[C---:B----4-:R-:W-:Y:S11]  /*678f0*/  HMMA.16816.F32 R4, R40.reuse, R38, R44 ;  /* 0x000000262804723c */ /* 0x050ff6000000182c */
[----:B------:R-:W-:Y:S04]  /*67900*/  @!UPT UIADD3 URZ, URZ, URZ, URZ ;  /* 0x0000003f3f3ff290 */ /* 0x000fe8000fffe03f */
[----:B------:R0:W-:Y:S01]  /*67910*/  STL.64 [R1+0xc20], R20 ;  /* 0x000c201401007387 */ /* 0x0001e20000100a00 */
[----:B------:R1:W-:Y:S03]  /*67920*/  STL.64 [R1+0xc28], R22 ;  /* 0x000c281601007387 */ /* 0x0003e60000100a00 */
[----:B0-----:R-:W2:Y:S04]  /*67930*/  LDL.LU R20, [R1+0xb80] ;  /* 0x000b800001147983 */ /* 0x001ea80000300800 */
[----:B------:R-:W-:Y:S02]  /*67940*/  STL.64 [R1+0xc10], R4 ;  /* 0x000c100401007387 */ /* 0x000fe40000100a00 */
[----:B------:R0:W-:Y:S02]  /*67950*/  STL.64 [R1+0xc18], R6 ;  /* 0x000c180601007387 */ /* 0x0001e40000100a00 */
[----:B------:R-:W2:Y:S01]  /*67960*/  LDL.LU R21, [R1+0xb84] ;  /* 0x000b840001157983 */ /* 0x000ea20000300800 */
[----:B-1----:R-:W2:Y:S01]  /*67970*/  LDL.LU R22, [R1+0xb88] ;  /* 0x000b880001167983 */ /* 0x002ea20000300800 */
[----:B------:R-:W2:Y:S03]  /*67980*/  LDL.LU R23, [R1+0xb8c] ;  /* 0x000b8c0001177983 */ /* 0x000ea60000300800 */
[----:B0-----:R-:W3:Y:S01]  /*67990*/  LDL.64 R6, [R1+0x178] ;  /* 0x0001780001067983 */ /* 0x001ee20000100a00 */
[----:B------:R-:W4:Y:S02]  /*679a0*/  LDL.LU R44, [R1+0xb70] ;  /* 0x000b7000012c7983 */ /* 0x000f240000300800 */
[----:B------:R-:W4:Y:S02]  /*679b0*/  LDL.LU R45, [R1+0xb74] ;  /* 0x000b7400012d7983 */ /* 0x000f240000300800 */
[----:B------:R-:W4:Y:S01]  /*679c0*/  LDL.LU R46, [R1+0xb78] ;  /* 0x000b7800012e7983 */ /* 0x000f220000300800 */
[----:B------:R-:W4:Y:S01]  /*679d0*/  LDL.LU R47, [R1+0xb7c] ;  /* 0x000b7c00012f7983 */ /* 0x000f220000300800 */
[----:B------:R-:W2:Y:S02]  /*679e0*/  LDL.64 R38, [R1+0x168] ;  /* 0x0001680001267983 */ /* 0x000ea40000100a00 */
[----:B------:R-:W2:Y:S02]  /*679f0*/  LDL.LU.64 R14, [R1+0x3c50] ;  /* 0x003c5000010e7983 */ /* 0x000ea40000300a00 */
[----:B------:R-:W-:Y:S01]  /*67a00*/  STL.64 [R1+0xc00], R8 ;  /* 0x000c000801007387 */ /* 0x000fe20000100a00 */
[----:B------:R0:W-:Y:S04]  /*67a10*/  STL.64 [R1+0xc08], R10 ;  /* 0x000c080a01007387 */ /* 0x0001e80000100a00 */
[----:B0-----:R-:W3:Y:S01]  /*67a20*/  LDL.LU.64 R10, [R1+0x3c48] ;  /* 0x003c4800010a7983 */ /* 0x001ee20000300a00 */
[----:B------:R-:W3:Y:S01]  /*67a30*/  LDL.LU.64 R8, [R1+0x3c40] ;  /* 0x003c400001087983 */ /* 0x000ee20000300a00 */
[C---:B--2---:R-:W-:Y:S02]  /*67a40*/  HMMA.16816.F32 R12, R40.reuse, R14, R32 ;  /* 0x0000000e280c723c */ /* 0x044fe40000001820 */
[----:B------:R-:W3:Y:S11]  /*67a50*/  LDL.LU.64 R34, [R1+0x3c38] ;  /* 0x003c380001227983 */ /* 0x000ef60000300a00 */
[----:B------:R-:W-:Y:S10]  /*67a60*/  @!UPT UIADD3 URZ, URZ, URZ, URZ ;  /* 0x0000003f3f3ff290 */ /* 0x000ff4000fffe03f */
[----:B------:R-:W-:Y:S01]  /*67a70*/  STL.64 [R1+0xbf0], R12 ;  /* 0x000bf00c01007387 */ /* 0x000fe20000100a00 */
[----:B------:R0:W-:Y:S03]  /*67a80*/  STL.64 [R1+0xbf8], R14 ;  /* 0x000bf80e01007387 */ /* 0x0001e60000100a00 */
[----:B0-----:R-:W2:Y:S01]  /*67a90*/  LDL.LU.64 R14, [R1+0x3c30] ;  /* 0x003c3000010e7983 */ /* 0x001ea20000300a00 */
[----:B------:R-:W2:Y:S01]  /*67aa0*/  LDL.LU.64 R12, [R1+0x3c28] ;  /* 0x003c2800010c7983 */ /* 0x000ea20000300a00 */
[C---:B---3--:R-:W-:Y:S02]  /*67ab0*/  HMMA.16816.F32 R32, R40.reuse, R34, R8 ;  /* 0x000000222820723c */ /* 0x048fe40000001808 */
[----:B------:R-:W2:Y:S11]  /*67ac0*/  LDL.LU.64 R10, [R1+0x3c20] ;  /* 0x003c2000010a7983 */ /* 0x000eb60000300a00 */
[----:B------:R-:W-:Y:S10]  /*67ad0*/  @!UPT UIADD3 URZ, URZ, URZ, URZ ;  /* 0x0000003f3f3ff290 */ /* 0x000ff4000fffe03f */
[----:B------:R-:W-:Y:S01]  /*67ae0*/  STL.64 [R1+0xbe0], R32 ;  /* 0x000be02001007387 */ /* 0x000fe20000100a00 */
[----:B------:R0:W-:Y:S03]  /*67af0*/  STL.64 [R1+0xbe8], R34 ;  /* 0x000be82201007387 */ /* 0x0001e60000100a00 */
[----:B0-----:R-:W3:Y:S01]  /*67b00*/  LDL.LU.64 R34, [R1+0x3c18] ;  /* 0x003c180001227983 */ /* 0x001ee20000300a00 */
[C---:B--2---:R-:W-:Y:S03]  /*67b10*/  HMMA.16816.F32 R8, R40.reuse, R10, R12 ;  /* 0x0000000a2808723c */ /* 0x044fe6000000180c */
[----:B------:R-:W2:Y:S01]  /*67b20*/  LDL.LU.64 R14, [R1+0x3c10] ;  /* 0x003c1000010e7983 */ /* 0x000ea20000300a00 */
[----:B------:R-:W2:Y:S11]  /*67b30*/  LDL.LU.64 R12, [R1+0x3c08] ;  /* 0x003c0800010c7983 */ /* 0x000eb60000300a00 */
[----:B------:R-:W-:Y:S08]  /*67b40*/  @!UPT UIADD3 URZ, URZ, URZ, URZ ;  /* 0x0000003f3f3ff290 */ /* 0x000ff0000fffe03f */
[----:B------:R-:W-:Y:S01]  /*67b50*/  STL.64 [R1+0xbd0], R8 ;  /* 0x000bd00801007387 */ /* 0x000fe20000100a00 */
[----:B------:R0:W-:Y:S03]  /*67b60*/  STL.64 [R1+0xbd8], R10 ;  /* 0x000bd80a01007387 */ /* 0x0001e60000100a00 */
[----:B0-----:R-:W4:Y:S01]  /*67b70*/  LDL.LU.64 R10, [R1+0x3c00] ;  /* 0x003c0000010a7983 */ /* 0x001f220000300a00 */
[C---:B---3--:R-:W-:Y:S08]  /*67b80*/  HMMA.16816.F32 R32, R40.reuse, R34, R16 ;  /* 0x000000222820723c */ /* 0x048ff00000001810 */
[----:B------:R-:W-:Y:S01]  /*67b90*/  HMMA.16816.F32 R28, R40, R30, R24 ;  /* 0x0000001e281c723c */ /* 0x000fe20000001818 */
[----:B------:R-:W3:Y:S11]  /*67ba0*/  LDL.LU R16, [R1+0xb60] ;  /* 0x000b600001107983 */ /* 0x000ef60000300800 */
[----:B------:R-:W-:Y:S03]  /*67bb0*/  @!UPT UIADD3 URZ, URZ, URZ, URZ ;  /* 0x0000003f3f3ff290 */ /* 0x000fe6000fffe03f */
[----:B------:R-:W-:Y:S01]  /*67bc0*/  STL.64 [R1+0xbc0], R32 ;  /* 0x000bc02001007387 */ /* 0x000fe20000100a00 */
[----:B------:R0:W-:Y:S02]  /*67bd0*/  STL.64 [R1+0xbc8], R34 ;  /* 0x000bc82201007387 */ /* 0x0001e40000100a00 */
[----:B------:R-:W3:Y:S02]  /*67be0*/  LDL.LU R17, [R1+0xb64] ;  /* 0x000b640001117983 */ /* 0x000ee40000300800 */
[----:B------:R-:W3:Y:S01]  /*67bf0*/  LDL.LU R18, [R1+0xb68] ;  /* 0x000b680001127983 */ /* 0x000ee20000300800 */
[----:B------:R-:W3:Y:S04]  /*67c00*/  LDL.LU R19, [R1+0xb6c] ;  /* 0x000b6c0001137983 */ /* 0x000ee80000300800 */
[----:B0-----:R-:W3:Y:S01]  /*67c10*/  LDL.64 R34, [R1+0x158] ;  /* 0x0001580001227983 */ /* 0x001ee20000100a00 */
[----:B------:R-:W3:Y:S02]  /*67c20*/  LDL.LU.64 R26, [R1+0x3bf8] ;  /* 0x003bf800011a7983 */ /* 0x000ee40000300a00 */
[----:B------:R-:W-:Y:S02]  /*67c30*/  STL.64 [R1+0xbb0], R28 ;  /* 0x000bb01c01007387 */ /* 0x000fe40000100a00 */
[----:B------:R0:W-:Y:S02]  /*67c40*/  STL.64 [R1+0xbb8], R30 ;  /* 0x000bb81e01007387 */ /* 0x0001e40000100a00 */
[----:B0-----:R-:W3:Y:S01]  /*67c50*/  LDL.LU.64 R30, [R1+0x3bf0] ;  /* 0x003bf000011e7983 */ /* 0x001ee20000300a00 */
[----:B------:R-:W-:-:S02]  /*67c60*/  IMAD.MOV.U32 R0, RZ, RZ, R59 ;  /* 0x000000ffff007224 */ /* 0x000fc400078e003b */
[----:B------:R-:W-:Y:S02]  /*67c70*/  IMAD.MOV.U32 R2, RZ, RZ, R58 ;  /* 0x000000ffff027224 */ /* 0x000fe400078e003a */
[----:B------:R-:W-:Y:S02]  /*67c80*/  IMAD.MOV.U32 R9, RZ, RZ, R54 ;  /* 0x000000ffff097224 */ /* 0x000fe400078e0036 */
[----:B------:R-:W-:Y:S02]  /*67c90*/  IMAD.MOV.U32 R8, RZ, RZ, R55 ;  /* 0x000000ffff087224 */ /* 0x000fe400078e0037 */
[----:B------:R-:W-:Y:S02]  /*67ca0*/  IMAD.MOV.U32 R25, RZ, RZ, R38 ;  /* 0x000000ffff197224 */ /* 0x000fe400078e0026 */
[----:B------:R-:W-:Y:S01]  /*67cb0*/  IMAD.MOV.U32 R24, RZ, RZ, R39 ;  /* 0x000000ffff187224 */ /* 0x000fe200078e0027 */
[C---:B--2---:R-:W-:Y:S11]  /*67cc0*/  HMMA.16816.F32 R12, R40.reuse, R58, R12 ;  /* 0x0000003a280c723c */ /* 0x044ff6000000180c */
[----:B------:R-:W-:Y:S11]  /*67cd0*/  @!UPT UIADD3 URZ, URZ, URZ, URZ ;  /* 0x0000003f3f3ff290 */ /* 0x000ff6000fffe03f */
[----:B------:R-:W-:Y:S01]  /*67ce0*/  @!UPT UIADD3 URZ, URZ, URZ, URZ ;  /* 0x0000003f3f3ff290 */ /* 0x000fe2000fffe03f */
[----:B------:R-:W-:Y:S01]  /*67cf0*/  STL.64 [R1+0xba0], R12 ;  /* 0x000ba00c01007387 */ /* 0x000fe20000100a00 */
[----:B------:R0:W-:Y:S02]  /*67d00*/  STL.64 [R1+0xba8], R14 ;  /* 0x000ba80e01007387 */ /* 0x0001e40000100a00 */
[----:B------:R-:W2:Y:S01]  /*67d10*/  LDL R57, [R1+0x2730] ;  /* 0x0027300001397983 */ /* 0x000ea20000100800 */
[C---:B0-----:R-:W-:Y:S01]  /*67d20*/  HMMA.16816.F32 R12, R40.reuse, R54, R48 ;  /* 0x00000036280c723c */ /* 0x041fe20000001830 */
[----:B------:R0:W-:Y:S01]  /*67d30*/  STL [R1+0x3ab4], R0 ;  /* 0x003ab40001007387 */ /* 0x0001e20000100800 */
[----:B------:R1:W-:Y:S02]  /*67d40*/  STL [R1+0x3ab0], R2 ;  /* 0x003ab00201007387 */ /* 0x0003e40000100800 */
[----:B0-----:R-:W-:Y:S02]  /*67d50*/  IMAD.MOV.U32 R0, RZ, RZ, R6 ;  /* 0x000000ffff007224 */ /* 0x001fe400078e0006 */
[----:B-1----:R-:W-:Y:S11]  /*67d60*/  IMAD.MOV.U32 R2, RZ, RZ, R7 ;  /* 0x000000ffff027224 */ /* 0x002ff600078e0007 */
[----:B------:R-:W-:Y:S06]  /*67d70*/  @!UPT UIADD3 URZ, URZ, URZ, URZ ;  /* 0x0000003f3f3ff290 */ /* 0x000fec000fffe03f */
[----:B------:R-:W-:Y:S01]  /*67d80*/  STL.64 [R1+0xb90], R12 ;  /* 0x000b900c01007387 */ /* 0x000fe20000100a00 */
[----:B------:R-:W-:Y:S02]  /*67d90*/  STL.64 [R1+0xb98], R14 ;  /* 0x000b980e01007387 */ /* 0x000fe40000100a00 */
[----:B------:R-:W2:Y:S02]  /*67da0*/  LDL.LU R48, [R1+0x1340] ;  /* 0x0013400001307983 */ /* 0x000ea40000300800 */
[----:B------:R-:W2:Y:S01]  /*67db0*/  LDL.LU R49, [R1+0x1344] ;  /* 0x0013440001317983 */ /* 0x000ea20000300800 */
[----:B------:R-:W2:Y:S01]  /*67dc0*/  LDL.LU R50, [R1+0x1348] ;  /* 0x0013480001327983 */ /* 0x000ea20000300800 */
[----:B------:R-:W2:Y:S02]  /*67dd0*/  LDL.LU R51, [R1+0x134c] ;  /* 0x00134c0001337983 */ /* 0x000ea40000300800 */
[----:B------:R-:W2:Y:S02]  /*67de0*/  LDL.64 R54, [R1+0x148] ;  /* 0x0001480001367983 */ /* 0x000ea40000100a00 */
[----:B----4-:R-:W-:Y:S01]  /*67df0*/  STL.64 [R1+0x3be8], R10 ;  /* 0x003be80a01007387 */ /* 0x010fe20000100a00 */
[----:B------:R0:W-:Y:S02]  /*67e00*/  STL.64 [R1+0x3be0], R8 ;  /* 0x003be00801007387 */ /* 0x0001e40000100a00 */
[C---:B0-----:R-:W-:Y:S08]  /*67e10*/  HMMA.16816.F32 R8, R40.reuse, R6, R20 ;  /* 0x000000062808723c */ /* 0x041ff00000001814 */
[C---:B------:R-:W-:Y:S11]  /*67e20*/  HMMA.16816.F32 R4, R40.reuse, R38, R44 ;  /* 0x000000262804723c */ /* 0x040ff6000000182c */
[----:B------:R-:W-:Y:S04]  /*67e30*/  @!UPT UIADD3 URZ, URZ, URZ, URZ ;  /* 0x0000003f3f3ff290 */ /* 0x000fe8000fffe03f */
[----:B------:R-:W-:Y:S01]  /*67e40*/  STL.64 [R1+0xb80], R8 ;  /* 0x000b800801007387 */ /* 0x000fe20000100a00 */
[----:B------:R-:W-:Y:S07]  /*67e50*/  STL.64 [R1+0xb88], R10 ;  /* 0x000b880a01007387 */ /* 0x000fee0000100a00 */
[----:B------:R-:W-:Y:S02]  /*67e60*/  STL.64 [R1+0xb70], R4 ;  /* 0x000b700401007387 */ /* 0x000fe40000100a00 */
[----:B------:R3:W-:Y:S01]  /*67e70*/  STL.64 [R1+0xb78], R6 ;  /* 0x000b780601007387 */ /* 0x0007e20000100a00 */
[----:B------:R-:W4:Y:S01]  /*67e80*/  LDL.LU R36, [R1+0x1330] ;  /* 0x0013300001247983 */ /* 0x000f220000300800 */
[----:B------:R-:W4:Y:S02]  /*67e90*/  LDL.LU R37, [R1+0x1334] ;  /* 0x0013340001257983 */ /* 0x000f240000300800 */
[----:B------:R-:W4:Y:S02]  /*67ea0*/  LDL.LU R38, [R1+0x1338] ;  /* 0x0013380001267983 */ /* 0x000f240000300800 */
[----:B------:R-:W4:Y:S01]  /*67eb0*/  LDL.LU R39, [R1+0x133c] ;  /* 0x00133c0001277983 */ /* 0x000f220000300800 */
[----:B------:R-:W4:Y:S01]  /*67ec0*/  LDL.64 R58, [R1+0x138] ;  /* 0x00013800013a7983 */ /* 0x000f220000100a00 */
[----:B---3--:R-:W-:Y:S01]  /*67ed0*/  HMMA.16816.F32 R4, R40, R34, R16 ;  /* 0x000000222804723c */ /* 0x008fe20000001810 */
[----:B------:R-:W-:-:S02]  /*67ee0*/  IMAD.MOV.U32 R28, RZ, RZ, R35 ;  /* 0x000000ffff1c7224 */ /* 0x000fc400078e0023 */
[----:B------:R-:W-:Y:S01]  /*67ef0*/  STL [R1+0x39bc], R24 ;  /* 0x0039bc1801007387 */ /* 0x000fe20000100800 */
[----:B------:R-:W-:Y:S02]  /*67f00*/  IMAD.MOV.U32 R29, RZ, RZ, R34 ;  /* 0x000000ffff1d7224 */ /* 0x000fe400078e0022 */
[----:B------:R-:W-:Y:S11]  /*67f10*/  STL [R1+0x39b8], R25 ;  /* 0x0039b81901007387 */ /* 0x000ff60000100800 */
[----:B------:R-:W-:Y:S06]  /*67f20*/  @!UPT UIADD3 URZ, URZ, URZ, URZ ;  /* 0x0000003f3f3ff290 */ /* 0x000fec000fffe03f */
[----:B------:R-:W-:Y:S01]  /*67f30*/  STL.64 [R1+0xb60], R4 ;  /* 0x000b600401007387 */ /* 0x000fe20000100a00 */
[----:B------:R0:W-:Y:S02]  /*67f40*/  STL.64 [R1+0xb68], R6 ;  /* 0x000b680601007387 */ /* 0x0001e40000100a00 */
[----:B------:R-:W-:Y:S02]  /*67f50*/  STL [R1+0x39c4], R28 ;  /* 0x0039c41c01007387 */ /* 0x000fe40000100800 */
[----:B------:R-:W-:Y:S01]  /*67f60*/  STL [R1+0x39c0], R29 ;  /* 0x0039c01d01007387 */ /* 0x000fe20000100800 */
[----:B------:R-:W3:Y:S01]  /*67f70*/  LDL.LU R8, [R1+0x1320] ;  /* 0x0013200001087983 */ /* 0x000ee20000300800 */
[----:B------:R-:W3:Y:S02]  /*67f80*/  LDL.LU R9, [R1+0x1324] ;  /* 0x0013240001097983 */ /* 0x000ee40000300800 */
[----:B------:R-:W3:Y:S02]  /*67f90*/  LDL.LU R10, [R1+0x1328] ;  /* 0x00132800010a7983 */ /* 0x000ee40000300800 */
[----:B------:R-:W3:Y:S01]  /*67fa0*/  LDL.LU R11, [R1+0x132c] ;  /* 0x00132c00010b7983 */ /* 0x000ee20000300800 */
[----:B------:R-:W3:Y:S01]  /*67fb0*/  LDL.64 R14, [R1+0x128] ;  /* 0x00012800010e7983 */ /* 0x000ee20000100a00 */
[----:B------:R-:W3:Y:S02]  /*67fc0*/  LDL.LU R16, [R1+0x1310] ;  /* 0x0013100001107983 */ /* 0x000ee40000300800 */
[----:B------:R-:W3:Y:S02]  /*67fd0*/  LDL.LU R17, [R1+0x1314] ;  /* 0x0013140001117983 */ /* 0x000ee40000300800 */
[----:B------:R-:W3:Y:S01]  /*67fe0*/  LDL.LU R18, [R1+0x1318] ;  /* 0x0013180001127983 */ /* 0x000ee20000300800 */
[----:B------:R-:W3:Y:S01]  /*67ff0*/  LDL.LU R19, [R1+0x131c] ;  /* 0x00131c0001137983 */ /* 0x000ee20000300800 */
[----:B------:R-:W3:Y:S03]  /*68000*/  LDL.64 R34, [R1+0x118] ;  /* 0x0001180001227983 */ /* 0x000ee60000100a00 */
[----:B--2---:R-:W1:Y:S01]  /*68010*/  LDSM.16.MT88.4 R44, [R57+0x8800] ;  /* 0x00880000392c783b */ /* 0x004e620000004200 */
[----:B0-----:R-:W-:Y:S01]  /*68020*/  HMMA.16816.F32 R4, R40, R54, R48 ;  /* 0x000000362804723c */ /* 0x001fe20000001830 */
[----:B------:R-:W-:-:S02]  /*68030*/  IMAD.MOV.U32 R24, RZ, RZ, R54 ;  /* 0x000000ffff187224 */ /* 0x000fc400078e0036 */
[----:B------:R-:W-:Y:S11]  /*68040*/  IMAD.MOV.U32 R25, RZ, RZ, R55 ;  /* 0x000000ffff197224 */ /* 0x000ff600078e0037 */
[----:B------:R-:W-:Y:S09]  /*68050*/  @!UPT UIADD3 URZ, URZ, URZ, URZ ;  /* 0x0000003f3f3ff290 */ /* 0x000ff2000fffe03f */
[----:B------:R-:W-:Y:S01]  /*68060*/  STL.64 [R1+0x1340], R4 ;  /* 0x0013400401007387 */ /* 0x000fe20000100a00 */
[----:B------:R0:W-:Y:S02]  /*68070*/  STL.64 [R1+0x1348], R6 ;  /* 0x0013480601007387 */ /* 0x0001e40000100a00 */
[----:B------:R-:W2:Y:S02]  /*68080*/  LDL.LU R20, [R1+0x1300] ;  /* 0x0013000001147983 */ /* 0x000ea40000300800 */
[----:B------:R-:W2:Y:S01]  /*68090*/  LDL.LU R21, [R1+0x1304] ;  /* 0x0013040001157983 */ /* 0x000ea20000300800 */
[----:B------:R-:W2:Y:S01]  /*680a0*/  LDL.LU R22, [R1+0x1308] ;  /* 0x0013080001167983 */ /* 0x000ea20000300800 */
[----:B------:R-:W2:Y:S03]  /*680b0*/  LDL.LU R23, [R1+0x130c] ;  /* 0x00130c0001177983 */ /* 0x000ea60000300800 */
[----:B0-----:R-:W2:Y:S01]  /*680c0*/  LDL.64 R6, [R1+0x108] ;  /* 0x0001080001067983 */ /* 0x001ea20000100a00 */
[----:B------:R-:W2:Y:S02]  /*680d0*/  LDL.LU R48, [R1+0x12f0] ;  /* 0x0012f00001307983 */ /* 0x000ea40000300800 */
[----:B------:R-:W2:Y:S02]  /*680e0*/  LDL.LU R49, [R1+0x12f4] ;  /* 0x0012f40001317983 */ /* 0x000ea40000300800 */
[----:B------:R-:W2:Y:S01]  /*680f0*/  LDL.LU R50, [R1+0x12f8] ;  /* 0x0012f80001327983 */ /* 0x000ea20000300800 */
[----:B------:R-:W2:Y:S01]  /*68100*/  LDL.LU R51, [R1+0x12fc] ;  /* 0x0012fc0001337983 */ /* 0x000ea20000300800 */
[----:B------:R-:W2:Y:S01]  /*68110*/  LDL.64 R54, [R1+0xf8] ;  /* 0x0000f80001367983 */ /* 0x000ea20000100a00 */
[----:B----4-:R-:W-:Y:S02]  /*68120*/  HMMA.16816.F32 R36, R40, R58, R36 ;  /* 0x0000003a2824723c */ /* 0x010fe40000001824 */
[----:B------:R-:W-:Y:S01]  /*68130*/  STL [R1+0x39cc], R25 ;  /* 0x0039cc1901007387 */ /* 0x000fe20000100800 */
[----:B------:R-:W-:Y:S02]  /*68140*/  STL [R1+0x39c8], R24 ;  /* 0x0039c81801007387 */ /* 0x000fe40000100800 */
[----:B------:R-:W-:-:S02]  /*68150*/  IMAD.MOV.U32 R28, RZ, RZ, R58 ;  /* 0x000000ffff1c7224 */ /* 0x000fc400078e003a */
[----:B------:R-:W-:Y:S11]  /*68160*/  IMAD.MOV.U32 R29, RZ, RZ, R59 ;  /* 0x000000ffff1d7224 */ /* 0x000ff600078e003b */
[----:B------:R-:W-:Y:S05]  /*68170*/  @!UPT UIADD3 URZ, URZ, URZ, URZ ;  /* 0x0000003f3f3ff290 */ /* 0x000fea000fffe03f */
[----:B------:R0:W-:Y:S01]  /*68180*/  STL.64 [R1+0x1330], R36 ;  /* 0x0013302401007387 */ /* 0x0001e20000100a00 */
[----:B------:R4:W-:Y:S03]  /*68190*/  STL.64 [R1+0x1338], R38 ;  /* 0x0013382601007387 */ /* 0x0009e60000100a00 */
[----:B0-----:R-:W2:Y:S01]  /*681a0*/  LDL.LU R36, [R1+0x12e0] ;  /* 0x0012e00001247983 */ /* 0x001ea20000300800 */
[----:B------:R-:W2:Y:S02]  /*681b0*/  LDL.LU R37, [R1+0x12e4] ;  /* 0x0012e40001257983 */ /* 0x000ea40000300800 */
[----:B----4-:R-:W4:Y:S02]  /*681c0*/  LDL.LU R38, [R1+0x12e8] ;  /* 0x0012e80001267983 */ /* 0x010f240000300800 */
[----:B------:R-:W4:Y:S01]  /*681d0*/  LDL.LU R39, [R1+0x12ec] ;  /* 0x0012ec0001277983 */ /* 0x000f220000300800 */
[----:B------:R-:W4:Y:S01]  /*681e0*/  LDL.64 R58, [R1+0xe8] ;  /* 0x0000e800013a7983 */ /* 0x000f220000100a00 */
[----:B---3--:R-:W-:Y:S03]  /*681f0*/  HMMA.16816.F32 R8, R40, R14, R8 ;  /* 0x0000000e2808723c */ /* 0x008fe60000001808 */
[----:B------:R-:W-:Y:S01]  /*68200*/  STL [R1+0x39d4], R29 ;  /* 0x0039d41d01007387 */ /* 0x000fe20000100800 */
[----:B------:R-:W-:Y:S02]  /*68210*/  STL [R1+0x39d0], R28 ;  /* 0x0039d01c01007387 */ /* 0x000fe40000100800 */
[----:B------:R-:W-:-:S02]  /*68220*/  IMAD.MOV.U32 R24, RZ, RZ, R15 ;  /* 0x000000ffff187224 */ /* 0x000fc400078e000f */
[----:B------:R-:W-:Y:S11]  /*68230*/  IMAD.MOV.U32 R25, RZ, RZ, R14 ;  /* 0x000000ffff197224 */ /* 0x000ff600078e000e */
[----:B------:R-:W-:Y:S04]  /*68240*/  @!UPT UIADD3 URZ, URZ, URZ, URZ ;  /* 0x0000003f3f3ff290 */ /* 0x000fe8000fffe03f */
[----:B------:R-:W-:Y:S01]  /*68250*/  STL.64 [R1+0x1320], R8 ;  /* 0x0013200801007387 */ /* 0x000fe20000100a00 */
[----:B------:R0:W-:Y:S02]  /*68260*/  STL.64 [R1+0x1328], R10 ;  /* 0x0013280a01007387 */ /* 0x0001e40000100a00 */
[C---:B0-----:R-:W-:Y:S01]  /*68270*/  HMMA.16816.F32 R8, R40.reuse, R34, R16 ;  /* 0x000000222808723c */ /* 0x041fe20000001810 */
[----:B------:R-:W-:Y:S01]  /*68280*/  STL [R1+0x39dc], R24 ;  /* 0x0039dc1801007387 */ /* 0x000fe20000100800 */
[----:B------:R-:W-:Y:S02]  /*68290*/  STL [R1+0x39d8], R25 ;  /* 0x0039d81901007387 */ /* 0x000fe40000100800 */
[----:B------:R-:W-:Y:S02]  /*682a0*/  IMAD.MOV.U32 R28, RZ, RZ, R35 ;  /* 0x000000ffff1c7224 */ /* 0x000fe400078e0023 */
[----:B------:R-:W-:Y:S11]  /*682b0*/  IMAD.MOV.U32 R29, RZ, RZ, R34 ;  /* 0x000000ffff1d7224 */ /* 0x000ff600078e0022 */
[----:B------:R-:W-:Y:S06]  /*682c0*/  @!UPT UIADD3 URZ, URZ, URZ, URZ ;  /* 0x0000003f3f3ff290 */ /* 0x000fec000fffe03f */
[----:B------:R-:W-:Y:S01]  /*682d0*/  STL.64 [R1+0x1310], R8 ;  /* 0x0013100801007387 */ /* 0x000fe20000100a00 */
[----:B------:R2:W-:Y:S02]  /*682e0*/  STL.64 [R1+0x1318], R10 ;  /* 0x0013180a01007387 */ /* 0x0005e40000100a00 */
[----:B------:R-:W3:Y:S02]  /*682f0*/  LDL.LU R16, [R1+0x12d0] ;  /* 0x0012d00001107983 */ /* 0x000ee40000300800 */
[----:B------:R-:W3:Y:S01]  /*68300*/  LDL.LU R17, [R1+0x12d4] ;  /* 0x0012d40001117983 */ /* 0x000ee20000300800 */
[----:B------:R-:W3:Y:S01]  /*68310*/  LDL.LU R18, [R1+0x12d8] ;  /* 0x0012d80001127983 */ /* 0x000ee20000300800 */
[----:B------:R-:W3:Y:S02]  /*68320*/  LDL.LU R19, [R1+0x12dc] ;  /* 0x0012dc0001137983 */ /* 0x000ee40000300800 */
[----:B------:R-:W3:Y:S02]  /*68330*/  LDL.64 R34, [R1+0xd8] ;  /* 0x0000d80001227983 */ /* 0x000ee40000100a00 */
[----:B------:R-:W-:Y:S01]  /*68340*/  STL [R1+0x39e4], R28 ;  /* 0x0039e41c01007387 */ /* 0x000fe20000100800 */
[----:B------:R0:W-:Y:S01]  /*68350*/  STL [R1+0x39e0], R29 ;  /* 0x0039e01d01007387 */ /* 0x0001e20000100800 */
[----:B--2---:R-:W-:Y:S01]  /*68360*/  HMMA.16816.F32 R8, R40, R6, R20 ;  /* 0x000000062808723c */ /* 0x004fe20000001814 */
[----:B------:R-:W-:-:S02]  /*68370*/  IMAD.MOV.U32 R24, RZ, RZ, R6 ;  /* 0x000000ffff187224 */ /* 0x000fc400078e0006 */
[----:B------:R-:W-:-:S05]  /*68380*/  IMAD.MOV.U32 R25, RZ, RZ, R7 ;  /* 0x000000ffff197224 */ /* 0x000fca00078e0007 */
[----:B------:R-:W-:Y:S11]  /*68390*/  HMMA.16816.F32 R4, R40, R54, R48 ;  /* 0x000000362804723c */ /* 0x000ff60000001830 */
[----:B------:R-:W-:Y:S04]  /*683a0*/  @!UPT UIADD3 URZ, URZ, URZ, URZ ;  /* 0x0000003f3f3ff290 */ /* 0x000fe8000fffe03f */
[----:B------:R-:W-:Y:S01]  /*683b0*/  STL.64 [R1+0x1300], R8 ;  /* 0x0013000801007387 */ /* 0x000fe20000100a00 */
[----:B------:R-:W-:Y:S02]  /*683c0*/  STL.64 [R1+0x1308], R10 ;  /* 0x0013080a01007387 */ /* 0x000fe40000100a00 */
[----:B------:R-:W-:Y:S02]  /*683d0*/  STL [R1+0x39ec], R25 ;  /* 0x0039ec1901007387 */ /* 0x000fe40000100800 */
[----:B------:R-:W-:Y:S03]  /*683e0*/  STL [R1+0x39e8], R24 ;  /* 0x0039e81801007387 */ /* 0x000fe60000100800 */
[----:B------:R-:W-:Y:S01]  /*683f0*/  STL.64 [R1+0x12f0], R4 ;  /* 0x0012f00401007387 */ /* 0x000fe20000100a00 */
[----:B------:R4:W-:Y:S02]  /*68400*/  STL.64 [R1+0x12f8], R6 ;  /* 0x0012f80601007387 */ /* 0x0009e40000100a00 */
[----:B0-----:R-:W-:-:S02]  /*68410*/  IMAD.MOV.U32 R29, RZ, RZ, R55 ;  /* 0x000000ffff1d7224 */ /* 0x001fc400078e0037 */
[----:B------:R-:W2:Y:S02]  /*68420*/  LDL.LU R48, [R1+0x12c0] ;  /* 0x0012c00001307983 */ /* 0x000ea40000300800 */
[----:B------:R-:W-:Y:S01]  /*68430*/  IMAD.MOV.U32 R28, RZ, RZ, R54 ;  /* 0x000000ffff1c7224 */ /* 0x000fe200078e0036 */
[----:B------:R-:W2:Y:S01]  /*68440*/  LDL.LU R49, [R1+0x12c4] ;  /* 0x0012c40001317983 */ /* 0x000ea20000300800 */
[----:B------:R-:W2:Y:S02]  /*68450*/  LDL.LU R50, [R1+0x12c8] ;  /* 0x0012c80001327983 */ /* 0x000ea40000300800 */
[----:B------:R-:W2:Y:S02]  /*68460*/  LDL.LU R51, [R1+0x12cc] ;  /* 0x0012cc0001337983 */ /* 0x000ea40000300800 */
[----:B------:R-:W2:Y:S01]  /*68470*/  LDL.64 R54, [R1+0xc8] ;  /* 0x0000c80001367983 */ /* 0x000ea20000100a00 */
[----:B----4-:R-:W-:Y:S01]  /*68480*/  HMMA.16816.F32 R4, R40, R58, R36 ;  /* 0x0000003a2804723c */ /* 0x010fe20000001824 */
[----:B------:R-:W-:Y:S01]  /*68490*/  STL [R1+0x39f4], R29 ;  /* 0x0039f41d01007387 */ /* 0x000fe20000100800 */
[----:B------:R-:W-:Y:S11]  /*684a0*/  STL [R1+0x39f0], R28 ;  /* 0x0039f01c01007387 */ /* 0x000ff60000100800 */
[----:B------:R-:W-:Y:S10]  /*684b0*/  @!UPT UIADD3 URZ, URZ, URZ, URZ ;  /* 0x0000003f3f3ff290 */ /* 0x000ff4000fffe03f */
[----:B------:R-:W-:Y:S01]  /*684c0*/  STL.64 [R1+0x12e0], R4 ;  /* 0x0012e00401007387 */ /* 0x000fe20000100a00 */
[----:B------:R3:W-:Y:S02]  /*684d0*/  STL.64 [R1+0x12e8], R6 ;  /* 0x0012e80601007387 */ /* 0x0007e40000100a00 */
[----:B------:R-:W4:Y:S02]  /*684e0*/  LDL.LU R8, [R1+0x12b0] ;  /* 0x0012b00001087983 */ /* 0x000f240000300800 */
[----:B------:R-:W4:Y:S01]  /*684f0*/  LDL.LU R9, [R1+0x12b4] ;  /* 0x0012b40001097983 */ /* 0x000f220000300800 */
[----:B------:R-:W4:Y:S01]  /*68500*/  LDL.LU R10, [R1+0x12b8] ;  /* 0x0012b800010a7983 */ /* 0x000f220000300800 */
[----:B------:R-:W4:Y:S02]  /*68510*/  LDL.LU R11, [R1+0x12bc] ;  /* 0x0012bc00010b7983 */ /* 0x000f240000300800 */
[----:B------:R-:W4:Y:S02]  /*68520*/  LDL.64 R14, [R1+0xb8] ;  /* 0x0000b800010e7983 */ /* 0x000f240000100a00 */
[----:B------:R-:W4:Y:S01]  /*68530*/  LDL.LU R36, [R1+0x12a0] ;  /* 0x0012a00001247983 */ /* 0x000f220000300800 */
[----:B------:R-:W4:Y:S01]  /*68540*/  LDL.LU R37, [R1+0x12a4] ;  /* 0x0012a40001257983 */ /* 0x000f220000300800 */
[----:B------:R-:W4:Y:S02]  /*68550*/  LDL.LU R38, [R1+0x12a8] ;  /* 0x0012a80001267983 */ /* 0x000f240000300800 */
[----:B------:R-:W-:-:S02]  /*68560*/  IMAD.MOV.U32 R25, RZ, RZ, R58 ;  /* 0x000000ffff197224 */ /* 0x000fc400078e003a */
[----:B------:R-:W-:Y:S01]  /*68570*/  IMAD.MOV.U32 R24, RZ, RZ, R59 ;  /* 0x000000ffff187224 */ /* 0x000fe200078e003b */
[----:B------:R-:W4:Y:S01]  /*68580*/  LDL.LU R39, [R1+0x12ac] ;  /* 0x0012ac0001277983 */ /* 0x000f220000300800 */
[----:B------:R-:W4:Y:S03]  /*68590*/  LDL.64 R58, [R1+0xa8] ;  /* 0x0000a800013a7983 */ /* 0x000f260000100a00 */
[----:B------:R-:W-:Y:S01]  /*685a0*/  STL [R1+0x39fc], R24 ;  /* 0x0039fc1801007387 */ /* 0x000fe20000100800 */
[----:B------:R-:W-:Y:S01]  /*685b0*/  STL [R1+0x39f8], R25 ;  /* 0x0039f81901007387 */ /* 0x000fe20000100800 */
[C---:B---3--:R-:W-:Y:S01]  /*685c0*/  HMMA.16816.F32 R4, R40.reuse, R34, R16 ;  /* 0x000000222804723c */ /* 0x048fe20000001810 */
[----:B------:R-:W-:Y:S02]  /*685d0*/  IMAD.MOV.U32 R28, RZ, RZ, R35 ;  /* 0x000000ffff1c7224 */ /* 0x000fe400078e0023 */
[----:B------:R-:W-:Y:S11]  /*685e0*/  IMAD.MOV.U32 R29, RZ, RZ, R34 ;  /* 0x000000ffff1d7224 */ /* 0x000ff600078e0022 */
[----:B------:R-:W-:Y:S09]  /*685f0*/  @!UPT UIADD3 URZ, URZ, URZ, URZ ;  /* 0x0000003f3f3ff290 */ /* 0x000ff2000fffe03f */
[----:B------:R-:W-:Y:S01]  /*68600*/  STL.64 [R1+0x12d0], R4 ;  /* 0x0012d00401007387 */ /* 0x000fe20000100a00 */
[----:B------:R0:W-:Y:S02]  /*68610*/  STL.64 [R1+0x12d8], R6 ;  /* 0x0012d80601007387 */ /* 0x0001e40000100a00 */
[----:B------:R-:W4:Y:S02]  /*68620*/  LDL.LU R20, [R1+0x1290] ;  /* 0x0012900001147983 */ /* 0x000f240000300800 */
[----:B------:R-:W4:Y:S01]  /*68630*/  LDL.LU R21, [R1+0x1294] ;  /* 0x0012940001157983 */ /* 0x000f220000300800 */
[----:B------:R-:W4:Y:S01]  /*68640*/  LDL.LU R22, [R1+0x1298] ;  /* 0x0012980001167983 */ /* 0x000f220000300800 */
[----:B------:R-:W4:Y:S03]  /*68650*/  LDL.LU R23, [R1+0x129c] ;  /* 0x00129c0001177983 */ /* 0x000f260000300800 */
[----:B0-----:R-:W4:Y:S01]  /*68660*/  LDL.64 R6, [R1+0x98] ;  /* 0x0000980001067983 */ /* 0x001f220000100a00 */
[----:B------:R-:W4:Y:S02]  /*68670*/  LDL.LU R16, [R1+0x1280] ;  /* 0x0012800001107983 */ /* 0x000f240000300800 */
[----:B------:R-:W4:Y:S02]  /*68680*/  LDL.LU R17, [R1+0x1284] ;  /* 0x0012840001117983 */ /* 0x000f240000300800 */
[----:B------:R-:W4:Y:S01]  /*68690*/  LDL.LU R18, [R1+0x1288] ;  /* 0x0012880001127983 */ /* 0x000f220000300800 */
[----:B------:R-:W4:Y:S01]  /*686a0*/  LDL.LU R19, [R1+0x128c] ;  /* 0x00128c0001137983 */ /* 0x000f220000300800 */
[----:B------:R-:W4:Y:S02]  /*686b0*/  LDL.64 R34, [R1+0x88] ;  /* 0x0000880001227983 */ /* 0x000f240000100a00 */
[----:B------:R-:W-:Y:S02]  /*686c0*/  STL [R1+0x3a04], R28 ;  /* 0x003a041c01007387 */ /* 0x000fe40000100800 */
[----:B------:R-:W-:Y:S01]  /*686d0*/  STL [R1+0x3a00], R29 ;  /* 0x003a001d01007387 */ /* 0x000fe20000100800 */
[----:B--2---:R-:W-:Y:S01]  /*686e0*/  HMMA.16816.F32 R48, R40, R54, R48 ;  /* 0x000000362830723c */ /* 0x004fe20000001830 */
[----:B------:R-:W-:-:S02]  /*686f0*/  IMAD.MOV.U32 R25, RZ, RZ, R55 ;  /* 0x000000ffff197224 */ /* 0x000fc400078e0037 */
[----:B------:R-:W-:Y:S11]  /*68700*/  IMAD.MOV.U32 R24, RZ, RZ, R54 ;  /* 0x000000ffff187224 */ /* 0x000ff600078e0036 */
[----:B------:R-:W-:Y:S09]  /*68710*/  @!UPT UIADD3 URZ, URZ, URZ, URZ ;  /* 0x0000003f3f3ff290 */ /* 0x000ff2000fffe03f */
[----:B------:R0:W-:Y:S01]  /*68720*/  STL.64 [R1+0x12c0], R48 ;  /* 0x0012c03001007387 */ /* 0x0001e20000100a00 */
[----:B------:R2:W-:Y:S03]  /*68730*/  STL.64 [R1+0x12c8], R50 ;  /* 0x0012c83201007387 */ /* 0x0005e60000100a00 */
[----:B0-----:R-:W3:Y:S01]  /*68740*/  LDL.LU R48, [R1+0x1270] ;  /* 0x0012700001307983 */ /* 0x001ee20000300800 */
[----:B------:R-:W3:Y:S02]  /*68750*/  LDL.LU R49, [R1+0x1274] ;  /* 0x0012740001317983 */ /* 0x000ee40000300800 */
[----:B--2---:R-:W3:Y:S02]  /*68760*/  LDL.LU R50, [R1+0x1278] ;  /* 0x0012780001327983 */ /* 0x004ee40000300800 */
[----:B------:R-:W3:Y:S01]  /*68770*/  LDL.LU R51, [R1+0x127c] ;  /* 0x00127c0001337983 */ /* 0x000ee20000300800 */
[----:B------:R-:W3:Y:S01]  /*68780*/  LDL.64 R54, [R1+0x78] ;  /* 0x0000780001367983 */ /* 0x000ee20000100a00 */
[----:B----4-:R-:W-:Y:S03]  /*68790*/  HMMA.16816.F32 R8, R40, R14, R8 ;  /* 0x0000000e2808723c */ /* 0x010fe60000001808 */
        /* <DEDUP_REMOVED lines=15> */
[----:B------:R-:W2:Y:S02]  /*68890*/  LDL.LU R36, [R1+0x1260] ;  /* 0x0012600001247983 */ /* 0x000ea40000300800 */
[----:B------:R-:W2:Y:S01]  /*688a0*/  LDL.LU R37, [R1+0x1264] ;  /* 0x0012640001257983 */ /* 0x000ea20000300800 */
[----:B------:R-:W2:Y:S01]  /*688b0*/  LDL.LU R38, [R1+0x1268] ;  /* 0x0012680001267983 */ /* 0x000ea20000300800 */
[----:B------:R-:W2:Y:S02]  /*688c0*/  LDL.LU R39, [R1+0x126c] ;  /* 0x00126c0001277983 */ /* 0x000ea40000300800 */
[----:B------:R-:W2:Y:S01]  /*688d0*/  LDL.64 R58, [R1+0x68] ;  /* 0x00006800013a7983 */ /* 0x000ea20000100a00 */
[----:B0-----:R-:W-:Y:S01]  /*688e0*/  HMMA.16816.F32 R8, R40, R6, R20 ;  /* 0x000000062808723c */ /* 0x001fe20000001814 */
[----:B------:R-:W-:-:S02]  /*688f0*/  IMAD.MOV.U32 R29, RZ, RZ, R6 ;  /* 0x000000ffff1d7224 */ /* 0x000fc400078e0006 */
[----:B------:R-:W-:-:S05]  /*68900*/  IMAD.MOV.U32 R28, RZ, RZ, R7 ;  /* 0x000000ffff1c7224 */ /* 0x000fca00078e0007 */
[----:B------:R-:W-:Y:S01]  /*68910*/  HMMA.16816.F32 R4, R40, R34, R16 ;  /* 0x000000222804723c */ /* 0x000fe20000001810 */
[----:B------:R0:W-:Y:S01]  /*68920*/  STL [R1+0x3a1c], R24 ;  /* 0x003a1c1801007387 */ /* 0x0001e20000100800 */
[----:B------:R4:W-:Y:S11]  /*68930*/  STL [R1+0x3a18], R25 ;  /* 0x003a181901007387 */ /* 0x0009f60000100800 */
[----:B------:R-:W-:Y:S02]  /*68940*/  @!UPT UIADD3 URZ, URZ, URZ, URZ ;  /* 0x0000003f3f3ff290 */ /* 0x000fe4000fffe03f */
[----:B------:R-:W-:Y:S01]  /*68950*/  STL.64 [R1+0x1290], R8 ;  /* 0x0012900801007387 */ /* 0x000fe20000100a00 */
[----:B------:R-:W-:Y:S02]  /*68960*/  STL.64 [R1+0x1298], R10 ;  /* 0x0012980a01007387 */ /* 0x000fe40000100a00 */
[----:B------:R-:W-:Y:S02]  /*68970*/  STL [R1+0x3a24], R28 ;  /* 0x003a241c01007387 */ /* 0x000fe40000100800 */
[----:B------:R-:W-:Y:S03]  /*68980*/  STL [R1+0x3a20], R29 ;  /* 0x003a201d01007387 */ /* 0x000fe60000100800 */
[----:B------:R1:W-:Y:S01]  /*68990*/  STL.64 [R1+0x1280], R4 ;  /* 0x0012800401007387 */ /* 0x0003e20000100a00 */
[----:B------:R1:W-:Y:S02]  /*689a0*/  STL.64 [R1+0x1288], R6 ;  /* 0x0012880601007387 */ /* 0x0003e40000100a00 */
[----:B0-----:R-:W-:-:S02]  /*689b0*/  IMAD.MOV.U32 R24, RZ, RZ, R34 ;  /* 0x000000ffff187224 */ /* 0x001fc400078e0022 */
[----:B----4-:R-:W-:Y:S01]  /*689c0*/  IMAD.MOV.U32 R25, RZ, RZ, R35 ;  /* 0x000000ffff197224 */ /* 0x010fe200078e0023 */
[----:B-1----:R-:W4:Y:S01]  /*689d0*/  LDL.LU R4, [R1+0x1250] ;  /* 0x0012500001047983 */ /* 0x002f220000300800 */
[----:B------:R-:W4:Y:S02]  /*689e0*/  LDL.LU R5, [R1+0x1254] ;  /* 0x0012540001057983 */ /* 0x000f240000300800 */
[----:B------:R-:W4:Y:S02]  /*689f0*/  LDL.LU R6, [R1+0x1258] ;  /* 0x0012580001067983 */ /* 0x000f240000300800 */
[----:B------:R-:W4:Y:S01]  /*68a00*/  LDL.LU R7, [R1+0x125c] ;  /* 0x00125c0001077983 */ /* 0x000f220000300800 */
[----:B------:R-:W4:Y:S01]  /*68a10*/  LDL.64 R34, [R1+0x58] ;  /* 0x0000580001227983 */ /* 0x000f220000100a00 */
[----:B------:R-:W-:Y:S02]  /*68a20*/  STL [R1+0x3a2c], R25 ;  /* 0x003a2c1901007387 */ /* 0x000fe40000100800 */
[----:B------:R-:W-:Y:S01]  /*68a30*/  STL [R1+0x3a28], R24 ;  /* 0x003a281801007387 */ /* 0x000fe20000100800 */
[----:B---3--:R-:W-:Y:S01]  /*68a40*/  HMMA.16816.F32 R8, R40, R54, R48 ;  /* 0x000000362808723c */ /* 0x008fe20000001830 */
[----:B------:R-:W-:-:S02]  /*68a50*/  IMAD.MOV.U32 R29, RZ, RZ, R55 ;  /* 0x000000ffff1d7224 */ /* 0x000fc400078e0037 */
[----:B------:R-:W-:Y:S11]  /*68a60*/  IMAD.MOV.U32 R28, RZ, RZ, R54 ;  /* 0x000000ffff1c7224 */ /* 0x000ff600078e0036 */
[----:B------:R-:W-:Y:S09]  /*68a70*/  @!UPT UIADD3 URZ, URZ, URZ, URZ ;  /* 0x0000003f3f3ff290 */ /* 0x000ff2000fffe03f */
[----:B------:R0:W-:Y:S01]  /*68a80*/  STL.64 [R1+0x1270], R8 ;  /* 0x0012700801007387 */ /* 0x0001e20000100a00 */
[----:B------:R1:W-:Y:S03]  /*68a90*/  STL.64 [R1+0x1278], R10 ;  /* 0x0012780a01007387 */ /* 0x0003e60000100a00 */
[----:B0-----:R-:W3:Y:S01]  /*68aa0*/  LDL.LU R8, [R1+0x1240] ;  /* 0x0012400001087983 */ /* 0x001ee20000300800 */
[----:B------:R-:W3:Y:S02]  /*68ab0*/  LDL.LU R9, [R1+0x1244] ;  /* 0x0012440001097983 */ /* 0x000ee40000300800 */
[----:B-1----:R-:W3:Y:S02]  /*68ac0*/  LDL.LU R10, [R1+0x1248] ;  /* 0x00124800010a7983 */ /* 0x002ee40000300800 */
[----:B------:R-:W3:Y:S01]  /*68ad0*/  LDL.LU R11, [R1+0x124c] ;  /* 0x00124c00010b7983 */ /* 0x000ee20000300800 */
[----:B------:R-:W3:Y:S01]  /*68ae0*/  LDL.64 R14, [R1+0x48] ;  /* 0x00004800010e7983 */ /* 0x000ee20000100a00 */
[----:B------:R-:W3:Y:S02]  /*68af0*/  LDL.LU R48, [R1+0x1230] ;  /* 0x0012300001307983 */ /* 0x000ee40000300800 */
[----:B------:R-:W3:Y:S02]  /*68b00*/  LDL.LU R49, [R1+0x1234] ;  /* 0x0012340001317983 */ /* 0x000ee40000300800 */
[----:B------:R-:W3:Y:S01]  /*68b10*/  LDL.LU R50, [R1+0x1238] ;  /* 0x0012380001327983 */ /* 0x000ee20000300800 */
[----:B------:R-:W3:Y:S01]  /*68b20*/  LDL.LU R51, [R1+0x123c] ;  /* 0x00123c0001337983 */ /* 0x000ee20000300800 */
[----:B------:R-:W3:Y:S02]  /*68b30*/  LDL.64 R54, [R1+0x38] ;  /* 0x0000380001367983 */ /* 0x000ee40000100a00 */
[----:B------:R-:W-:Y:S02]  /*68b40*/  STL [R1+0x3a34], R29 ;  /* 0x003a341d01007387 */ /* 0x000fe40000100800 */
[----:B------:R-:W-:Y:S01]  /*68b50*/  STL [R1+0x3a30], R28 ;  /* 0x003a301c01007387 */ /* 0x000fe20000100800 */
[----:B--2---:R-:W-:Y:S01]  /*68b60*/  HMMA.16816.F32 R16, R40, R58, R36 ;  /* 0x0000003a2810723c */ /* 0x004fe20000001824 */
        /* <DEDUP_REMOVED lines=23> */
[----:B0-----:R-:W4:Y:S01]  /*68ce0*/  LDL.LU R4, [R1+0x1200] ;  /* 0x0012000001047983 */ /* 0x001f220000300800 */
[----:B------:R-:W4:Y:S02]  /*68cf0*/  LDL.LU R5, [R1+0x1204] ;  /* 0x0012040001057983 */ /* 0x000f240000300800 */
[----:B-1----:R-:W4:Y:S02]  /*68d00*/  LDL.LU R6, [R1+0x1208] ;  /* 0x0012080001067983 */ /* 0x002f240000300800 */
[----:B------:R-:W4:Y:S01]  /*68d10*/  LDL.LU R7, [R1+0x120c] ;  /* 0x00120c0001077983 */ /* 0x000f220000300800 */
[----:B------:R-:W4:Y:S01]  /*68d20*/  LDL.64 R34, [R1+0x8] ;  /* 0x0000080001227983 */ /* 0x000f220000100a00 */
[----:B------:R-:W-:Y:S02]  /*68d30*/  STL [R1+0x3a44], R28 ;  /* 0x003a441c01007387 */ /* 0x000fe40000100800 */
[----:B------:R0:W-:Y:S01]  /*68d40*/  STL [R1+0x3a40], R29 ;  /* 0x003a401d01007387 */ /* 0x0001e20000100800 */
[C---:B---3--:R-:W-:Y:S08]  /*68d50*/  HMMA.16816.F32 R8, R40.reuse, R14, R8 ;  /* 0x0000000e2808723c */ /* 0x048ff00000001808 */
[----:B------:R-:W-:Y:S01]  /*68d60*/  HMMA.16816.F32 R48, R40, R54, R48 ;  /* 0x000000362830723c */ /* 0x000fe20000001830 */
[----:B------:R-:W-:-:S02]  /*68d70*/  IMAD.MOV.U32 R25, RZ, RZ, R15 ;  /* 0x000000ffff197224 */ /* 0x000fc400078e000f */
[----:B------:R-:W-:Y:S02]  /*68d80*/  IMAD.MOV.U32 R24, RZ, RZ, R14 ;  /* 0x000000ffff187224 */ /* 0x000fe400078e000e */
[----:B0-----:R-:W-:Y:S02]  /*68d90*/  IMAD.MOV.U32 R29, RZ, RZ, R55 ;  /* 0x000000ffff1d7224 */ /* 0x001fe400078e0037 */
[----:B------:R-:W-:-:S08]  /*68da0*/  IMAD.MOV.U32 R28, RZ, RZ, R54 ;  /* 0x000000ffff1c7224 */ /* 0x000fd000078e0036 */
[----:B------:R-:W-:Y:S01]  /*68db0*/  STL.64 [R1+0x1240], R8 ;  /* 0x0012400801007387 */ /* 0x000fe20000100a00 */
[----:B------:R0:W-:Y:S03]  /*68dc0*/  STL.64 [R1+0x1248], R10 ;  /* 0x0012480a01007387 */ /* 0x0001e60000100a00 */
[----:B0-----:R-:W3:Y:S01]  /*68dd0*/  LDL.LU.64 R10, [R1+0x3be8] ;  /* 0x003be800010a7983 */ /* 0x001ee20000300a00 */
[----:B------:R-:W3:Y:S02]  /*68de0*/  LDL.LU.64 R8, [R1+0x3be0] ;  /* 0x003be00001087983 */ /* 0x000ee40000300a00 */
[----:B------:R-:W3:Y:S02]  /*68df0*/  LDL.LU.64 R14, [R1+0x3bd8] ;  /* 0x003bd800010e7983 */ /* 0x000ee40000300a00 */
[----:B------:R-:W-:Y:S01]  /*68e00*/  STL [R1+0x3a4c], R25 ;  /* 0x003a4c1901007387 */ /* 0x000fe20000100800 */
[----:B------:R-:W-:Y:S01]  /*68e10*/  STL [R1+0x3a48], R24 ;  /* 0x003a481801007387 */ /* 0x000fe20000100800 */
[----:B------:R-:W-:Y:S02]  /*68e20*/  STL.64 [R1+0x1230], R48 ;  /* 0x0012303001007387 */ /* 0x000fe40000100a00 */
[----:B------:R0:W-:Y:S02]  /*68e30*/  STL.64 [R1+0x1238], R50 ;  /* 0x0012383201007387 */ /* 0x0001e40000100a00 */
[----:B0-----:R-:W3:Y:S01]  /*68e40*/  LDL.LU.64 R50, [R1+0x3bd0] ;  /* 0x003bd00001327983 */ /* 0x001ee20000300a00 */
[----:B------:R-:W3:Y:S02]  /*68e50*/  LDL.LU R52, [R1+0x11f0] ;  /* 0x0011f00001347983 */ /* 0x000ee40000300800 */
[----:B------:R-:W3:Y:S02]  /*68e60*/  LDL.LU R53, [R1+0x11f4] ;  /* 0x0011f40001357983 */ /* 0x000ee40000300800 */
[----:B------:R-:W3:Y:S01]  /*68e70*/  LDL.LU R54, [R1+0x11f8] ;  /* 0x0011f80001367983 */ /* 0x000ee20000300800 */
[----:B------:R-:W3:Y:S01]  /*68e80*/  LDL.LU R55, [R1+0x11fc] ;  /* 0x0011fc0001377983 */ /* 0x000ee20000300800 */
[C---:B--2---:R-:W-:Y:S03]  /*68e90*/  HMMA.16816.F32 R56, R40.reuse, R18, R56 ;  /* 0x000000122838723c */ /* 0x044fe60000001838 */
[----:B------:R-:W-:Y:S01]  /*68ea0*/  STL [R1+0x3a54], R29 ;  /* 0x003a541d01007387 */ /* 0x000fe20000100800 */
[----:B------:R-:W-:Y:S11]  /*68eb0*/  STL [R1+0x3a50], R28 ;  /* 0x003a501c01007387 */ /* 0x000ff60000100800 */
[----:B------:R-:W-:Y:S08]  /*68ec0*/  @!UPT UIADD3 URZ, URZ, URZ, URZ ;  /* 0x0000003f3f3ff290 */ /* 0x000ff0000fffe03f */
[----:B------:R-:W-:Y:S01]  /*68ed0*/  STL.64 [R1+0x1220], R56 ;  /* 0x0012203801007387 */ /* 0x000fe20000100a00 */
[----:B------:R0:W-:Y:S03]  /*68ee0*/  STL.64 [R1+0x1228], R58 ;  /* 0x0012283a01007387 */ /* 0x0001e60000100a00 */
[----:B0-----:R-:W2:Y:S01]  /*68ef0*/  LDL.LU.64 R58, [R1+0x3bc8] ;  /* 0x003bc800013a7983 */ /* 0x001ea20000300a00 */
[C---:B------:R-:W-:Y:S01]  /*68f00*/  HMMA.16816.F32 R20, R40.reuse, R38, R20 ;  /* 0x000000262814723c */ /* 0x040fe20000001814 */
[----:B------:R-:W-:Y:S02]  /*68f10*/  IMAD.MOV.U32 R24, RZ, RZ, R18 ;  /* 0x000000ffff187224 */ /* 0x000fe400078e0012 */
[----:B------:R-:W3:Y:S01]  /*68f20*/  LDL.LU R16, [R1+0x11e0] ;  /* 0x0011e00001107983 */ /* 0x000ee20000300800 */
[----:B------:R-:W3:Y:S04]  /*68f30*/  LDL.LU R17, [R1+0x11e4] ;  /* 0x0011e40001117983 */ /* 0x000ee80000300800 */
[----:B----4-:R-:W-:Y:S01]  /*68f40*/  HMMA.16816.F32 R4, R40, R34, R4 ;  /* 0x000000222804723c */ /* 0x010fe20000001804 */
[----:B------:R-:W-:Y:S01]  /*68f50*/  IMAD.MOV.U32 R56, RZ, RZ, R19 ;  /* 0x000000ffff387224 */ /* 0x000fe200078e0013 */
[----:B------:R-:W4:Y:S01]  /*68f60*/  LDL.LU R18, [R1+0x11e8] ;  /* 0x0011e80001127983 */ /* 0x000f220000300800 */
[----:B------:R-:W4:Y:S02]  /*68f70*/  LDL.LU R19, [R1+0x11ec] ;  /* 0x0011ec0001137983 */ /* 0x000f240000300800 */
[----:B------:R0:W-:Y:S10]  /*68f80*/  STL [R1+0x3a58], R24 ;  /* 0x003a581801007387 */ /* 0x0001f40000100800 */
[----:B------:R-:W-:Y:S01]  /*68f90*/  STL.64 [R1+0x1210], R20 ;  /* 0x0012101401007387 */ /* 0x000fe20000100a00 */
[----:B------:R-:W-:Y:S02]  /*68fa0*/  STL.64 [R1+0x1218], R22 ;  /* 0x0012181601007387 */ /* 0x000fe40000100a00 */
[----:B------:R-:W4:Y:S02]  /*68fb0*/  LDL.LU R36, [R1+0x11d0] ;  /* 0x0011d00001247983 */ /* 0x000f240000300800 */
[----:B------:R-:W-:Y:S01]  /*68fc0*/  IMAD.MOV.U32 R28, RZ, RZ, R38 ;  /* 0x000000ffff1c7224 */ /* 0x000fe200078e0026 */
[----:B------:R-:W4:Y:S01]  /*68fd0*/  LDL.LU R37, [R1+0x11d4] ;  /* 0x0011d40001257983 */ /* 0x000f220000300800 */
[----:B------:R-:W-:-:S02]  /*68fe0*/  IMAD.MOV.U32 R25, RZ, RZ, R39 ;  /* 0x000000ffff197224 */ /* 0x000fc400078e0027 */
[----:B------:R-:W4:Y:S02]  /*68ff0*/  LDL.LU R38, [R1+0x11d8] ;  /* 0x0011d80001267983 */ /* 0x000f240000300800 */
[----:B------:R-:W4:Y:S02]  /*69000*/  LDL.LU R39, [R1+0x11dc] ;  /* 0x0011dc0001277983 */ /* 0x000f240000300800 */
[----:B0-----:R-:W-:Y:S02]  /*69010*/  IMAD.MOV.U32 R24, RZ, RZ, R34 ;  /* 0x000000ffff187224 */ /* 0x001fe400078e0022 */
[----:B------:R-:W-:Y:S01]  /*69020*/  IMAD.MOV.U32 R29, RZ, RZ, R35 ;  /* 0x000000ffff1d7224 */ /* 0x000fe200078e0023 */
[----:B------:R0:W-:Y:S01]  /*69030*/  STL.64 [R1+0x1200], R4 ;  /* 0x0012000401007387 */ /* 0x0001e20000100a00 */
[----:B------:R1:W-:Y:S02]  /*69040*/  STL.64 [R1+0x1208], R6 ;  /* 0x0012080601007387 */ /* 0x0003e40000100a00 */
[----:B------:R-:W4:Y:S02]  /*69050*/  LDL.LU R32, [R1+0x11c0] ;  /* 0x0011c00001207983 */ /* 0x000f240000300800 */
[----:B------:R-:W4:Y:S01]  /*69060*/  LDL.LU R33, [R1+0x11c4] ;  /* 0x0011c40001217983 */ /* 0x000f220000300800 */
[----:B------:R-:W4:Y:S01]  /*69070*/  LDL.LU R34, [R1+0x11c8] ;  /* 0x0011c80001227983 */ /* 0x000f220000300800 */
[----:B------:R-:W4:Y:S03]  /*69080*/  LDL.LU R35, [R1+0x11cc] ;  /* 0x0011cc0001237983 */ /* 0x000f260000300800 */
[----:B0-----:R-:W4:Y:S01]  /*69090*/  LDL.LU R4, [R1+0x11b0] ;  /* 0x0011b00001047983 */ /* 0x001f220000300800 */
[----:B--2---:R-:W-:-:S02]  /*690a0*/  IMAD.MOV.U32 R5, RZ, RZ, R58 ;  /* 0x000000ffff057224 */ /* 0x004fc400078e003a */
[----:B-1----:R-:W-:Y:S01]  /*690b0*/  IMAD.MOV.U32 R6, RZ, RZ, R59 ;  /* 0x000000ffff067224 */ /* 0x002fe200078e003b */
[----:B------:R-:W2:Y:S01]  /*690c0*/  LDL.LU R58, [R1+0x3bc4] ;  /* 0x003bc400013a7983 */ /* 0x000ea20000300800 */
[----:B------:R-:W2:Y:S02]  /*690d0*/  LDL.LU R59, [R1+0x3bc0] ;  /* 0x003bc000013b7983 */ /* 0x000ea40000300800 */
[----:B------:R-:W4:Y:S02]  /*690e0*/  LDL.LU R7, [R1+0x11bc] ;  /* 0x0011bc0001077983 */ /* 0x000f240000300800 */
[----:B------:R-:W4:Y:S01]  /*690f0*/  LDL.LU R20, [R1+0x11a0] ;  /* 0x0011a00001147983 */ /* 0x000f220000300800 */
[----:B------:R-:W4:Y:S01]  /*69100*/  LDL.LU R21, [R1+0x11a4] ;  /* 0x0011a40001157983 */ /* 0x000f220000300800 */
[----:B------:R-:W4:Y:S02]  /*69110*/  LDL.LU R22, [R1+0x11a8] ;  /* 0x0011a80001167983 */ /* 0x000f240000300800 */
[----:B------:R-:W4:Y:S02]  /*69120*/  LDL.LU R23, [R1+0x11ac] ;  /* 0x0011ac0001177983 */ /* 0x000f240000300800 */
[----:B---3--:R-:W-:Y:S01]  /*69130*/  IMAD.MOV.U32 R57, RZ, RZ, R51 ;  /* 0x000000ffff397224 */ /* 0x008fe200078e0033 */
[----:B--2---:R-:W-:Y:S11]  /*69140*/  HMMA.16816.F32 R52, R40, R58, R52 ;  /* 0x0000003a2834723c */ /* 0x004ff60000001834 */
[----:B------:R-:W-:Y:S11]  /*69150*/  @!UPT UIADD3 URZ, URZ, URZ, URZ ;  /* 0x0000003f3f3ff290 */ /* 0x000ff6000fffe03f */
[----:B------:R-:W-:Y:S01]  /*69160*/  @!UPT UIADD3 URZ, URZ, URZ, URZ ;  /* 0x0000003f3f3ff290 */ /* 0x000fe2000fffe03f */
[----:B------:R-:W-:Y:S01]  /*69170*/  STL.64 [R1+0x11f0], R52 ;  /* 0x0011f03401007387 */ /* 0x000fe20000100a00 */
[----:B------:R0:W-:Y:S03]  /*69180*/  STL.64 [R1+0x11f8], R54 ;  /* 0x0011f83601007387 */ /* 0x0001e60000100a00 */
[----:B0-----:R-:W4:Y:S01]  /*69190*/  LDL.LU.64 R54, [R1+0x3bb8] ;  /* 0x003bb80001367983 */ /* 0x001f220000300a00 */
[----:B------:R-:W-:Y:S02]  /*691a0*/  STL.64 [R1+0x3af0], R58 ;  /* 0x003af03a01007387 */ /* 0x000fe40000100a00 */
[----:B------:R0:W-:Y:S02]  /*691b0*/  STL [R1+0x3ae8], R56 ;  /* 0x003ae83801007387 */ /* 0x0001e40000100800 */
[----:B0-----:R-:W-:Y:S02]  /*691c0*/  IMAD.MOV.U32 R56, RZ, RZ, R50 ;  /* 0x000000ffff387224 */ /* 0x001fe400078e0032 */
[----:B------:R-:W2:Y:S01]  /*691d0*/  LDL.LU R50, [R1+0x3bb4] ;  /* 0x003bb40001327983 */ /* 0x000ea20000300800 */
[----:B------:R-:W3:Y:S02]  /*691e0*/  LDL.LU R51, [R1+0x3bb0] ;  /* 0x003bb00001337983 */ /* 0x000ee40000300800 */
[----:B------:R-:W-:-:S02]  /*691f0*/  IMAD.MOV.U32 R58, RZ, RZ, R27 ;  /* 0x000000ffff3a7224 */ /* 0x000fc400078e001b */
[----:B------:R-:W-:Y:S01]  /*69200*/  IMAD.MOV.U32 R59, RZ, RZ, R31 ;  /* 0x000000ffff3b7224 */ /* 0x000fe200078e001f */
[----:B------:R-:W2:Y:S01]  /*69210*/  LDL.LU R27, [R1+0x3bac] ;  /* 0x003bac00011b7983 */ /* 0x000ea20000300800 */
[----:B------:R-:W2:Y:S01]  /*69220*/  LDL.LU R31, [R1+0x3ba8] ;  /* 0x003ba800011f7983 */ /* 0x000ea20000300800 */
[C---:B----4-:R-:W-:Y:S11]  /*69230*/  HMMA.16816.F32 R16, R40.reuse, R54, R16 ;  /* 0x000000362810723c */ /* 0x050ff60000001810 */
[----:B------:R-:W-:Y:S11]  /*69240*/  @!UPT UIADD3 URZ, URZ, URZ, URZ ;  /* 0x0000003f3f3ff290 */ /* 0x000ff6000fffe03f */
[----:B------:R-:W-:Y:S01]  /*69250*/  @!UPT UIADD3 URZ, URZ, URZ, URZ ;  /* 0x0000003f3f3ff290 */ /* 0x000fe2000fffe03f */
[----:B------:R0:W-:Y:S01]  /*69260*/  STL.64 [R1+0x11e0], R16 ;  /* 0x0011e01001007387 */ /* 0x0001e20000100a00 */
[----:B------:R3:W-:Y:S03]  /*69270*/  STL.64 [R1+0x11e8], R18 ;  /* 0x0011e81201007387 */ /* 0x0007e60000100a00 */
[----:B0-----:R-:W4:Y:S01]  /*69280*/  LDL.LU R16, [R1+0x1180] ;  /* 0x0011800001107983 */ /* 0x001f220000300800 */
[----:B--2---:R-:W-:Y:S02]  /*69290*/  IMAD.MOV.U32 R17, RZ, RZ, R50 ;  /* 0x000000ffff117224 */ /* 0x004fe400078e0032 */
[----:B------:R-:W2:Y:S02]  /*692a0*/  LDL.LU R50, [R1+0x3ba4] ;  /* 0x003ba40001327983 */ /* 0x000ea40000300800 */
[----:B---3--:R-:W-:Y:S02]  /*692b0*/  IMAD.MOV.U32 R18, RZ, RZ, R51 ;  /* 0x000000ffff127224 */ /* 0x008fe400078e0033 */
[----:B------:R-:W2:Y:S01]  /*692c0*/  LDL.LU R51, [R1+0x3ba0] ;  /* 0x003ba00001337983 */ /* 0x000ea20000300800 */
[----:B------:R-:W4:Y:S02]  /*692d0*/  LDL.LU R19, [R1+0x118c] ;  /* 0x00118c0001137983 */ /* 0x000f240000300800 */
[----:B------:R0:W-:Y:S02]  /*692e0*/  STL.64 [R1+0x3af8], R54 ;  /* 0x003af83601007387 */ /* 0x0001e40000100a00 */
[----:B------:R-:W3:Y:S01]  /*692f0*/  LDL.LU R52, [R1+0x1150] ;  /* 0x0011500001347983 */ /* 0x000ee20000300800 */
[----:B------:R-:W3:Y:S04]  /*69300*/  LDL.LU R53, [R1+0x1154] ;  /* 0x0011540001357983 */ /* 0x000ee80000300800 */
[----:B0-----:R-:W3:Y:S01]  /*69310*/  LDL.LU R54, [R1+0x1158] ;  /* 0x0011580001367983 */ /* 0x001ee20000300800 */
[----:B------:R-:W3:Y:S02]  /*69320*/  LDL.LU R55, [R1+0x115c] ;  /* 0x00115c0001377983 */ /* 0x000ee40000300800 */
[----:B------:R-:W-:Y:S01]  /*69330*/  IMAD.MOV.U32 R48, RZ, RZ, R31 ;  /* 0x000000ffff307224 */ /* 0x000fe200078e001f */
[----:B--2---:R-:W-:Y:S11]  /*69340*/  HMMA.16816.F32 R36, R40, R50, R36 ;  /* 0x000000322824723c */ /* 0x004ff60000001824 */
[----:B------:R-:W-:Y:S11]  /*69350*/  @!UPT UIADD3 URZ, URZ, URZ, URZ ;  /* 0x0000003f3f3ff290 */ /* 0x000ff6000fffe03f */
[----:B------:R-:W-:Y:S01]  /*69360*/  @!UPT UIADD3 URZ, URZ, URZ, URZ ;  /* 0x0000003f3f3ff290 */ /* 0x000fe2000fffe03f */
[----:B------:R-:W-:Y:S01]  /*69370*/  STL.64 [R1+0x11d0], R36 ;  /* 0x0011d02401007387 */ /* 0x000fe20000100a00 */
[----:B------:R0:W-:Y:S03]  /*69380*/  STL.64 [R1+0x11d8], R38 ;  /* 0x0011d82601007387 */ /* 0x0001e60000100a00 */
[----:B0-----:R-:W2:Y:S01]  /*69390*/  LDL.LU.64 R38, [R1+0x3b98] ;  /* 0x003b980001267983 */ /* 0x001ea20000300a00 */
[----:B------:R0:W-:Y:S02]  /*693a0*/  STL.64 [R1+0x3b00], R50 ;  /* 0x003b003201007387 */ /* 0x0001e40000100a00 */
[----:B------:R-:W3:Y:S02]  /*693b0*/  LDL.LU R31, [R1+0x3b94] ;  /* 0x003b9400011f7983 */ /* 0x000ee40000300800 */
[----:B------:R-:W-:Y:S02]  /*693c0*/  IMAD.MOV.U32 R49, RZ, RZ, R27 ;  /* 0x000000ffff317224 */ /* 0x000fe400078e001b */
[----:B------:R-:W4:Y:S01]  /*693d0*/  LDL.LU R27, [R1+0x3b90] ;  /* 0x003b9000011b7983 */ /* 0x000f220000300800 */
[----:B0-----:R-:W-:-:S02]  /*693e0*/  IMAD.MOV.U32 R50, RZ, RZ, R26 ;  /* 0x000000ffff327224 */ /* 0x001fc400078e001a */
[----:B------:R-:W-:Y:S01]  /*693f0*/  IMAD.MOV.U32 R51, RZ, RZ, R30 ;  /* 0x000000ffff337224 */ /* 0x000fe200078e001e */
[----:B------:R-:W4:Y:S01]  /*69400*/  LDL.LU R26, [R1+0x3b8c] ;  /* 0x003b8c00011a7983 */ /* 0x000f220000300800 */
[----:B------:R-:W4:Y:S01]  /*69410*/  LDL.LU R30, [R1+0x3b88] ;  /* 0x003b8800011e7983 */ /* 0x000f220000300800 */
[----:B--2---:R-:W-:Y:S01]  /*69420*/  HMMA.16816.F32 R32, R40, R38, R32 ;  /* 0x000000262820723c */ /* 0x004fe20000001820 */
[----:B---3--:R-:W-:Y:S11]  /*69430*/  IMAD.MOV.U32 R36, RZ, RZ, R31 ;  /* 0x000000ffff247224 */ /* 0x008ff600078e001f */
[----:B------:R-:W-:Y:S11]  /*69440*/  @!UPT UIADD3 URZ, URZ, URZ, URZ ;  /* 0x0000003f3f3ff290 */ /* 0x000ff6000fffe03f */
[----:B------:R-:W-:Y:S01]  /*69450*/  STL.64 [R1+0x11c0], R32 ;  /* 0x0011c02001007387 */ /* 0x000fe20000100a00 */
[----:B------:R0:W-:Y:S03]  /*69460*/  STL.64 [R1+0x11c8], R34 ;  /* 0x0011c82201007387 */ /* 0x0001e60000100a00 */
[----:B0-----:R-:W2:Y:S01]  /*69470*/  LDL.LU.64 R34, [R1+0x3b80] ;  /* 0x003b800001227983 */ /* 0x001ea20000300a00 */
[----:B------:R4:W-:Y:S02]  /*69480*/  STL.64 [R1+0x3b10], R38 ;  /* 0x003b102601007387 */ /* 0x0009e40000100a00 */
[----:B------:R-:W3:Y:S02]  /*69490*/  LDL.LU R31, [R1+0x3b78] ;  /* 0x003b7800011f7983 */ /* 0x000ee40000300800 */
[----:B------:R-:W3:Y:S02]  /*694a0*/  LDL.LU R37, [R1+0x1194] ;  /* 0x0011940001257983 */ /* 0x000ee40000300800 */
[----:B----4-:R-:W-:-:S02]  /*694b0*/  IMAD.MOV.U32 R38, RZ, RZ, R26 ;  /* 0x000000ffff267224 */ /* 0x010fc400078e001a */
[----:B------:R-:W-:Y:S01]  /*694c0*/  IMAD.MOV.U32 R39, RZ, RZ, R27 ;  /* 0x000000ffff277224 */ /* 0x000fe200078e001b */
[----:B------:R-:W4:Y:S01]  /*694d0*/  LDL.LU R26, [R1+0x3b74] ;  /* 0x003b7400011a7983 */ /* 0x000f220000300800 */
[----:B------:R-:W4:Y:S01]  /*694e0*/  LDL.LU R27, [R1+0x3b70] ;  /* 0x003b7000011b7983 */ /* 0x000f220000300800 */
[C---:B--2---:R-:W-:Y:S08]  /*694f0*/  HMMA.16816.F32 R4, R40.reuse, R34, R4 ;  /* 0x000000222804723c */ /* 0x044ff00000001804 */
[C---:B---3--:R-:W-:Y:S11]  /*69500*/  HMMA.16816.F32 R20, R40.reuse, R30, R20 ;  /* 0x0000001e2814723c */ /* 0x048ff60000001814 */
        /* <DEDUP_REMOVED lines=8> */
[----:B----4-:R-:W-:Y:S01]  /*69590*/  HMMA.16816.F32 R36, R40, R26, R36 ;  /* 0x0000001a2824723c */ /* 0x010fe20000001824 */
[----:B------:R-:W4:Y:S02]  /*695a0*/  LDL.LU R20, [R1+0x3b50] ;  /* 0x003b500001147983 */ /* 0x000f240000300800 */
[----:B------:R-:W-:Y:S01]  /*695b0*/  STL.64 [R1+0x37b8], R30 ;  /* 0x0037b81e01007387 */ /* 0x000fe20000100a00 */
[----:B------:R-:W-:Y:S11]  /*695c0*/  STL.64 [R1+0x3a60], R28 ;  /* 0x003a601c01007387 */ /* 0x000ff60000100a00 */
[----:B------:R-:W-:Y:S08]  /*695d0*/  @!UPT UIADD3 URZ, URZ, URZ, URZ ;  /* 0x0000003f3f3ff290 */ /* 0x000ff0000fffe03f */
[----:B------:R2:W-:Y:S01]  /*695e0*/  STL.64 [R1+0x1190], R36 ;  /* 0x0011902401007387 */ /* 0x0005e20000100a00 */
[----:B------:R3:W-:Y:S02]  /*695f0*/  STL.64 [R1+0x1198], R38 ;  /* 0x0011982601007387 */ /* 0x0007e40000100a00 */
[----:B--2---:R-:W-:Y:S02]  /*69600*/  IMAD.MOV.U32 R36, RZ, RZ, R7 ;  /* 0x000000ffff247224 */ /* 0x004fe400078e0007 */
[----:B------:R-:W-:Y:S01]  /*69610*/  IMAD.MOV.U32 R37, RZ, RZ, R6 ;  /* 0x000000ffff257224 */ /* 0x000fe200078e0006 */
[----:B------:R-:W2:Y:S01]  /*69620*/  LDL.LU R7, [R1+0x3b4c] ;  /* 0x003b4c0001077983 */ /* 0x000ea20000300800 */
[----:B------:R-:W2:Y:S02]  /*69630*/  LDL.LU R6, [R1+0x3b48] ;  /* 0x003b480001067983 */ /* 0x000ea40000300800 */
[----:B---3--:R-:W-:Y:S02]  /*69640*/  IMAD.MOV.U32 R38, RZ, RZ, R22 ;  /* 0x000000ffff267224 */ /* 0x008fe400078e0016 */
[----:B------:R-:W-:Y:S01]  /*69650*/  IMAD.MOV.U32 R39, RZ, RZ, R23 ;  /* 0x000000ffff277224 */ /* 0x000fe200078e0017 */
[----:B------:R-:W3:Y:S01]  /*69660*/  LDL.LU R22, [R1+0x3b44] ;  /* 0x003b440001167983 */ /* 0x000ee20000300800 */
[----:B------:R-:W3:Y:S02]  /*69670*/  LDL.LU R23, [R1+0x3b40] ;  /* 0x003b400001177983 */ /* 0x000ee40000300800 */
[----:B------:R-:W-:Y:S02]  /*69680*/  STL.64 [R1+0x37b0], R26 ;  /* 0x0037b01a01007387 */ /* 0x000fe40000100a00 */
[----:B------:R0:W-:Y:S02]  /*69690*/  STL.64 [R1+0x3a68], R24 ;  /* 0x003a681801007387 */ /* 0x0001e40000100a00 */
[----:B0-----:R-:W-:-:S02]  /*696a0*/  IMAD.MOV.U32 R24, RZ, RZ, R11 ;  /* 0x000000ffff187224 */ /* 0x001fc400078e000b */
[----:B------:R-:W2:Y:S01]  /*696b0*/  LDL.LU R11, [R1+0x3b3c] ;  /* 0x003b3c00010b7983 */ /* 0x000ea20000300800 */
[----:B------:R-:W-:Y:S02]  /*696c0*/  IMAD.MOV.U32 R25, RZ, RZ, R10 ;  /* 0x000000ffff197224 */ /* 0x000fe400078e000a */
[----:B------:R-:W2:Y:S02]  /*696d0*/  LDL.LU R10, [R1+0x3b38] ;  /* 0x003b3800010a7983 */ /* 0x000ea40000300800 */
[----:B------:R-:W-:Y:S02]  /*696e0*/  IMAD.MOV.U32 R26, RZ, RZ, R14 ;  /* 0x000000ffff1a7224 */ /* 0x000fe400078e000e */
[----:B------:R-:W-:Y:S01]  /*696f0*/  IMAD.MOV.U32 R27, RZ, RZ, R15 ;  /* 0x000000ffff1b7224 */ /* 0x000fe200078e000f */
[----:B------:R-:W2:Y:S01]  /*69700*/  LDL.LU R14, [R1+0x3b34] ;  /* 0x003b3400010e7983 */ /* 0x000ea20000300800 */
[----:B------:R-:W2:Y:S02]  /*69710*/  LDL.LU R15, [R1+0x3b30] ;  /* 0x003b3000010f7983 */ /* 0x000ea40000300800 */
[----:B----4-:R-:W-:Y:S01]  /*69720*/  IMAD.MOV.U32 R30, RZ, RZ, R20 ;  /* 0x000000ffff1e7224 */ /* 0x010fe200078e0014 */
[----:B---3--:R-:W-:Y:S01]  /*69730*/  HMMA.16816.F32 R16, R40, R22, R16 ;  /* 0x000000162810723c */ /* 0x008fe20000001810 */
[----:B--2---:R-:W-:Y:S11]  /*69740*/  IMAD.MOV.U32 R20, RZ, RZ, R11 ;  /* 0x000000ffff147224 */ /* 0x004ff600078e000b */
[----:B------:R-:W-:Y:S11]  /*69750*/  @!UPT UIADD3 URZ, URZ, URZ, URZ ;  /* 0x0000003f3f3ff290 */ /* 0x000ff6000fffe03f */
[----:B------:R-:W-:Y:S01]  /*69760*/  STL.64 [R1+0x1180], R16 ;  /* 0x0011801001007387 */ /* 0x000fe20000100a00 */
[----:B------:R0:W-:Y:S03]  /*69770*/  STL.64 [R1+0x1188], R18 ;  /* 0x0011881201007387 */ /* 0x0001e60000100a00 */
[----:B0-----:R-:W2:Y:S01]  /*69780*/  LDL.LU.64 R18, [R1+0x3b28] ;  /* 0x003b280001127983 */ /* 0x001ea20000300a00 */
[----:B------:R0:W-:Y:S02]  /*69790*/  STL.64 [R1+0x3b08], R22 ;  /* 0x003b081601007387 */ /* 0x0001e40000100a00 */
[----:B------:R-:W3:Y:S02]  /*697a0*/  LDL.LU R11, [R1+0x3b20] ;  /* 0x003b2000010b7983 */ /* 0x000ee40000300800 */
[----:B------:R-:W2:Y:S02]  /*697b0*/  LDL.LU R21, [R1+0x1174] ;  /* 0x0011740001157983 */ /* 0x000ea40000300800 */
[----:B0-----:R-:W-:-:S02]  /*697c0*/  IMAD.MOV.U32 R22, RZ, RZ, R6 ;  /* 0x000000ffff167224 */ /* 0x001fc400078e0006 */
[----:B------:R-:W-:Y:S01]  /*697d0*/  IMAD.MOV.U32 R23, RZ, RZ, R7 ;  /* 0x000000ffff177224 */ /* 0x000fe200078e0007 */
[----:B------:R-:W4:Y:S01]  /*697e0*/  LDL.LU R6, [R1+0x3b1c] ;  /* 0x003b1c0001067983 */ /* 0x000f220000300800 */
[----:B------:R-:W4:Y:S01]  /*697f0*/  LDL.LU R7, [R1+0x3b18] ;  /* 0x003b180001077983 */ /* 0x000f220000300800 */
[C---:B------:R-:W-:Y:S08]  /*69800*/  HMMA.16816.F32 R48, R40.reuse, R14, R48 ;  /* 0x0000000e2830723c */ /* 0x040ff00000001830 */
[C---:B--2---:R-:W-:Y:S11]  /*69810*/  HMMA.16816.F32 R20, R40.reuse, R18, R20 ;  /* 0x000000122814723c */ /* 0x044ff60000001814 */
[----:B------:R-:W-:Y:S11]  /*69820*/  @!UPT UIADD3 URZ, URZ, URZ, URZ ;  /* 0x0000003f3f3ff290 */ /* 0x000ff6000fffe03f */
[----:B------:R-:W-:Y:S01]  /*69830*/  @!UPT UIADD3 URZ, URZ, URZ, URZ ;  /* 0x0000003f3f3ff290 */ /* 0x000fe2000fffe03f */
[----:B------:R-:W-:Y:S01]  /*69840*/  STL.64 [R1+0x1170], R20 ;  /* 0x0011701401007387 */ /* 0x000fe20000100a00 */
[----:B------:R0:W-:Y:S02]  /*69850*/  STL.64 [R1+0x1178], R22 ;  /* 0x0011781601007387 */ /* 0x0001e40000100a00 */
[----:B---3--:R-:W-:Y:S02]  /*69860*/  STL.64 [R1+0x3ac0], R10 ;  /* 0x003ac00a01007387 */ /* 0x008fe40000100a00 */
[----:B------:R-:W-:Y:S01]  /*69870*/  STL.64 [R1+0x1160], R48 ;  /* 0x0011603001007387 */ /* 0x000fe20000100a00 */
[----:B------:R-:W-:Y:S01]  /*69880*/  STL.64 [R1+0x1168], R50 ;  /* 0x0011683201007387 */ /* 0x000fe20000100a00 */
[----:B------:R4:W-:Y:S01]  /*69890*/  STL.64 [R1+0x3ab8], R8 ;  /* 0x003ab80801007387 */ /* 0x0009e20000100a00 */
[C---:B0-----:R-:W-:Y:S08]  /*698a0*/  HMMA.16816.F32 R20, R40.reuse, R10, R52 ;  /* 0x0000000a2814723c */ /* 0x041ff00000001834 */
[----:B----4-:R-:W-:Y:S11]  /*698b0*/  HMMA.16816.F32 R8, R40, R6, R56 ;  /* 0x000000062808723c */ /* 0x010ff60000001838 */
[----:B------:R-:W-:Y:S04]  /*698c0*/  @!UPT UIADD3 URZ, URZ, URZ, URZ ;  /* 0x0000003f3f3ff290 */ /* 0x000fe8000fffe03f */
[----:B------:R0:W-:Y:S01]  /*698d0*/  STL.64 [R1+0x1150], R20 ;  /* 0x0011501401007387 */ /* 0x0001e20000100a00 */
[----:B------:R1:W-:Y:S03]  /*698e0*/  STL.64 [R1+0x1158], R22 ;  /* 0x0011581601007387 */ /* 0x0003e60000100a00 */
[----:B0-----:R-:W2:Y:S04]  /*698f0*/  LDL.LU R20, [R1+0xb20] ;  /* 0x000b200001147983 */ /* 0x001ea80000300800 */
[----:B------:R0:W-:Y:S02]  /*69900*/  STL.64 [R1+0xb50], R8 ;  /* 0x000b500801007387 */ /* 0x0001e40000100a00 */
[----:B------:R3:W-:Y:S02]  /*69910*/  STL.64 [R1+0xb58], R10 ;  /* 0x000b580a01007387 */ /* 0x0007e40000100a00 */
[----:B------:R-:W2:Y:S01]  /*69920*/  LDL.LU R21, [R1+0xb24] ;  /* 0x000b240001157983 */ /* 0x000ea20000300800 */
[----:B-1----:R-:W2:Y:S01]  /*69930*/  LDL.LU R22, [R1+0xb28] ;  /* 0x000b280001167983 */ /* 0x002ea20000300800 */
[----:B------:R-:W2:Y:S02]  /*69940*/  LDL.LU R23, [R1+0xb2c] ;  /* 0x000b2c0001177983 */ /* 0x000ea40000300800 */
[----:B------:R-:W2:Y:S01]  /*69950*/  LDL.64 R50, [R1+0x318] ;  /* 0x0003180001327983 */ /* 0x000ea20000100a00 */
[----:B0-----:R-:W4:Y:S01]  /*69960*/  LDL.LU R8, [R1+0xb00] ;  /* 0x000b000001087983 */ /* 0x001f220000300800 */
[----:B------:R-:W4:Y:S02]  /*69970*/  LDL.LU R9, [R1+0xb04] ;  /* 0x000b040001097983 */ /* 0x000f240000300800 */
[----:B---3--:R-:W4:Y:S02]  /*69980*/  LDL.LU R10, [R1+0xb08] ;  /* 0x000b0800010a7983 */ /* 0x008f240000300800 */
[----:B------:R-:W4:Y:S01]  /*69990*/  LDL.LU R11, [R1+0xb0c] ;  /* 0x000b0c00010b7983 */ /* 0x000f220000300800 */
[----:B------:R-:W3:Y:S01]  /*699a0*/  LDL.LU R52, [R1+0xb10] ;  /* 0x000b100001347983 */ /* 0x000ee20000300800 */
[----:B------:R-:W3:Y:S02]  /*699b0*/  LDL.LU R53, [R1+0xb14] ;  /* 0x000b140001357983 */ /* 0x000ee40000300800 */
[----:B------:R-:W3:Y:S02]  /*699c0*/  LDL.LU R54, [R1+0xb18] ;  /* 0x000b180001367983 */ /* 0x000ee40000300800 */
[----:B------:R-:W3:Y:S01]  /*699d0*/  LDL.LU R55, [R1+0xb1c] ;  /* 0x000b1c0001377983 */ /* 0x000ee20000300800 */
[----:B------:R-:W3:Y:S04]  /*699e0*/  LDL.64 R58, [R1+0x308] ;  /* 0x00030800013a7983 */ /* 0x000ee80000100a00 */
[----:B------:R-:W4:Y:S01]  /*699f0*/  LDL.64 R42, [R1+0x2f8] ;  /* 0x0002f800012a7983 */ /* 0x000f220000100a00 */
[----:B------:R0:W-:Y:S02]  /*69a00*/  STL.64 [R1+0x3ac8], R6 ;  /* 0x003ac80601007387 */ /* 0x0001e40000100a00 */
[----:B------:R-:W-:-:S02]  /*69a10*/  IMAD.MOV.U32 R31, RZ, RZ, R5 ;  /* 0x000000ffff1f7224 */ /* 0x000fc400078e0005 */
[----:B0-----:R-:W-:Y:S02]  /*69a20*/  IMAD.MOV.U32 R6, RZ, RZ, R4 ;  /* 0x000000ffff067224 */ /* 0x001fe400078e0004 */
[----:B------:R-:W-:-:S07]  /*69a30*/  IMAD.MOV.U32 R7, RZ, RZ, R3 ;  /* 0x000000ffff077224 */ /* 0x000fce00078e0003 */
[C---:B------:R-:W-:Y:S01]  /*69a40*/  HMMA.16816.F32 R4, R44.reuse, R6, R36 ;  /* 0x000000062c04723c */ /* 0x040fe20000001824 */
[----:B------:R-:W4:Y:S11]  /*69a50*/  LDL.LU.64 R38, [R1+0x3b10] ;  /* 0x003b100001267983 */ /* 0x000f360000300a00 */
[----:B------:R-:W-:Y:S11]  /*69a60*/  @!UPT UIADD3 URZ, URZ, URZ, URZ ;  /* 0x0000003f3f3ff290 */ /* 0x000ff6000fffe03f */
[----:B------:R-:W-:Y:S01]  /*69a70*/  STL.64 [R1+0xb40], R4 ;  /* 0x000b400401007387 */ /* 0x000fe20000100a00 */
[----:B------:R-:W-:Y:S02]  /*69a80*/  IMAD.MOV.U32 R32, RZ, RZ, R6 ;  /* 0x000000ffff207224 */ /* 0x000fe400078e0006 */
[----:B------:R0:W-:Y:S02]  /*69a90*/  STL.64 [R1+0xb48], R6 ;  /* 0x000b480601007387 */ /* 0x0001e40000100a00 */
[----:B------:R-:W-:Y:S02]  /*69aa0*/  IMAD.MOV.U32 R36, RZ, RZ, R4 ;  /* 0x000000ffff247224 */ /* 0x000fe400078e0004 */
[C---:B0-----:R-:W-:Y:S03]  /*69ab0*/  HMMA.16816.F32 R4, R44.reuse, R30, R24 ;  /* 0x0000001e2c04723c */ /* 0x041fe60000001818 */
[----:B------:R-:W-:Y:S01]  /*69ac0*/  STL [R1+0x2f70], R36 ;  /* 0x002f702401007387 */ /* 0x000fe20000100800 */
[----:B------:R-:W-:Y:S11]  /*69ad0*/  STL [R1+0x2f6c], R32 ;  /* 0x002f6c2001007387 */ /* 0x000ff60000100800 */
[----:B------:R-:W-:Y:S08]  /*69ae0*/  @!UPT UIADD3 URZ, URZ, URZ, URZ ;  /* 0x0000003f3f3ff290 */ /* 0x000ff0000fffe03f */
[----:B------:R-:W-:Y:S01]  /*69af0*/  STL.64 [R1+0xb30], R4 ;  /* 0x000b300401007387 */ /* 0x000fe20000100a00 */
[----:B------:R0:W-:Y:S02]  /*69b00*/  STL.64 [R1+0xb38], R6 ;  /* 0x000b380601007387 */ /* 0x0001e40000100a00 */
[----:B------:R-:W-:Y:S02]  /*69b10*/  IMAD.MOV.U32 R37, RZ, RZ, R4 ;  /* 0x000000ffff257224 */ /* 0x000fe400078e0004 */
[----:B------:R-:W4:Y:S02]  /*69b20*/  LDL.LU R24, [R1+0xad0] ;  /* 0x000ad00001187983 */ /* 0x000f240000300800 */
[----:B------:R-:W-:Y:S01]  /*69b30*/  IMAD.MOV.U32 R33, RZ, RZ, R6 ;  /* 0x000000ffff217224 */ /* 0x000fe200078e0006 */
[----:B------:R-:W4:Y:S01]  /*69b40*/  LDL.LU R25, [R1+0xad4] ;  /* 0x000ad40001197983 */ /* 0x000f220000300800 */
[----:B------:R-:W4:Y:S02]  /*69b50*/  LDL.LU R26, [R1+0xad8] ;  /* 0x000ad800011a7983 */ /* 0x000f240000300800 */
[----:B------:R-:W4:Y:S02]  /*69b60*/  LDL.LU R27, [R1+0xadc] ;  /* 0x000adc00011b7983 */ /* 0x000f240000300800 */
[----:B------:R-:W4:Y:S01]  /*69b70*/  LDL.64 R30, [R1+0x2c8] ;  /* 0x0002c800011e7983 */ /* 0x000f220000100a00 */
[----:B0-----:R-:W4:Y:S01]  /*69b80*/  LDL.64 R6, [R1+0x2d8] ;  /* 0x0002d80001067983 */ /* 0x001f220000100a00 */
[----:B------:R-:W-:Y:S02]  /*69b90*/  STL [R1+0x2f78], R37 ;  /* 0x002f782501007387 */ /* 0x000fe40000100800 */
[----:B------:R0:W-:Y:S02]  /*69ba0*/  STL [R1+0x2f74], R33 ;  /* 0x002f742101007387 */ /* 0x0001e40000100800 */
[----:B------:R1:W-:Y:S01]  /*69bb0*/  STL.64 [R1+0x3a78], R34 ;  /* 0x003a782201007387 */ /* 0x0003e20000100a00 */
[----:B------:R-:W4:Y:S04]  /*69bc0*/  LDL.LU R32, [R1+0xae0] ;  /* 0x000ae00001207983 */ /* 0x000f280000300800 */
[----:B0-----:R-:W4:Y:S01]  /*69bd0*/  LDL.LU R33, [R1+0xae4] ;  /* 0x000ae40001217983 */ /* 0x001f220000300800 */
[----:B-1----:R-:W4:Y:S02]  /*69be0*/  LDL.LU R34, [R1+0xae8] ;  /* 0x000ae80001227983 */ /* 0x002f240000300800 */
[----:B------:R-:W4:Y:S01]  /*69bf0*/  LDL.LU R35, [R1+0xaec] ;  /* 0x000aec0001237983 */ /* 0x000f220000300800 */
[C---:B--2---:R-:W-:Y:S11]  /*69c00*/  HMMA.16816.F32 R20, R44.reuse, R50, R20 ;  /* 0x000000322c14723c */ /* 0x044ff60000001814 */
[----:B------:R-:W-:Y:S11]  /*69c10*/  @!UPT UIADD3 URZ, URZ, URZ, URZ ;  /* 0x0000003f3f3ff290 */ /* 0x000ff6000fffe03f */
[----:B------:R-:W-:Y:S01]  /*69c20*/  @!UPT UIADD3 URZ, URZ, URZ, URZ ;  /* 0x0000003f3f3ff290 */ /* 0x000fe2000fffe03f */
[----:B------:R-:W-:Y:S01]  /*69c30*/  STL.64 [R1+0xb20], R20 ;  /* 0x000b201401007387 */ /* 0x000fe20000100a00 */
[----:B------:R0:W-:Y:S03]  /*69c40*/  STL.64 [R1+0xb28], R22 ;  /* 0x000b281601007387 */ /* 0x0001e60000100a00 */
[----:B0-----:R-:W2:Y:S01]  /*69c50*/  LDL.LU.64 R22, [R1+0x3b08] ;  /* 0x003b080001167983 */ /* 0x001ea20000300a00 */
[C---:B---3--:R-:W-:Y:S08]  /*69c60*/  HMMA.16816.F32 R52, R44.reuse, R58, R52 ;  /* 0x0000003a2c34723c */ /* 0x048ff00000001834 */
[----:B----4-:R-:W-:Y:S01]  /*69c70*/  HMMA.16816.F32 R8, R44, R42, R8 ;  /* 0x0000002a2c08723c */ /* 0x010fe20000001808 */
[----:B------:R-:W-:-:S02]  /*69c80*/  IMAD.MOV.U32 R21, RZ, RZ, R50 ;  /* 0x000000ffff157224 */ /* 0x000fc400078e0032 */
[----:B------:R-:W-:Y:S02]  /*69c90*/  IMAD.MOV.U32 R20, RZ, RZ, R51 ;  /* 0x000000ffff147224 */ /* 0x000fe400078e0033 */
[----:B------:R-:W3:Y:S01]  /*69ca0*/  LDL.LU.64 R50, [R1+0x3b00] ;  /* 0x003b000001327983 */ /* 0x000ee20000300a00 */
[----:B------:R-:W-:Y:S02]  /*69cb0*/  IMAD.MOV.U32 R17, RZ, RZ, R42 ;  /* 0x000000ffff117224 */ /* 0x000fe400078e002a */
[----:B------:R-:W-:Y:S11]  /*69cc0*/  IMAD.MOV.U32 R16, RZ, RZ, R43 ;  /* 0x000000ffff107224 */ /* 0x000ff600078e002b */
[----:B------:R-:W-:Y:S05]  /*69cd0*/  @!UPT UIADD3 URZ, URZ, URZ, URZ ;  /* 0x0000003f3f3ff290 */ /* 0x000fea000fffe03f */
[----:B------:R-:W-:Y:S01]  /*69ce0*/  IMAD.MOV.U32 R48, RZ, RZ, R10 ;  /* 0x000000ffff307224 */ /* 0x000fe200078e000a */
[----:B--2---:R-:W-:Y:S01]  /*69cf0*/  STL.64 [R1+0x37a8], R22 ;  /* 0x0037a81601007387 */ /* 0x004fe20000100a00 */
[----:B------:R0:W-:Y:S03]  /*69d00*/  STL.64 [R1+0x37a0], R20 ;  /* 0x0037a01401007387 */ /* 0x0001e60000100a00 */
[----:B0-----:R-:W2:Y:S01]  /*69d10*/  LDL.LU R20, [R1+0xaf0] ;  /* 0x000af00001147983 */ /* 0x001ea20000300800 */
[----:B------:R-:W2:Y:S02]  /*69d20*/  LDL.LU R21, [R1+0xaf4] ;  /* 0x000af40001157983 */ /* 0x000ea40000300800 */
[----:B------:R-:W2:Y:S02]  /*69d30*/  LDL.LU R22, [R1+0xaf8] ;  /* 0x000af80001167983 */ /* 0x000ea40000300800 */
[----:B------:R-:W2:Y:S01]  /*69d40*/  LDL.LU R23, [R1+0xafc] ;  /* 0x000afc0001177983 */ /* 0x000ea20000300800 */
[----:B------:R0:W-:Y:S01]  /*69d50*/  STL.64 [R1+0xb10], R52 ;  /* 0x000b103401007387 */ /* 0x0001e20000100a00 */
[----:B------:R1:W-:Y:S02]  /*69d60*/  STL.64 [R1+0xb18], R54 ;  /* 0x000b183601007387 */ /* 0x0003e40000100a00 */
[----:B0-----:R-:W-:Y:S01]  /*69d70*/  IMAD.MOV.U32 R52, RZ, RZ, R59 ;  /* 0x000000ffff347224 */ /* 0x001fe200078e003b */
[----:B-1----:R-:W4:Y:S01]  /*69d80*/  LDL.LU.64 R54, [R1+0x3af8] ;  /* 0x003af80001367983 */ /* 0x002f220000300a00 */
[----:B------:R-:W2:Y:S02]  /*69d90*/  LDL.LU.64 R58, [R1+0x3af0] ;  /* 0x003af000013a7983 */ /* 0x000ea40000300a00 */
[----:B------:R-:W2:Y:S02]  /*69da0*/  LDL.LU R56, [R1+0x3ae8] ;  /* 0x003ae80001387983 */ /* 0x000ea40000300800 */
[----:B------:R-:W-:Y:S01]  /*69db0*/  STL.64 [R1+0xb00], R8 ;  /* 0x000b000801007387 */ /* 0x000fe20000100a00 */
[----:B------:R0:W-:Y:S01]  /*69dc0*/  STL.64 [R1+0xb08], R10 ;  /* 0x000b080a01007387 */ /* 0x0001e20000100a00 */
[----:B------:R-:W2:Y:S02]  /*69dd0*/  LDL.LU R40, [R1+0xac0] ;  /* 0x000ac00001287983 */ /* 0x000ea40000300800 */
[----:B------:R-:W2:Y:S02]  /*69de0*/  LDL.LU R41, [R1+0xac4] ;  /* 0x000ac40001297983 */ /* 0x000ea40000300800 */
[----:B------:R-:W2:Y:S01]  /*69df0*/  LDL.LU R42, [R1+0xac8] ;  /* 0x000ac800012a7983 */ /* 0x000ea20000300800 */
[----:B------:R-:W2:Y:S04]  /*69e00*/  LDL.LU R43, [R1+0xacc] ;  /* 0x000acc00012b7983 */ /* 0x000ea80000300800 */
[----:B0-----:R-:W2:Y:S01]  /*69e10*/  LDL.64 R10, [R1+0x2b8] ;  /* 0x0002b800010a7983 */ /* 0x001ea20000100a00 */
[----:B------:R0:W-:Y:S02]  /*69e20*/  STL.64 [R1+0x3798], R18 ;  /* 0x0037981201007387 */ /* 0x0001e40000100a00 */
[----:B------:R1:W-:Y:S01]  /*69e30*/  STL.64 [R1+0x3790], R16 ;  /* 0x0037901001007387 */ /* 0x0003e20000100a00 */
[----:B0-----:R-:W2:Y:S01]  /*69e40*/  LDL.64 R18, [R1+0x2e8] ;  /* 0x0002e80001127983 */ /* 0x001ea20000100a00 */
[----:B------:R-:W-:-:S02]  /*69e50*/  IMAD.MOV.U32 R36, RZ, RZ, R6 ;  /* 0x000000ffff247224 */ /* 0x000fc400078e0006 */
[----:B------:R-:W-:Y:S02]  /*69e60*/  IMAD.MOV.U32 R3, RZ, RZ, R7 ;  /* 0x000000ffff037224 */ /* 0x000fe400078e0007 */
[----:B------:R-:W-:Y:S02]  /*69e70*/  STL [R1+0x2f7c], R48 ;  /* 0x002f7c3001007387 */ /* 0x000fe40000100800 */
[----:B------:R-:W-:Y:S02]  /*69e80*/  IMAD.MOV.U32 R12, RZ, RZ, R31 ;  /* 0x000000ffff0c7224 */ /* 0x000fe400078e001f */
[----:B------:R-:W-:Y:S01]  /*69e90*/  IMAD.MOV.U32 R13, RZ, RZ, R30 ;  /* 0x000000ffff0d7224 */ /* 0x000fe200078e001e */
[----:B--2---:R-:W-:Y:S01]  /*69ea0*/  HMMA.16816.F32 R20, R44, R18, R20 ;  /* 0x000000122c14723c */ /* 0x004fe20000001814 */
[----:B------:R-:W-:Y:S02]  /*69eb0*/  IMAD.MOV.U32 R53, RZ, RZ, R18 ;  /* 0x000000ffff357224 */ /* 0x000fe400078e0012 */
[----:B------:R-:W-:-:S05]  /*69ec0*/  IMAD.MOV.U32 R37, RZ, RZ, R19 ;  /* 0x000000ffff257224 */ /* 0x000fca00078e0013 */
[C---:B-1----:R-:W-:Y:S08]  /*69ed0*/  HMMA.16816.F32 R16, R44.reuse, R6, R32 ;  /* 0x000000062c10723c */ /* 0x042ff00000001820 */
[----:B------:R-:W-:Y:S07]  /*69ee0*/  HMMA.16816.F32 R4, R44, R30, R24 ;  /* 0x0000001e2c04723c */ /* 0x000fee0000001818 */
[----:B------:R-:W-:Y:S01]  /*69ef0*/  STL.64 [R1+0xaf0], R20 ;  /* 0x000af01401007387 */ /* 0x000fe20000100a00 */
[----:B------:R-:W-:-:S02]  /*69f00*/  IMAD.MOV.U32 R49, RZ, RZ, R22 ;  /* 0x000000ffff317224 */ /* 0x000fc400078e0016 */
[----:B------:R-:W-:Y:S02]  /*69f10*/  STL.64 [R1+0xaf8], R22 ;  /* 0x000af81601007387 */ /* 0x000fe40000100a00 */
[----:B------:R-:W-:Y:S01]  /*69f20*/  STL [R1+0x36f4], R37 ;  /* 0x0036f42501007387 */ /* 0x000fe20000100800 */
[----:B------:R-:W-:Y:S01]  /*69f30*/  STL [R1+0x36f0], R53 ;  /* 0x0036f03501007387 */ /* 0x000fe20000100800 */
[----:B------:R-:W-:Y:S02]  /*69f40*/  STL [R1+0x2f80], R49 ;  /* 0x002f803101007387 */ /* 0x000fe40000100800 */
[----:B---3--:R-:W-:Y:S02]  /*69f50*/  STL.64 [R1+0x3aa8], R50 ;  /* 0x003aa83201007387 */ /* 0x008fe40000100a00 */
[----:B------:R0:W-:Y:S01]  /*69f60*/  STL.64 [R1+0xae0], R16 ;  /* 0x000ae01001007387 */ /* 0x0001e20000100a00 */
[----:B------:R1:W-:Y:S01]  /*69f70*/  STL.64 [R1+0xae8], R18 ;  /* 0x000ae81201007387 */ /* 0x0003e20000100a00 */
[----:B------:R-:W-:Y:S02]  /*69f80*/  STL [R1+0x36fc], R3 ;  /* 0x0036fc0301007387 */ /* 0x000fe40000100800 */
[----:B------:R-:W-:Y:S02]  /*69f90*/  STL [R1+0x36f8], R36 ;  /* 0x0036f82401007387 */ /* 0x000fe40000100800 */
[----:B------:R-:W-:Y:S01]  /*69fa0*/  STL.64 [R1+0xad0], R4 ;  /* 0x000ad00401007387 */ /* 0x000fe20000100a00 */
[----:B------:R2:W-:Y:S04]  /*69fb0*/  STL.64 [R1+0xad8], R6 ;  /* 0x000ad80601007387 */ /* 0x0005e80000100a00 */
[----:B0-----:R-:W3:Y:S01]  /*69fc0*/  LDL.LU R16, [R1+0xab0] ;  /* 0x000ab00001107983 */ /* 0x001ee20000300800 */
[----:B------:R-:W3:Y:S02]  /*69fd0*/  LDL.LU R17, [R1+0xab4] ;  /* 0x000ab40001117983 */ /* 0x000ee40000300800 */
[----:B-1----:R-:W3:Y:S02]  /*69fe0*/  LDL.LU R18, [R1+0xab8] ;  /* 0x000ab80001127983 */ /* 0x002ee40000300800 */
[----:B------:R-:W3:Y:S01]  /*69ff0*/  LDL.LU R19, [R1+0xabc] ;  /* 0x000abc0001137983 */ /* 0x000ee20000300800 */
[----:B------:R-:W3:Y:S01]  /*6a000*/  LDL.64 R34, [R1+0x2a8] ;  /* 0x0002a80001227983 */ /* 0x000ee20000100a00 */
[----:B--2---:R-:W-:Y:S01]  /*6a010*/  HMMA.16816.F32 R4, R44, R10, R40 ;  /* 0x0000000a2c04723c */ /* 0x004fe20000001828 */
[----:B------:R-:W2:Y:S02]  /*6a020*/  LDL.LU R24, [R1+0xaa0] ;  /* 0x000aa00001187983 */ /* 0x000ea40000300800 */
[----:B------:R-:W2:Y:S01]  /*6a030*/  LDL.LU R25, [R1+0xaa4] ;  /* 0x000aa40001197983 */ /* 0x000ea20000300800 */
[----:B------:R-:W2:Y:S01]  /*6a040*/  LDL.LU R26, [R1+0xaa8] ;  /* 0x000aa800011a7983 */ /* 0x000ea20000300800 */
[----:B------:R-:W2:Y:S02]  /*6a050*/  LDL.LU R27, [R1+0xaac] ;  /* 0x000aac00011b7983 */ /* 0x000ea40000300800 */
[----:B------:R-:W2:Y:S02]  /*6a060*/  LDL.64 R30, [R1+0x298] ;  /* 0x00029800011e7983 */ /* 0x000ea40000100a00 */
[----:B------:R-:W-:Y:S01]  /*6a070*/  STL [R1+0x3704], R12 ;  /* 0x0037040c01007387 */ /* 0x000fe20000100800 */
[----:B------:R-:W-:Y:S01]  /*6a080*/  STL [R1+0x3700], R13 ;  /* 0x0037000d01007387 */ /* 0x000fe20000100800 */
[----:B------:R-:W-:Y:S11]  /*6a090*/  STL.64 [R1+0x3ae0], R14 ;  /* 0x003ae00e01007387 */ /* 0x000ff60000100a00 */
[----:B------:R-:W-:Y:S01]  /*6a0a0*/  @!UPT UIADD3 URZ, URZ, URZ, URZ ;  /* 0x0000003f3f3ff290 */ /* 0x000fe2000fffe03f */
[----:B------:R0:W-:Y:S01]  /*6a0b0*/  STL.64 [R1+0xac0], R4 ;  /* 0x000ac00401007387 */ /* 0x0001e20000100a00 */
[----:B------:R1:W-:Y:S03]  /*6a0c0*/  STL.64 [R1+0xac8], R6 ;  /* 0x000ac80601007387 */ /* 0x0003e60000100a00 */
[----:B0-----:R-:W2:Y:S01]  /*6a0d0*/  LDL.LU R4, [R1+0xa80] ;  /* 0x000a800001047983 */ /* 0x001ea20000300800 */
[----:B------:R-:W2:Y:S02]  /*6a0e0*/  LDL.LU R5, [R1+0xa84] ;  /* 0x000a840001057983 */ /* 0x000ea40000300800 */
[----:B-1----:R-:W2:Y:S02]  /*6a0f0*/  LDL.LU R6, [R1+0xa88] ;  /* 0x000a880001067983 */ /* 0x002ea40000300800 */
[----:B------:R-:W2:Y:S01]  /*6a100*/  LDL.LU R7, [R1+0xa8c] ;  /* 0x000a8c0001077983 */ /* 0x000ea20000300800 */
[----:B------:R-:W3:Y:S01]  /*6a110*/  LDL.LU R12, [R1+0xa90] ;  /* 0x000a9000010c7983 */ /* 0x000ee20000300800 */
[----:B------:R-:W3:Y:S02]  /*6a120*/  LDL.LU R13, [R1+0xa94] ;  /* 0x000a9400010d7983 */ /* 0x000ee40000300800 */
[----:B------:R-:W4:Y:S02]  /*6a130*/  LDL.LU R14, [R1+0xa98] ;  /* 0x000a9800010e7983 */ /* 0x000f240000300800 */
[----:B------:R-:W4:Y:S02]  /*6a140*/  LDL.LU R15, [R1+0xa9c] ;  /* 0x000a9c00010f7983 */ /* 0x000f240000300800 */
[----:B------:R-:W-:-:S02]  /*6a150*/  IMAD.MOV.U32 R60, RZ, RZ, R10 ;  /* 0x000000ffff3c7224 */ /* 0x000fc400078e000a */
[----:B------:R-:W-:Y:S01]  /*6a160*/  IMAD.MOV.U32 R57, RZ, RZ, R11 ;  /* 0x000000ffff397224 */ /* 0x000fe200078e000b */
[----:B--2---:R0:W-:Y:S01]  /*6a170*/  STL.64 [R1+0x3ad8], R6 ;  /* 0x003ad80601007387 */ /* 0x0041e20000100a00 */
[----:B------:R-:W-:Y:S01]  /*6a180*/  STL.64 [R1+0x3ad0], R4 ;  /* 0x003ad00401007387 */ /* 0x000fe20000100a00 */
[C---:B---3--:R-:W-:Y:S01]  /*6a190*/  HMMA.16816.F32 R16, R44.reuse, R34, R16 ;  /* 0x000000222c10723c */ /* 0x048fe20000001810 */
[----:B------:R-:W2:Y:S01]  /*6a1a0*/  LDL.64 R10, [R1+0x278] ;  /* 0x00027800010a7983 */ /* 0x000ea20000100a00 */
[----:B0-----:R-:W4:Y:S01]  /*6a1b0*/  LDL.64 R6, [R1+0x288] ;  /* 0x0002880001067983 */ /* 0x001f220000100a00 */
[----:B------:R-:W3:Y:S02]  /*6a1c0*/  LDL.LU R20, [R1+0xa70] ;  /* 0x000a700001147983 */ /* 0x000ee40000300800 */
[----:B------:R-:W3:Y:S02]  /*6a1d0*/  LDL.LU R21, [R1+0xa74] ;  /* 0x000a740001157983 */ /* 0x000ee40000300800 */
[----:B------:R-:W3:Y:S01]  /*6a1e0*/  LDL.LU R22, [R1+0xa78] ;  /* 0x000a780001167983 */ /* 0x000ee20000300800 */
[----:B------:R-:W3:Y:S01]  /*6a1f0*/  LDL.LU R23, [R1+0xa7c] ;  /* 0x000a7c0001177983 */ /* 0x000ee20000300800 */
[----:B------:R-:W3:Y:S02]  /*6a200*/  LDL.64 R42, [R1+0x268] ;  /* 0x00026800012a7983 */ /* 0x000ee40000100a00 */
[----:B------:R-:W-:Y:S02]  /*6a210*/  STL [R1+0x370c], R57 ;  /* 0x00370c3901007387 */ /* 0x000fe40000100800 */
[----:B------:R-:W-:Y:S10]  /*6a220*/  STL [R1+0x3708], R60 ;  /* 0x0037083c01007387 */ /* 0x000ff40000100800 */
[----:B------:R-:W-:Y:S01]  /*6a230*/  STL.64 [R1+0xab0], R16 ;  /* 0x000ab01001007387 */ /* 0x000fe20000100a00 */
[----:B------:R0:W-:Y:S02]  /*6a240*/  STL.64 [R1+0xab8], R18 ;  /* 0x000ab81201007387 */ /* 0x0001e40000100a00 */
[----:B0-----:R-:W-:Y:S01]  /*6a250*/  HMMA.16816.F32 R16, R44, R30, R24 ;  /* 0x0000001e2c10723c */ /* 0x001fe20000001818 */
[----:B------:R-:W-:-:S02]  /*6a260*/  IMAD.MOV.U32 R61, RZ, RZ, R35 ;  /* 0x000000ffff3d7224 */ /* 0x000fc400078e0023 */
[----:B------:R-:W-:-:S03]  /*6a270*/  IMAD.MOV.U32 R53, RZ, RZ, R34 ;  /* 0x000000ffff357224 */ /* 0x000fc600078e0022 */
[----:B------:R-:W-:Y:S02]  /*6a280*/  STL [R1+0x3714], R61 ;  /* 0x0037143d01007387 */ /* 0x000fe40000100800 */
[----:B------:R-:W-:Y:S02]  /*6a290*/  STL [R1+0x3710], R53 ;  /* 0x0037103501007387 */ /* 0x000fe40000100800 */
[----:B------:R-:W-:Y:S02]  /*6a2a0*/  IMAD.MOV.U32 R37, RZ, RZ, R31 ;  /* 0x000000ffff257224 */ /* 0x000fe400078e001f */
[----:B------:R-:W-:-:S11]  /*6a2b0*/  IMAD.MOV.U32 R36, RZ, RZ, R30 ;  /* 0x000000ffff247224 */ /* 0x000fd600078e001e */
[----:B------:R0:W-:Y:S01]  /*6a2c0*/  STL.64 [R1+0xaa0], R16 ;  /* 0x000aa01001007387 */ /* 0x0001e20000100a00 */
[----:B------:R1:W-:Y:S02]  /*6a2d0*/  STL.64 [R1+0xaa8], R18 ;  /* 0x000aa81201007387 */ /* 0x0003e40000100a00 */
[----:B------:R-:W2:Y:S02]  /*6a2e0*/  LDL.64 R50, [R1+0x258] ;  /* 0x0002580001327983 */ /* 0x000ea40000100a00 */
[----:B------:R-:W2:Y:S01]  /*6a2f0*/  LDL.LU R24, [R1+0xa40] ;  /* 0x000a400001187983 */ /* 0x000ea20000300800 */
[----:B------:R-:W2:Y:S01]  /*6a300*/  LDL.LU R25, [R1+0xa44] ;  /* 0x000a440001197983 */ /* 0x000ea20000300800 */
[----:B------:R-:W2:Y:S02]  /*6a310*/  LDL.LU R26, [R1+0xa48] ;  /* 0x000a4800011a7983 */ /* 0x000ea40000300800 */
[----:B------:R-:W2:Y:S01]  /*6a320*/  LDL.LU R27, [R1+0xa4c] ;  /* 0x000a4c00011b7983 */ /* 0x000ea20000300800 */
[----:B0-----:R-:W2:Y:S01]  /*6a330*/  LDL.LU R16, [R1+0xa50] ;  /* 0x000a500001107983 */ /* 0x001ea20000300800 */
[----:B------:R-:W2:Y:S02]  /*6a340*/  LDL.LU R17, [R1+0xa54] ;  /* 0x000a540001117983 */ /* 0x000ea40000300800 */
[----:B-1----:R-:W2:Y:S02]  /*6a350*/  LDL.LU R18, [R1+0xa58] ;  /* 0x000a580001127983 */ /* 0x002ea40000300800 */
[----:B------:R-:W2:Y:S01]  /*6a360*/  LDL.LU R19, [R1+0xa5c] ;  /* 0x000a5c0001137983 */ /* 0x000ea20000300800 */
[----:B------:R-:W2:Y:S04]  /*6a370*/  LDL.64 R34, [R1+0x248] ;  /* 0x0002480001227983 */ /* 0x000ea80000100a00 */
[----:B------:R-:W2:Y:S01]  /*6a380*/  LDL.64 R30, [R1+0x238] ;  /* 0x00023800011e7983 */ /* 0x000ea20000100a00 */
[----:B------:R-:W-:Y:S02]  /*6a390*/  STL [R1+0x371c], R37 ;  /* 0x00371c2501007387 */ /* 0x000fe40000100800 */
[----:B------:R-:W-:Y:S01]  /*6a3a0*/  STL [R1+0x3718], R36 ;  /* 0x0037182401007387 */ /* 0x000fe20000100800 */
[C---:B----4-:R-:W-:Y:S01]  /*6a3b0*/  HMMA.16816.F32 R12, R44.reuse, R6, R12 ;  /* 0x000000062c0c723c */ /* 0x050fe2000000180c */
[----:B------:R-:W-:Y:S11]  /*6a3c0*/  IMAD.MOV.U32 R3, RZ, RZ, R7 ;  /* 0x000000ffff037224 */ /* 0x000ff600078e0007 */
[----:B------:R-:W-:Y:S11]  /*6a3d0*/  @!UPT UIADD3 URZ, URZ, URZ, URZ ;  /* 0x0000003f3f3ff290 */ /* 0x000ff6000fffe03f */
[----:B------:R0:W-:Y:S01]  /*6a3e0*/  STL.64 [R1+0xa90], R12 ;  /* 0x000a900c01007387 */ /* 0x0001e20000100a00 */
[----:B------:R1:W-:Y:S02]  /*6a3f0*/  STL.64 [R1+0xa98], R14 ;  /* 0x000a980e01007387 */ /* 0x0003e40000100a00 */
[----:B0-----:R-:W-:Y:S01]  /*6a400*/  IMAD.MOV.U32 R13, RZ, RZ, R6 ;  /* 0x000000ffff0d7224 */ /* 0x001fe200078e0006 */
[----:B-1----:R-:W4:Y:S01]  /*6a410*/  LDL.LU.64 R14, [R1+0x3ae0] ;  /* 0x003ae000010e7983 */ /* 0x002f220000300a00 */
[----:B------:R-:W2:Y:S02]  /*6a420*/  LDL.LU.64 R6, [R1+0x3ad8] ;  /* 0x003ad80001067983 */ /* 0x000ea40000300a00 */
[----:B------:R-:W2:Y:S02]  /*6a430*/  LDL.LU.64 R4, [R1+0x3ad0] ;  /* 0x003ad00001047983 */ /* 0x000ea40000300a00 */
[----:B------:R-:W-:Y:S01]  /*6a440*/  STL [R1+0x3724], R3 ;  /* 0x0037240301007387 */ /* 0x000fe20000100800 */
[----:B------:R-:W-:Y:S01]  /*6a450*/  STL [R1+0x3720], R13 ;  /* 0x0037200d01007387 */ /* 0x000fe20000100800 */
[C---:B---3--:R-:W-:Y:S08]  /*6a460*/  HMMA.16816.F32 R20, R44.reuse, R42, R20 ;  /* 0x0000002a2c14723c */ /* 0x048ff00000001814 */
[----:B--2---:R-:W-:Y:S11]  /*6a470*/  HMMA.16816.F32 R4, R44, R10, R4 ;  /* 0x0000000a2c04723c */ /* 0x004ff60000001804 */
[----:B------:R-:W-:Y:S11]  /*6a480*/  @!UPT UIADD3 URZ, URZ, URZ, URZ ;  /* 0x0000003f3f3ff290 */ /* 0x000ff6000fffe03f */
[----:B------:R-:W-:Y:S01]  /*6a490*/  @!UPT UIADD3 URZ, URZ, URZ, URZ ;  /* 0x0000003f3f3ff290 */ /* 0x000fe2000fffe03f */
[----:B------:R-:W-:Y:S01]  /*6a4a0*/  STL.64 [R1+0xa80], R4 ;  /* 0x000a800401007387 */ /* 0x000fe20000100a00 */
[----:B------:R0:W-:Y:S03]  /*6a4b0*/  STL.64 [R1+0xa88], R6 ;  /* 0x000a880601007387 */ /* 0x0001e60000100a00 */
[----:B0-----:R-:W2:Y:S01]  /*6a4c0*/  LDL.LU.64 R6, [R1+0x3ac8] ;  /* 0x003ac80001067983 */ /* 0x001ea20000300a00 */
[----:B------:R-:W-:Y:S02]  /*6a4d0*/  IMAD.MOV.U32 R12, RZ, RZ, R11 ;  /* 0x000000ffff0c7224 */ /* 0x000fe400078e000b */
[----:B------:R-:W-:Y:S02]  /*6a4e0*/  IMAD.MOV.U32 R60, RZ, RZ, R10 ;  /* 0x000000ffff3c7224 */ /* 0x000fe400078e000a */
[----:B------:R-:W3:Y:S01]  /*6a4f0*/  LDL.LU.64 R10, [R1+0x3ac0] ;  /* 0x003ac000010a7983 */ /* 0x000ee20000300a00 */
[----:B------:R-:W3:Y:S02]  /*6a500*/  LDL.LU.64 R8, [R1+0x3ab8] ;  /* 0x003ab80001087983 */ /* 0x000ee40000300a00 */
[----:B------:R-:W-:Y:S02]  /*6a510*/  STL [R1+0x372c], R12 ;  /* 0x00372c0c01007387 */ /* 0x000fe40000100800 */
[----:B------:R-:W-:Y:S01]  /*6a520*/  STL [R1+0x3728], R60 ;  /* 0x0037283c01007387 */ /* 0x000fe20000100800 */
[----:B------:R0:W-:Y:S01]  /*6a530*/  STL.64 [R1+0xa70], R20 ;  /* 0x000a701401007387 */ /* 0x0001e20000100a00 */
[----:B------:R1:W-:Y:S02]  /*6a540*/  STL.64 [R1+0xa78], R22 ;  /* 0x000a781601007387 */ /* 0x0003e40000100a00 */
[----:B------:R-:W-:-:S02]  /*6a550*/  IMAD.MOV.U32 R5, RZ, RZ, R42 ;  /* 0x000000ffff057224 */ /* 0x000fc400078e002a */
[----:B------:R-:W-:Y:S01]  /*6a560*/  IMAD.MOV.U32 R4, RZ, RZ, R43 ;  /* 0x000000ffff047224 */ /* 0x000fe200078e002b */
[----:B0-----:R-:W3:Y:S01]  /*6a570*/  LDL.LU R20, [R1+0xa30] ;  /* 0x000a300001147983 */ /* 0x001ee20000300800 */
[----:B------:R-:W3:Y:S02]  /*6a580*/  LDL.LU R21, [R1+0xa34] ;  /* 0x000a340001157983 */ /* 0x000ee40000300800 */
[----:B-1----:R-:W3:Y:S02]  /*6a590*/  LDL.LU R22, [R1+0xa38] ;  /* 0x000a380001167983 */ /* 0x002ee40000300800 */
[----:B------:R-:W3:Y:S01]  /*6a5a0*/  LDL.LU R23, [R1+0xa3c] ;  /* 0x000a3c0001177983 */ /* 0x000ee20000300800 */
[----:B------:R-:W3:Y:S01]  /*6a5b0*/  LDL.64 R42, [R1+0x228] ;  /* 0x00022800012a7983 */ /* 0x000ee20000100a00 */
[----:B------:R-:W-:Y:S03]  /*6a5c0*/  STL [R1+0x3730], R5 ;  /* 0x0037300501007387 */ /* 0x000fe60000100800 */
[----:B--2---:R-:W-:Y:S01]  /*6a5d0*/  STL.64 [R1+0x3a98], R6 ;  /* 0x003a980601007387 */ /* 0x004fe20000100a00 */
[----:B------:R0:W-:Y:S03]  /*6a5e0*/  STL [R1+0x3a90], R4 ;  /* 0x003a900401007387 */ /* 0x0001e60000100800 */
[----:B0-----:R-:W2:Y:S01]  /*6a5f0*/  LDL.LU R4, [R1+0xa60] ;  /* 0x000a600001047983 */ /* 0x001ea20000300800 */
[----:B------:R-:W2:Y:S02]  /*6a600*/  LDL.LU R5, [R1+0xa64] ;  /* 0x000a640001057983 */ /* 0x000ea40000300800 */
[----:B------:R-:W2:Y:S02]  /*6a610*/  LDL.LU R6, [R1+0xa68] ;  /* 0x000a680001067983 */ /* 0x000ea40000300800 */
[----:B------:R-:W2:Y:S02]  /*6a620*/  LDL.LU R7, [R1+0xa6c] ;  /* 0x000a6c0001077983 */ /* 0x000ea40000300800 */
[----:B------:R-:W-:-:S02]  /*6a630*/  IMAD.MOV.U32 R57, RZ, RZ, R51 ;  /* 0x000000ffff397224 */ /* 0x000fc400078e0033 */
[----:B------:R-:W-:Y:S02]  /*6a640*/  IMAD.MOV.U32 R53, RZ, RZ, R50 ;  /* 0x000000ffff357224 */ /* 0x000fe400078e0032 */
[----:B------:R-:W-:Y:S02]  /*6a650*/  IMAD.MOV.U32 R36, RZ, RZ, R34 ;  /* 0x000000ffff247224 */ /* 0x000fe400078e0022 */
[----:B------:R-:W-:Y:S02]  /*6a660*/  IMAD.MOV.U32 R61, RZ, RZ, R35 ;  /* 0x000000ffff3d7224 */ /* 0x000fe400078e0023 */
[----:B------:R-:W-:Y:S02]  /*6a670*/  IMAD.MOV.U32 R13, RZ, RZ, R30 ;  /* 0x000000ffff0d7224 */ /* 0x000fe400078e001e */
[----:B------:R-:W-:Y:S02]  /*6a680*/  IMAD.MOV.U32 R37, RZ, RZ, R31 ;  /* 0x000000ffff257224 */ /* 0x000fe400078e001f */
[----:B---3--:R-:W-:-:S02]  /*6a690*/  IMAD.MOV.U32 R60, RZ, RZ, R42 ;  /* 0x000000ffff3c7224 */ /* 0x008fc400078e002a */
[----:B------:R-:W-:Y:S01]  /*6a6a0*/  IMAD.MOV.U32 R3, RZ, RZ, R43 ;  /* 0x000000ffff037224 */ /* 0x000fe200078e002b */
[C---:B--2---:R-:W-:Y:S11]  /*6a6b0*/  HMMA.16816.F32 R4, R44.reuse, R50, R4 ;  /* 0x000000322c04723c */ /* 0x044ff60000001804 */
[----:B------:R-:W-:Y:S11]  /*6a6c0*/  @!UPT UIADD3 URZ, URZ, URZ, URZ ;  /* 0x0000003f3f3ff290 */ /* 0x000ff6000fffe03f */
[----:B------:R-:W-:Y:S01]  /*6a6d0*/  @!UPT UIADD3 URZ, URZ, URZ, URZ ;  /* 0x0000003f3f3ff290 */ /* 0x000fe2000fffe03f */
[----:B------:R-:W-:Y:S01]  /*6a6e0*/  STL.64 [R1+0xa60], R4 ;  /* 0x000a600401007387 */ /* 0x000fe20000100a00 */
[----:B------:R0:W-:Y:S02]  /*6a6f0*/  STL.64 [R1+0xa68], R6 ;  /* 0x000a680601007387 */ /* 0x0001e40000100a00 */
[C---:B0-----:R-:W-:Y:S01]  /*6a700*/  HMMA.16816.F32 R4, R44.reuse, R34, R16 ;  /* 0x000000222c04723c */ /* 0x041fe20000001810 */
[----:B------:R-:W-:Y:S01]  /*6a710*/  STL.64 [R1+0x37d8], R58 ;  /* 0x0037d83a01007387 */ /* 0x000fe20000100a00 */
[----:B------:R-:W-:Y:S02]  /*6a720*/  STL [R1+0x37d0], R57 ;  /* 0x0037d03901007387 */ /* 0x000fe40000100800 */
[----:B------:R-:W-:Y:S02]  /*6a730*/  STL [R1+0x3a70], R56 ;  /* 0x003a703801007387 */ /* 0x000fe40000100800 */
[----:B------:R-:W-:Y:S01]  /*6a740*/  STL.64 [R1+0x37c8], R54 ;  /* 0x0037c83601007387 */ /* 0x000fe20000100a00 */
[----:B------:R-:W-:Y:S11]  /*6a750*/  STL.64 [R1+0x37c0], R52 ;  /* 0x0037c03401007387 */ /* 0x000ff60000100a00 */
[----:B------:R-:W-:Y:S05]  /*6a760*/  @!UPT UIADD3 URZ, URZ, URZ, URZ ;  /* 0x0000003f3f3ff290 */ /* 0x000fea000fffe03f */
[----:B------:R-:W-:Y:S01]  /*6a770*/  STL.64 [R1+0xa50], R4 ;  /* 0x000a500401007387 */ /* 0x000fe20000100a00 */
[----:B------:R0:W-:Y:S02]  /*6a780*/  STL.64 [R1+0xa58], R6 ;  /* 0x000a580601007387 */ /* 0x0001e40000100a00 */
[C---:B0-----:R-:W-:Y:S11]  /*6a790*/  HMMA.16816.F32 R4, R44.reuse, R30, R24 ;  /* 0x0000001e2c04723c */ /* 0x041ff60000001818 */
[----:B------:R-:W-:Y:S11]  /*6a7a0*/  @!UPT UIADD3 URZ, URZ, URZ, URZ ;  /* 0x0000003f3f3ff290 */ /* 0x000ff6000fffe03f */
[----:B------:R-:W-:Y:S01]  /*6a7b0*/  @!UPT UIADD3 URZ, URZ, URZ, URZ ;  /* 0x0000003f3f3ff290 */ /* 0x000fe2000fffe03f */
[----:B------:R-:W-:Y:S01]  /*6a7c0*/  STL.64 [R1+0xa40], R4 ;  /* 0x000a400401007387 */ /* 0x000fe20000100a00 */
[----:B------:R0:W-:Y:S02]  /*6a7d0*/  STL.64 [R1+0xa48], R6 ;  /* 0x000a480601007387 */ /* 0x0001e40000100a00 */
[----:B------:R-:W2:Y:S02]  /*6a7e0*/  LDL.LU R24, [R1+0xa10] ;  /* 0x000a100001187983 */ /* 0x000ea40000300800 */
[----:B------:R-:W2:Y:S01]  /*6a7f0*/  LDL.LU R25, [R1+0xa14] ;  /* 0x000a140001197983 */ /* 0x000ea20000300800 */
[----:B------:R-:W2:Y:S01]  /*6a800*/  LDL.LU R26, [R1+0xa18] ;  /* 0x000a1800011a7983 */ /* 0x000ea20000300800 */
[----:B------:R-:W2:Y:S02]  /*6a810*/  LDL.LU R27, [R1+0xa1c] ;  /* 0x000a1c00011b7983 */ /* 0x000ea40000300800 */
[----:B------:R-:W3:Y:S02]  /*6a820*/  LDL.LU R56, [R1+0xa20] ;  /* 0x000a200001387983 */ /* 0x000ee40000300800 */
[----:B------:R-:W3:Y:S01]  /*6a830*/  LDL.LU R57, [R1+0xa24] ;  /* 0x000a240001397983 */ /* 0x000ee20000300800 */
[----:B------:R-:W3:Y:S01]  /*6a840*/  LDL.LU R58, [R1+0xa28] ;  /* 0x000a2800013a7983 */ /* 0x000ee20000300800 */
[----:B------:R-:W3:Y:S02]  /*6a850*/  LDL.LU R59, [R1+0xa2c] ;  /* 0x000a2c00013b7983 */ /* 0x000ee40000300800 */
[----:B------:R-:W3:Y:S02]  /*6a860*/  LDL.64 R34, [R1+0x218] ;  /* 0x0002180001227983 */ /* 0x000ee40000100a00 */
[----:B------:R-:W2:Y:S01]  /*6a870*/  LDL.64 R30, [R1+0x208] ;  /* 0x00020800011e7983 */ /* 0x000ea20000100a00 */
[----:B0-----:R-:W-:Y:S01]  /*6a880*/  HMMA.16816.F32 R4, R44, R42, R20 ;  /* 0x0000002a2c04723c */ /* 0x001fe20000001814 */
[----:B----4-:R-:W-:Y:S01]  /*6a890*/  STL.64 [R1+0x3a88], R14 ;  /* 0x003a880e01007387 */ /* 0x010fe20000100a00 */
[----:B------:R-:W-:Y:S02]  /*6a8a0*/  STL [R1+0x3a80], R13 ;  /* 0x003a800d01007387 */ /* 0x000fe40000100800 */
[----:B------:R-:W-:Y:S02]  /*6a8b0*/  STL.64 [R1+0x37e8], R38 ;  /* 0x0037e82601007387 */ /* 0x000fe40000100a00 */
[----:B------:R-:W-:Y:S02]  /*6a8c0*/  STL.64 [R1+0x37e0], R36 ;  /* 0x0037e02401007387 */ /* 0x000fe40000100a00 */
[----:B------:R-:W-:-:S02]  /*6a8d0*/  IMAD.MOV.U32 R42, RZ, RZ, R0 ;  /* 0x000000ffff2a7224 */ /* 0x000fc400078e0000 */
[----:B------:R-:W-:Y:S11]  /*6a8e0*/  IMAD.MOV.U32 R43, RZ, RZ, R2 ;  /* 0x000000ffff2b7224 */ /* 0x000ff600078e0002 */
[----:B------:R-:W-:Y:S02]  /*6a8f0*/  @!UPT UIADD3 URZ, URZ, URZ, URZ ;  /* 0x0000003f3f3ff290 */ /* 0x000fe4000fffe03f */
[----:B------:R-:W-:Y:S01]  /*6a900*/  STL.64 [R1+0xa30], R4 ;  /* 0x000a300401007387 */ /* 0x000fe20000100a00 */
[----:B------:R-:W-:Y:S02]  /*6a910*/  STL.64 [R1+0xa38], R6 ;  /* 0x000a380601007387 */ /* 0x000fe40000100a00 */
[----:B------:R-:W4:Y:S02]  /*6a920*/  LDL.LU R0, [R1+0x3ab4] ;  /* 0x003ab40001007983 */ /* 0x000f240000300800 */
[----:B------:R-:W4:Y:S01]  /*6a930*/  LDL.LU R2, [R1+0x3ab0] ;  /* 0x003ab00001027983 */ /* 0x000f220000300800 */
[----:B------:R0:W-:Y:S01]  /*6a940*/  STL.64 [R1+0x3aa0], R42 ;  /* 0x003aa02a01007387 */ /* 0x0001e20000100a00 */
[----:B------:R-:W4:Y:S02]  /*6a950*/  LDL.LU R52, [R1+0x990] ;  /* 0x0009900001347983 */ /* 0x000f240000300800 */
[----:B------:R-:W4:Y:S02]  /*6a960*/  LDL.LU R53, [R1+0x994] ;  /* 0x0009940001357983 */ /* 0x000f240000300800 */
[----:B------:R-:W4:Y:S01]  /*6a970*/  LDL.LU R54, [R1+0x998] ;  /* 0x0009980001367983 */ /* 0x000f220000300800 */
[----:B------:R-:W4:Y:S01]  /*6a980*/  LDL.LU R55, [R1+0x99c] ;  /* 0x00099c0001377983 */ /* 0x000f220000300800 */
[----:B------:R-:W4:Y:S02]  /*6a990*/  LDL.LU R48, [R1+0xa00] ;  /* 0x000a000001307983 */ /* 0x000f240000300800 */
[----:B------:R-:W4:Y:S02]  /*6a9a0*/  LDL.LU R49, [R1+0xa04] ;  /* 0x000a040001317983 */ /* 0x000f240000300800 */
[----:B------:R-:W4:Y:S01]  /*6a9b0*/  LDL.LU R50, [R1+0xa08] ;  /* 0x000a080001327983 */ /* 0x000f220000300800 */
[----:B------:R-:W4:Y:S04]  /*6a9c0*/  LDL.LU R51, [R1+0xa0c] ;  /* 0x000a0c0001337983 */ /* 0x000f280000300800 */
[----:B0-----:R-:W4:Y:S01]  /*6a9d0*/  LDL.64 R42, [R1+0x1f8] ;  /* 0x0001f800012a7983 */ /* 0x001f220000100a00 */
        /* <DEDUP_REMOVED lines=8> */
[----:B------:R-:W4:Y:S02]  /*6aa60*/  LDL.64 R14, [R1+0x1e8] ;  /* 0x0001e800010e7983 */ /* 0x000f240000100a00 */
[----:B------:R-:W-:-:S02]  /*6aa70*/  IMAD.MOV.U32 R18, RZ, RZ, R9 ;  /* 0x000000ffff127224 */ /* 0x000fc400078e0009 */
[----:B------:R-:W-:Y:S01]  /*6aa80*/  IMAD.MOV.U32 R19, RZ, RZ, R8 ;  /* 0x000000ffff137224 */ /* 0x000fe200078e0008 */
[C---:B---3--:R-:W-:Y:S08]  /*6aa90*/  HMMA.16816.F32 R56, R44.reuse, R34, R56 ;  /* 0x000000222c38723c */ /* 0x048ff00000001838 */
[----:B--2---:R-:W-:Y:S01]  /*6aaa0*/  HMMA.16816.F32 R24, R44, R30, R24 ;  /* 0x0000001e2c18723c */ /* 0x004fe20000001818 */
[----:B------:R-:W-:-:S02]  /*6aab0*/  IMAD.MOV.U32 R9, RZ, RZ, R30 ;  /* 0x000000ffff097224 */ /* 0x000fc400078e001e */
[----:B------:R-:W-:Y:S11]  /*6aac0*/  IMAD.MOV.U32 R8, RZ, RZ, R31 ;  /* 0x000000ffff087224 */ /* 0x000ff600078e001f */
[----:B------:R-:W-:Y:S01]  /*6aad0*/  @!UPT UIADD3 URZ, URZ, URZ, URZ ;  /* 0x0000003f3f3ff290 */ /* 0x000fe2000fffe03f */
[----:B------:R-:W-:Y:S01]  /*6aae0*/  STL.64 [R1+0xa20], R56 ;  /* 0x000a203801007387 */ /* 0x000fe20000100a00 */
[----:B------:R0:W-:Y:S07]  /*6aaf0*/  STL.64 [R1+0xa28], R58 ;  /* 0x000a283a01007387 */ /* 0x0001ee0000100a00 */
[----:B------:R1:W-:Y:S02]  /*6ab00*/  STL.64 [R1+0xa10], R24 ;  /* 0x000a101801007387 */ /* 0x0003e40000100a00 */
[----:B------:R2:W-:Y:S01]  /*6ab10*/  STL.64 [R1+0xa18], R26 ;  /* 0x000a181a01007387 */ /* 0x0005e20000100a00 */
[----:B------:R-:W3:Y:S04]  /*6ab20*/  LDL R30, [R1+0x1c8] ;  /* 0x0001c800011e7983 */ /* 0x000ee80000100800 */
[----:B------:R-:W3:Y:S01]  /*6ab30*/  LDL R31, [R1+0x1cc] ;  /* 0x0001cc00011f7983 */ /* 0x000ee20000100800 */
[----:B----4-:R-:W-:-:S03]  /*6ab40*/  IMAD.MOV.U32 R38, RZ, RZ, R2 ;  /* 0x000000ffff267224 */ /* 0x010fc600078e0002 */
[----:B------:R-:W4:Y:S01]  /*6ab50*/  LDL.LU R32, [R1+0x9e0] ;  /* 0x0009e00001207983 */ /* 0x000f220000300800 */
[----:B------:R-:W-:Y:S02]  /*6ab60*/  IMAD.MOV.U32 R39, RZ, RZ, R0 ;  /* 0x000000ffff277224 */ /* 0x000fe400078e0000 */
[----:B------:R-:W-:Y:S01]  /*6ab70*/  IMAD.MOV.U32 R2, RZ, RZ, R34 ;  /* 0x000000ffff027224 */ /* 0x000fe200078e0022 */
[----:B------:R-:W4:Y:S01]  /*6ab80*/  LDL.LU R33, [R1+0x9e4] ;  /* 0x0009e40001217983 */ /* 0x000f220000300800 */
[C---:B------:R-:W-:Y:S01]  /*6ab90*/  HMMA.16816.F32 R48, R44.reuse, R42, R48 ;  /* 0x0000002a2c30723c */ /* 0x040fe20000001830 */
[----:B------:R-:W-:Y:S02]  /*6aba0*/  IMAD.MOV.U32 R0, RZ, RZ, R35 ;  /* 0x000000ffff007224 */ /* 0x000fe400078e0023 */
[----:B------:R-:W4:Y:S01]  /*6abb0*/  LDL.LU R34, [R1+0x9e8] ;  /* 0x0009e80001227983 */ /* 0x000f220000300800 */
[----:B------:R-:W4:Y:S02]  /*6abc0*/  LDL.LU R35, [R1+0x9ec] ;  /* 0x0009ec0001237983 */ /* 0x000f240000300800 */
[----:B0-----:R-:W4:Y:S02]  /*6abd0*/  LDL.64 R58, [R1+0x1d8] ;  /* 0x0001d800013a7983 */ /* 0x001f240000100a00 */
[----:B-1----:R-:W3:Y:S01]  /*6abe0*/  LDL.LU R24, [R1+0x9d0] ;  /* 0x0009d00001187983 */ /* 0x002ee20000300800 */
[----:B------:R-:W3:Y:S01]  /*6abf0*/  LDL.LU R25, [R1+0x9d4] ;  /* 0x0009d40001197983 */ /* 0x000ee20000300800 */
[----:B--2---:R-:W3:Y:S02]  /*6ac00*/  LDL.LU R26, [R1+0x9d8] ;  /* 0x0009d800011a7983 */ /* 0x004ee40000300800 */
[----:B------:R-:W3:Y:S02]  /*6ac10*/  LDL.LU R27, [R1+0x9dc] ;  /* 0x0009dc00011b7983 */ /* 0x000ee40000300800 */
[----:B------:R-:W-:Y:S01]  /*6ac20*/  STL.64 [R1+0x3778], R10 ;  /* 0x0037780a01007387 */ /* 0x000fe20000100a00 */
[----:B------:R0:W-:Y:S04]  /*6ac30*/  STL.64 [R1+0x3770], R8 ;  /* 0x0037700801007387 */ /* 0x0001e80000100a00 */
[----:B0-----:R-:W2:Y:S01]  /*6ac40*/  LDL.LU R8, [R1+0x9a0] ;  /* 0x0009a00001087983 */ /* 0x001ea20000300800 */
[----:B------:R-:W2:Y:S02]  /*6ac50*/  LDL.LU R9, [R1+0x9a4] ;  /* 0x0009a40001097983 */ /* 0x000ea40000300800 */
[----:B------:R-:W2:Y:S02]  /*6ac60*/  LDL.LU R10, [R1+0x9a8] ;  /* 0x0009a800010a7983 */ /* 0x000ea40000300800 */
[----:B------:R-:W2:Y:S01]  /*6ac70*/  LDL.LU R11, [R1+0x9ac] ;  /* 0x0009ac00010b7983 */ /* 0x000ea20000300800 */
[----:B------:R-:W-:Y:S01]  /*6ac80*/  STL.64 [R1+0xa00], R48 ;  /* 0x000a003001007387 */ /* 0x000fe20000100a00 */
[----:B------:R0:W-:Y:S03]  /*6ac90*/  STL.64 [R1+0xa08], R50 ;  /* 0x000a083201007387 */ /* 0x0001e60000100a00 */
[----:B0-----:R-:W2:Y:S01]  /*6aca0*/  LDL.LU.64 R50, [R1+0x3aa8] ;  /* 0x003aa80001327983 */ /* 0x001ea20000300a00 */
[----:B------:R-:W-:Y:S01]  /*6acb0*/  HMMA.16816.F32 R4, R44, R14, R4 ;  /* 0x0000000e2c04723c */ /* 0x000fe20000001804 */
[----:B------:R-:W-:-:S02]  /*6acc0*/  IMAD.MOV.U32 R49, RZ, RZ, R42 ;  /* 0x000000ffff317224 */ /* 0x000fc400078e002a */
[----:B------:R-:W-:Y:S02]  /*6acd0*/  IMAD.MOV.U32 R48, RZ, RZ, R43 ;  /* 0x000000ffff307224 */ /* 0x000fe400078e002b */
[----:B------:R-:W3:Y:S01]  /*6ace0*/  LDL.LU.64 R42, [R1+0x3aa0] ;  /* 0x003aa000012a7983 */ /* 0x000ee20000300a00 */
[----:B------:R-:W-:-:S03]  /*6acf0*/  IMAD.MOV.U32 R12, RZ, RZ, R15 ;  /* 0x000000ffff0c7224 */ /* 0x000fc600078e000f */
[----:B--2---:R0:W-:Y:S01]  /*6ad00*/  STL.64 [R1+0x37f8], R50 ;  /* 0x0037f83201007387 */ /* 0x0041e20000100a00 */
[----:B------:R-:W-:Y:S03]  /*6ad10*/  STL.64 [R1+0x37f0], R48 ;  /* 0x0037f03001007387 */ /* 0x000fe60000100a00 */
[----:B0-----:R-:W2:Y:S04]  /*6ad20*/  LDL R50, [R1+0x1a8] ;  /* 0x0001a80001327983 */ /* 0x001ea80000100800 */
[----:B------:R-:W2:Y:S06]  /*6ad30*/  LDL R51, [R1+0x1ac] ;  /* 0x0001ac0001337983 */ /* 0x000eac0000100800 */
[----:B------:R0:W-:Y:S02]  /*6ad40*/  STL.64 [R1+0x9f0], R4 ;  /* 0x0009f00401007387 */ /* 0x0001e40000100a00 */
[----:B------:R1:W-:Y:S02]  /*6ad50*/  STL.64 [R1+0x9f8], R6 ;  /* 0x0009f80601007387 */ /* 0x0003e40000100a00 */
[----:B0-----:R-:W-:Y:S01]  /*6ad60*/  IMAD.MOV.U32 R5, RZ, RZ, R14 ;  /* 0x000000ffff057224 */ /* 0x001fe200078e000e */
[----:B-1----:R-:W2:Y:S01]  /*6ad70*/  LDL.LU.64 R6, [R1+0x3a98] ;  /* 0x003a980001067983 */ /* 0x002ea20000300a00 */
[----:B------:R-:W2:Y:S02]  /*6ad80*/  LDL.LU R4, [R1+0x3a90] ;  /* 0x003a900001047983 */ /* 0x000ea40000300800 */
[----:B------:R-:W2:Y:S02]  /*6ad90*/  LDL.LU.64 R14, [R1+0x3a88] ;  /* 0x003a8800010e7983 */ /* 0x000ea40000300a00 */
[----:B------:R-:W3:Y:S01]  /*6ada0*/  LDL.LU R13, [R1+0x3a80] ;  /* 0x003a8000010d7983 */ /* 0x000ee20000300800 */
[----:B----4-:R-:W-:Y:S01]  /*6adb0*/  HMMA.16816.F32 R32, R44, R58, R32 ;  /* 0x0000003a2c20723c */ /* 0x010fe20000001820 */
[----:B--2---:R-:W-:Y:S01]  /*6adc0*/  STL.64 [R1+0x3788], R14 ;  /* 0x0037880e01007387 */ /* 0x004fe20000100a00 */
[----:B---3--:R0:W-:Y:S03]  /*6add0*/  STL.64 [R1+0x3780], R12 ;  /* 0x0037800c01007387 */ /* 0x0081e60000100a00 */
[----:B0-----:R-:W2:Y:S01]  /*6ade0*/  LDL.LU R12, [R1+0x9b0] ;  /* 0x0009b000010c7983 */ /* 0x001ea20000300800 */
[----:B------:R-:W2:Y:S02]  /*6adf0*/  LDL.LU R13, [R1+0x9b4] ;  /* 0x0009b400010d7983 */ /* 0x000ea40000300800 */
[----:B------:R-:W2:Y:S02]  /*6ae00*/  LDL.LU R14, [R1+0x9b8] ;  /* 0x0009b800010e7983 */ /* 0x000ea40000300800 */
[----:B------:R-:W2:Y:S01]  /*6ae10*/  LDL.LU R15, [R1+0x9bc] ;  /* 0x0009bc00010f7983 */ /* 0x000ea20000300800 */
[----:B------:R0:W-:Y:S01]  /*6ae20*/  STL.64 [R1+0x3768], R6 ;  /* 0x0037680601007387 */ /* 0x0001e20000100a00 */
[----:B------:R-:W-:Y:S03]  /*6ae30*/  STL.64 [R1+0x3760], R4 ;  /* 0x0037600401007387 */ /* 0x000fe60000100a00 */
[----:B0-----:R-:W3:Y:S04]  /*6ae40*/  LDL R6, [R1+0x1b8] ;  /* 0x0001b80001067983 */ /* 0x001ee80000100800 */
[----:B------:R-:W3:Y:S04]  /*6ae50*/  LDL R7, [R1+0x1bc] ;  /* 0x0001bc0001077983 */ /* 0x000ee80000100800 */
[----:B------:R-:W-:Y:S02]  /*6ae60*/  STL.64 [R1+0x9e0], R32 ;  /* 0x0009e02001007387 */ /* 0x000fe40000100a00 */
[----:B------:R0:W-:Y:S02]  /*6ae70*/  STL.64 [R1+0x9e8], R34 ;  /* 0x0009e82201007387 */ /* 0x0001e40000100a00 */
[----:B0-----:R-:W4:Y:S01]  /*6ae80*/  LDL.LU.64 R34, [R1+0x3a78] ;  /* 0x003a780001227983 */ /* 0x001f220000300a00 */
[----:B------:R-:W-:-:S02]  /*6ae90*/  IMAD.MOV.U32 R33, RZ, RZ, R58 ;  /* 0x000000ffff217224 */ /* 0x000fc400078e003a */
[----:B------:R-:W-:Y:S02]  /*6aea0*/  IMAD.MOV.U32 R32, RZ, RZ, R59 ;  /* 0x000000ffff207224 */ /* 0x000fe400078e003b */
[----:B------:R-:W2:Y:S01]  /*6aeb0*/  LDL.LU R56, [R1+0x3a70] ;  /* 0x003a700001387983 */ /* 0x000ea20000300800 */
[----:B----4-:R-:W-:Y:S02]  /*6aec0*/  STL.64 [R1+0x3808], R34 ;  /* 0x0038082201007387 */ /* 0x010fe40000100a00 */
[----:B------:R0:W-:Y:S02]  /*6aed0*/  STL.64 [R1+0x3800], R32 ;  /* 0x0038002001007387 */ /* 0x0001e40000100a00 */
[----:B0-----:R-:W3:Y:S01]  /*6aee0*/  LDL.LU R32, [R1+0x9c0] ;  /* 0x0009c00001207983 */ /* 0x001ee20000300800 */
[----:B------:R-:W3:Y:S02]  /*6aef0*/  LDL.LU R33, [R1+0x9c4] ;  /* 0x0009c40001217983 */ /* 0x000ee40000300800 */
[----:B------:R-:W3:Y:S02]  /*6af00*/  LDL.LU R34, [R1+0x9c8] ;  /* 0x0009c80001227983 */ /* 0x000ee40000300800 */
[----:B------:R-:W3:Y:S01]  /*6af10*/  LDL.LU R35, [R1+0x9cc] ;  /* 0x0009cc0001237983 */ /* 0x000ee20000300800 */
[C---:B------:R-:W-:Y:S01]  /*6af20*/  HMMA.16816.F32 R28, R44.reuse, R30, R24 ;  /* 0x0000001e2c1c723c */ /* 0x040fe20000001818 */
[----:B------:R-:W4:Y:S11]  /*6af30*/  LDL.LU.64 R24, [R1+0x3a68] ;  /* 0x003a680001187983 */ /* 0x000f360000300a00 */
[----:B------:R-:W-:Y:S11]  /*6af40*/  @!UPT UIADD3 URZ, URZ, URZ, URZ ;  /* 0x0000003f3f3ff290 */ /* 0x000ff6000fffe03f */
[----:B------:R0:W-:Y:S01]  /*6af50*/  STL.64 [R1+0x9d0], R28 ;  /* 0x0009d01c01007387 */ /* 0x0001e20000100a00 */
[----:B------:R-:W-:Y:S03]  /*6af60*/  STL.64 [R1+0x9d8], R30 ;  /* 0x0009d81e01007387 */ /* 0x000fe60000100a00 */
[----:B0-----:R-:W4:Y:S01]  /*6af70*/  LDL.LU.64 R28, [R1+0x3a60] ;  /* 0x003a6000011c7983 */ /* 0x001f220000300a00 */
[C---:B---3--:R-:W-:Y:S08]  /*6af80*/  HMMA.16816.F32 R32, R44.reuse, R6, R32 ;  /* 0x000000062c20723c */ /* 0x048ff00000001820 */
[C---:B--2---:R-:W-:Y:S08]  /*6af90*/  HMMA.16816.F32 R4, R44.reuse, R50, R12 ;  /* 0x000000322c04723c */ /* 0x044ff0000000180c */
[C---:B------:R-:W-:Y:S08]  /*6afa0*/  HMMA.16816.F32 R12, R44.reuse, R38, R8 ;  /* 0x000000262c0c723c */ /* 0x040ff00000001808 */
[C---:B------:R-:W-:Y:S01]  /*6afb0*/  HMMA.16816.F32 R8, R44.reuse, R18, R52 ;  /* 0x000000122c08723c */ /* 0x040fe20000001834 */
[----:B------:R-:W-:Y:S01]  /*6afc0*/  STL.64 [R1+0x9c0], R32 ;  /* 0x0009c02001007387 */ /* 0x000fe20000100a00 */
[----:B------:R-:W-:Y:S05]  /*6afd0*/  STL.64 [R1+0x9c8], R34 ;  /* 0x0009c82201007387 */ /* 0x000fea0000100a00 */
[----:B------:R-:W-:Y:S02]  /*6afe0*/  STL.64 [R1+0x9b0], R4 ;  /* 0x0009b00401007387 */ /* 0x000fe40000100a00 */
[----:B------:R0:W-:Y:S02]  /*6aff0*/  STL.64 [R1+0x9b8], R6 ;  /* 0x0009b80601007387 */ /* 0x0001e40000100a00 */
[----:B0-----:R-:W-:Y:S04]  /*6b000*/  HMMA.16816.F32 R4, R44, R42, R20 ;  /* 0x0000002a2c04723c */ /* 0x001fe80000001814 */
[----:B------:R-:W-:Y:S01]  /*6b010*/  STL.64 [R1+0x9a0], R12 ;  /* 0x0009a00c01007387 */ /* 0x000fe20000100a00 */
[----:B------:R-:W-:Y:S02]  /*6b020*/  STL.64 [R1+0x9a8], R14 ;  /* 0x0009a80e01007387 */ /* 0x000fe40000100a00 */
[----:B------:R-:W2:Y:S05]  /*6b030*/  LDL.LU R16, [R1+0xff0] ;  /* 0x000ff00001107983 */ /* 0x000eaa0000300800 */
[----:B------:R-:W-:Y:S01]  /*6b040*/  STL.64 [R1+0x990], R8 ;  /* 0x0009900801007387 */ /* 0x000fe20000100a00 */
[----:B------:R4:W-:Y:S10]  /*6b050*/  STL.64 [R1+0x998], R10 ;  /* 0x0009980a01007387 */ /* 0x0009f40000100a00 */
[----:B------:R-:W-:Y:S01]  /*6b060*/  STL.64 [R1+0x980], R4 ;  /* 0x0009800401007387 */ /* 0x000fe20000100a00 */
[----:B------:R0:W-:Y:S02]  /*6b070*/  STL.64 [R1+0x988], R6 ;  /* 0x0009880601007387 */ /* 0x0001e40000100a00 */
[----:B------:R-:W2:Y:S02]  /*6b080*/  LDL.LU R17, [R1+0xff4] ;  /* 0x000ff40001117983 */ /* 0x000ea40000300800 */
[----:B------:R-:W3:Y:S01]  /*6b090*/  LDL.LU R18, [R1+0xff8] ;  /* 0x000ff80001127983 */ /* 0x000ee20000300800 */
[----:B------:R-:W3:Y:S01]  /*6b0a0*/  LDL.LU R19, [R1+0xffc] ;  /* 0x000ffc0001137983 */ /* 0x000ee20000300800 */
[----:B----4-:R-:W-:-:S02]  /*6b0b0*/  IMAD.MOV.U32 R10, RZ, RZ, R24 ;  /* 0x000000ffff0a7224 */ /* 0x010fc400078e0018 */
[----:B------:R-:W-:Y:S01]  /*6b0c0*/  IMAD.MOV.U32 R11, RZ, RZ, R29 ;  /* 0x000000ffff0b7224 */ /* 0x000fe200078e001d */
[----:B---3--:R-:W-:Y:S01]  /*6b0d0*/  STL.64 [R1+0x3818], R18 ;  /* 0x0038181201007387 */ /* 0x008fe20000100a00 */
[----:B--2---:R1:W-:Y:S02]  /*6b0e0*/  STL.64 [R1+0x3810], R16 ;  /* 0x0038101001007387 */ /* 0x0043e40000100a00 */
[----:B------:R-:W2:Y:S02]  /*6b0f0*/  LDL.LU R24, [R1+0x3a58] ;  /* 0x003a580001187983 */ /* 0x000ea40000300800 */
[----:B------:R-:W3:Y:S01]  /*6b100*/  LDL.LU R29, [R1+0x3a54] ;  /* 0x003a5400011d7983 */ /* 0x000ee20000300800 */
[----:B------:R4:W-:Y:S01]  /*6b110*/  STL.64 [R1+0x3820], R10 ;  /* 0x0038200a01007387 */ /* 0x0009e20000100a00 */
[----:B------:R-:W3:Y:S02]  /*6b120*/  LDL.LU R12, [R1+0x1000] ;  /* 0x00100000010c7983 */ /* 0x000ee40000300800 */
[----:B------:R-:W3:Y:S02]  /*6b130*/  LDL.LU R13, [R1+0x1004] ;  /* 0x00100400010d7983 */ /* 0x000ee40000300800 */
[----:B------:R-:W3:Y:S01]  /*6b140*/  LDL.LU R14, [R1+0x1008] ;  /* 0x00100800010e7983 */ /* 0x000ee20000300800 */
[----:B------:R-:W3:Y:S01]  /*6b150*/  LDL.LU R15, [R1+0x100c] ;  /* 0x00100c00010f7983 */ /* 0x000ee20000300800 */
[----:B0-----:R-:W-:-:S02]  /*6b160*/  IMAD.MOV.U32 R6, RZ, RZ, R28 ;  /* 0x000000ffff067224 */ /* 0x001fc400078e001c */
[----:B------:R-:W-:Y:S02]  /*6b170*/  IMAD.MOV.U32 R7, RZ, RZ, R25 ;  /* 0x000000ffff077224 */ /* 0x000fe400078e0019 */
[----:B------:R-:W-:Y:S02]  /*6b180*/  IMAD.MOV.U32 R55, RZ, RZ, R56 ;  /* 0x000000ffff377224 */ /* 0x000fe400078e0038 */
[----:B--2---:R-:W-:Y:S01]  /*6b190*/  IMAD.MOV.U32 R54, RZ, RZ, R24 ;  /* 0x000000ffff367224 */ /* 0x004fe200078e0018 */
[----:B---3--:R-:W-:Y:S01]  /*6b1a0*/  STL.64 [R1+0x3830], R14 ;  /* 0x0038300e01007387 */ /* 0x008fe20000100a00 */
[----:B------:R-:W-:Y:S02]  /*6b1b0*/  STL.64 [R1+0x3828], R12 ;  /* 0x0038280c01007387 */ /* 0x000fe40000100a00 */
[----:B------:R-:W2:Y:S02]  /*6b1c0*/  LDL.LU R28, [R1+0x3a50] ;  /* 0x003a5000011c7983 */ /* 0x000ea40000300800 */
[----:B------:R-:W3:Y:S01]  /*6b1d0*/  LDL.LU R25, [R1+0x3a4c] ;  /* 0x003a4c0001197983 */ /* 0x000ee20000300800 */
[----:B------:R0:W-:Y:S01]  /*6b1e0*/  STL.64 [R1+0x3838], R6 ;  /* 0x0038380601007387 */ /* 0x0001e20000100a00 */
[----:B------:R-:W3:Y:S02]  /*6b1f0*/  LDL.LU R24, [R1+0x3a48] ;  /* 0x003a480001187983 */ /* 0x000ee40000300800 */
[----:B------:R0:W-:Y:S02]  /*6b200*/  STL.64 [R1+0x3840], R54 ;  /* 0x0038403601007387 */ /* 0x0001e40000100a00 */
[----:B------:R-:W3:Y:S01]  /*6b210*/  LDL.LU R56, [R1+0x1020] ;  /* 0x0010200001387983 */ /* 0x000ee20000300800 */
[----:B------:R-:W3:Y:S01]  /*6b220*/  LDL.LU R57, [R1+0x1024] ;  /* 0x0010240001397983 */ /* 0x000ee20000300800 */
[----:B------:R-:W3:Y:S02]  /*6b230*/  LDL.LU R58, [R1+0x1028] ;  /* 0x00102800013a7983 */ /* 0x000ee40000300800 */
[----:B------:R-:W3:Y:S02]  /*6b240*/  LDL.LU R59, [R1+0x102c] ;  /* 0x00102c00013b7983 */ /* 0x000ee40000300800 */
[----:B------:R-:W-:-:S02]  /*6b250*/  IMAD.MOV.U32 R39, RZ, RZ, R29 ;  /* 0x000000ffff277224 */ /* 0x000fc400078e001d */
[----:B--2---:R-:W-:Y:S01]  /*6b260*/  IMAD.MOV.U32 R38, RZ, RZ, R28 ;  /* 0x000000ffff267224 */ /* 0x004fe200078e001c */
[----:B---3--:R2:W-:Y:S01]  /*6b270*/  STL.64 [R1+0x3850], R58 ;  /* 0x0038503a01007387 */ /* 0x0085e20000100a00 */
[----:B------:R-:W-:Y:S02]  /*6b280*/  STL.64 [R1+0x3848], R56 ;  /* 0x0038483801007387 */ /* 0x000fe40000100a00 */
[----:B------:R-:W3:Y:S02]  /*6b290*/  LDL.LU R28, [R1+0x3a44] ;  /* 0x003a4400011c7983 */ /* 0x000ee40000300800 */
[----:B------:R-:W4:Y:S01]  /*6b2a0*/  LDL.LU R29, [R1+0x3a40] ;  /* 0x003a4000011d7983 */ /* 0x000f220000300800 */
[----:B------:R0:W-:Y:S01]  /*6b2b0*/  STL.64 [R1+0x3858], R38 ;  /* 0x0038582601007387 */ /* 0x0001e20000100a00 */
[----:B------:R-:W2:Y:S02]  /*6b2c0*/  LDL.LU R48, [R1+0x1030] ;  /* 0x0010300001307983 */ /* 0x000ea40000300800 */
[----:B------:R-:W2:Y:S02]  /*6b2d0*/  LDL.LU R49, [R1+0x1034] ;  /* 0x0010340001317983 */ /* 0x000ea40000300800 */
[----:B------:R-:W2:Y:S01]  /*6b2e0*/  LDL.LU R50, [R1+0x1038] ;  /* 0x0010380001327983 */ /* 0x000ea20000300800 */
[----:B------:R-:W2:Y:S01]  /*6b2f0*/  LDL.LU R51, [R1+0x103c] ;  /* 0x00103c0001337983 */ /* 0x000ea20000300800 */
[----:B------:R-:W-:-:S02]  /*6b300*/  IMAD.MOV.U32 R34, RZ, RZ, R24 ;  /* 0x000000ffff227224 */ /* 0x000fc400078e0018 */
[----:B------:R-:W-:Y:S01]  /*6b310*/  IMAD.MOV.U32 R35, RZ, RZ, R25 ;  /* 0x000000ffff237224 */ /* 0x000fe200078e0019 */
[----:B--2---:R2:W-:Y:S01]  /*6b320*/  STL.64 [R1+0x3868], R50 ;  /* 0x0038683201007387 */ /* 0x0045e20000100a00 */
[----:B------:R-:W-:Y:S02]  /*6b330*/  STL.64 [R1+0x3860], R48 ;  /* 0x0038603001007387 */ /* 0x000fe40000100a00 */
[----:B------:R-:W0:Y:S02]  /*6b340*/  LDL.LU R24, [R1+0x3a3c] ;  /* 0x003a3c0001187983 */ /* 0x000e240000300800 */
[----:B------:R-:W2:Y:S01]  /*6b350*/  LDL.LU R25, [R1+0x3a38] ;  /* 0x003a380001197983 */ /* 0x000ea20000300800 */
[----:B------:R0:W-:Y:S01]  /*6b360*/  STL.64 [R1+0x3870], R34 ;  /* 0x0038702201007387 */ /* 0x0001e20000100a00 */
[----:B-1----:R-:W2:Y:S02]  /*6b370*/  LDL.LU R16, [R1+0x1040] ;  /* 0x0010400001107983 */ /* 0x002ea40000300800 */
[----:B------:R-:W2:Y:S02]  /*6b380*/  LDL.LU R17, [R1+0x1044] ;  /* 0x0010440001117983 */ /* 0x000ea40000300800 */
[----:B------:R-:W2:Y:S01]  /*6b390*/  LDL.LU R18, [R1+0x1048] ;  /* 0x0010480001127983 */ /* 0x000ea20000300800 */
[----:B------:R-:W2:Y:S01]  /*6b3a0*/  LDL.LU R19, [R1+0x104c] ;  /* 0x00104c0001137983 */ /* 0x000ea20000300800 */
[----:B----4-:R-:W-:-:S02]  /*6b3b0*/  IMAD.MOV.U32 R10, RZ, RZ, R29 ;  /* 0x000000ffff0a7224 */ /* 0x010fc400078e001d */
[----:B---3--:R-:W-:Y:S02]  /*6b3c0*/  IMAD.MOV.U32 R11, RZ, RZ, R28 ;  /* 0x000000ffff0b7224 */ /* 0x008fe400078e001c */
[----:B0-----:R-:W-:Y:S02]  /*6b3d0*/  IMAD.MOV.U32 R7, RZ, RZ, R24 ;  /* 0x000000ffff077224 */ /* 0x001fe400078e0018 */
[----:B--2---:R-:W-:Y:S01]  /*6b3e0*/  IMAD.MOV.U32 R6, RZ, RZ, R25 ;  /* 0x000000ffff067224 */ /* 0x004fe200078e0019 */
[----:B------:R0:W-:Y:S01]  /*6b3f0*/  STL.64 [R1+0x3880], R18 ;  /* 0x0038801201007387 */ /* 0x0001e20000100a00 */
[----:B------:R-:W-:Y:S02]  /*6b400*/  STL.64 [R1+0x3878], R16 ;  /* 0x0038781001007387 */ /* 0x000fe40000100a00 */
[----:B------:R-:W2:Y:S02]  /*6b410*/  LDL.LU R29, [R1+0x3a34] ;  /* 0x003a3400011d7983 */ /* 0x000ea40000300800 */
[----:B------:R-:W3:Y:S01]  /*6b420*/  LDL.LU R28, [R1+0x3a30] ;  /* 0x003a3000011c7983 */ /* 0x000ee20000300800 */
[----:B------:R-:W-:Y:S01]  /*6b430*/  STL.64 [R1+0x3888], R10 ;  /* 0x0038880a01007387 */ /* 0x000fe20000100a00 */
[----:B------:R-:W4:Y:S02]  /*6b440*/  LDL.LU R25, [R1+0x3a2c] ;  /* 0x003a2c0001197983 */ /* 0x000f240000300800 */
[----:B------:R-:W4:Y:S02]  /*6b450*/  LDL.LU R24, [R1+0x3a28] ;  /* 0x003a280001187983 */ /* 0x000f240000300800 */
[----:B------:R1:W-:Y:S01]  /*6b460*/  STL.64 [R1+0x3890], R6 ;  /* 0x0038900601007387 */ /* 0x0003e20000100a00 */
[----:B------:R-:W4:Y:S01]  /*6b470*/  LDL.LU R52, [R1+0x1060] ;  /* 0x0010600001347983 */ /* 0x000f220000300800 */
[----:B------:R-:W4:Y:S02]  /*6b480*/  LDL.LU R53, [R1+0x1064] ;  /* 0x0010640001357983 */ /* 0x000f240000300800 */
[----:B------:R-:W4:Y:S02]  /*6b490*/  LDL.LU R54, [R1+0x1068] ;  /* 0x0010680001367983 */ /* 0x000f240000300800 */
[----:B------:R-:W4:Y:S02]  /*6b4a0*/  LDL.LU R55, [R1+0x106c] ;  /* 0x00106c0001377983 */ /* 0x000f240000300800 */
[----:B--2---:R-:W-:-:S02]  /*6b4b0*/  IMAD.MOV.U32 R59, RZ, RZ, R29 ;  /* 0x000000ffff3b7224 */ /* 0x004fc400078e001d */
[----:B---3--:R-:W-:Y:S01]  /*6b4c0*/  IMAD.MOV.U32 R58, RZ, RZ, R28 ;  /* 0x000000ffff3a7224 */ /* 0x008fe200078e001c */
[----:B----4-:R-:W-:Y:S01]  /*6b4d0*/  STL.64 [R1+0x38a0], R54 ;  /* 0x0038a03601007387 */ /* 0x010fe20000100a00 */
[----:B------:R2:W-:Y:S02]  /*6b4e0*/  STL.64 [R1+0x3898], R52 ;  /* 0x0038983401007387 */ /* 0x0005e40000100a00 */
[----:B------:R-:W3:Y:S02]  /*6b4f0*/  LDL.LU R28, [R1+0x3a24] ;  /* 0x003a2400011c7983 */ /* 0x000ee40000300800 */
[----:B------:R-:W0:Y:S01]  /*6b500*/  LDL.LU R29, [R1+0x3a20] ;  /* 0x003a2000011d7983 */ /* 0x000e220000300800 */
[----:B------:R4:W-:Y:S01]  /*6b510*/  STL.64 [R1+0x38a8], R58 ;  /* 0x0038a83a01007387 */ /* 0x0009e20000100a00 */
[----:B------:R-:W2:Y:S02]  /*6b520*/  LDL.LU R36, [R1+0x1070] ;  /* 0x0010700001247983 */ /* 0x000ea40000300800 */
[----:B------:R-:W2:Y:S02]  /*6b530*/  LDL.LU R37, [R1+0x1074] ;  /* 0x0010740001257983 */ /* 0x000ea40000300800 */
[----:B------:R-:W2:Y:S01]  /*6b540*/  LDL.LU R38, [R1+0x1078] ;  /* 0x0010780001267983 */ /* 0x000ea20000300800 */
[----:B------:R-:W2:Y:S01]  /*6b550*/  LDL.LU R39, [R1+0x107c] ;  /* 0x00107c0001277983 */ /* 0x000ea20000300800 */
[----:B------:R-:W-:-:S02]  /*6b560*/  IMAD.MOV.U32 R50, RZ, RZ, R24 ;  /* 0x000000ffff327224 */ /* 0x000fc400078e0018 */
[----:B------:R-:W-:Y:S01]  /*6b570*/  IMAD.MOV.U32 R51, RZ, RZ, R25 ;  /* 0x000000ffff337224 */ /* 0x000fe200078e0019 */
[----:B--2---:R-:W-:Y:S01]  /*6b580*/  STL.64 [R1+0x38b8], R38 ;  /* 0x0038b82601007387 */ /* 0x004fe20000100a00 */
[----:B------:R2:W-:Y:S02]  /*6b590*/  STL.64 [R1+0x38b0], R36 ;  /* 0x0038b02401007387 */ /* 0x0005e40000100a00 */
[----:B------:R-:W1:Y:S02]  /*6b5a0*/  LDL.LU R24, [R1+0x3a1c] ;  /* 0x003a1c0001187983 */ /* 0x000e640000300800 */
[----:B------:R-:W2:Y:S01]  /*6b5b0*/  LDL.LU R25, [R1+0x3a18] ;  /* 0x003a180001197983 */ /* 0x000ea20000300800 */
[----:B------:R1:W-:Y:S01]  /*6b5c0*/  STL.64 [R1+0x38c0], R50 ;  /* 0x0038c03201007387 */ /* 0x0003e20000100a00 */
[----:B------:R-:W4:Y:S02]  /*6b5d0*/  LDL.LU R32, [R1+0x1080] ;  /* 0x0010800001207983 */ /* 0x000f240000300800 */
[----:B------:R-:W4:Y:S02]  /*6b5e0*/  LDL.LU R33, [R1+0x1084] ;  /* 0x0010840001217983 */ /* 0x000f240000300800 */
[----:B------:R-:W4:Y:S01]  /*6b5f0*/  LDL.LU R34, [R1+0x1088] ;  /* 0x0010880001227983 */ /* 0x000f220000300800 */
[----:B------:R-:W4:Y:S01]  /*6b600*/  LDL.LU R35, [R1+0x108c] ;  /* 0x00108c0001237983 */ /* 0x000f220000300800 */
[----:B0-----:R-:W-:-:S02]  /*6b610*/  IMAD.MOV.U32 R18, RZ, RZ, R29 ;  /* 0x000000ffff127224 */ /* 0x001fc400078e001d */
[----:B---3--:R-:W-:Y:S02]  /*6b620*/  IMAD.MOV.U32 R19, RZ, RZ, R28 ;  /* 0x000000ffff137224 */ /* 0x008fe400078e001c */
[----:B-1----:R-:W-:Y:S02]  /*6b630*/  IMAD.MOV.U32 R7, RZ, RZ, R24 ;  /* 0x000000ffff077224 */ /* 0x002fe400078e0018 */
[----:B--2---:R-:W-:Y:S01]  /*6b640*/  IMAD.MOV.U32 R6, RZ, RZ, R25 ;  /* 0x000000ffff067224 */ /* 0x004fe200078e0019 */
[----:B----4-:R-:W-:Y:S01]  /*6b650*/  STL.64 [R1+0x38d0], R34 ;  /* 0x0038d02201007387 */ /* 0x010fe20000100a00 */
[----:B------:R0:W-:Y:S02]  /*6b660*/  STL.64 [R1+0x38c8], R32 ;  /* 0x0038c82001007387 */ /* 0x0001e40000100a00 */
[----:B------:R-:W2:Y:S02]  /*6b670*/  LDL.LU R29, [R1+0x3a14] ;  /* 0x003a1400011d7983 */ /* 0x000ea40000300800 */
[----:B------:R-:W3:Y:S01]  /*6b680*/  LDL.LU R28, [R1+0x3a10] ;  /* 0x003a1000011c7983 */ /* 0x000ee20000300800 */
[----:B------:R1:W-:Y:S01]  /*6b690*/  STL.64 [R1+0x38d8], R18 ;  /* 0x0038d81201007387 */ /* 0x0003e20000100a00 */
[----:B------:R-:W4:Y:S02]  /*6b6a0*/  LDL.LU R25, [R1+0x3a0c] ;  /* 0x003a0c0001197983 */ /* 0x000f240000300800 */
[----:B------:R-:W4:Y:S02]  /*6b6b0*/  LDL.LU R24, [R1+0x3a08] ;  /* 0x003a080001187983 */ /* 0x000f240000300800 */
[----:B------:R-:W-:Y:S01]  /*6b6c0*/  STL.64 [R1+0x38e0], R6 ;  /* 0x0038e00601007387 */ /* 0x000fe20000100a00 */
[----:B------:R-:W4:Y:S01]  /*6b6d0*/  LDL.LU R52, [R1+0x10a0] ;  /* 0x0010a00001347983 */ /* 0x000f220000300800 */
[----:B------:R-:W4:Y:S02]  /*6b6e0*/  LDL.LU R53, [R1+0x10a4] ;  /* 0x0010a40001357983 */ /* 0x000f240000300800 */
[----:B------:R-:W4:Y:S02]  /*6b6f0*/  LDL.LU R54, [R1+0x10a8] ;  /* 0x0010a80001367983 */ /* 0x000f240000300800 */
[----:B------:R-:W4:Y:S02]  /*6b700*/  LDL.LU R55, [R1+0x10ac] ;  /* 0x0010ac0001377983 */ /* 0x000f240000300800 */
[----:B--2---:R-:W-:-:S02]  /*6b710*/  IMAD.MOV.U32 R59, RZ, RZ, R29 ;  /* 0x000000ffff3b7224 */ /* 0x004fc400078e001d */
[----:B---3--:R-:W-:Y:S01]  /*6b720*/  IMAD.MOV.U32 R58, RZ, RZ, R28 ;  /* 0x000000ffff3a7224 */ /* 0x008fe200078e001c */
[----:B----4-:R2:W-:Y:S01]  /*6b730*/  STL.64 [R1+0x38f0], R54 ;  /* 0x0038f03601007387 */ /* 0x0105e20000100a00 */
[----:B------:R-:W-:Y:S02]  /*6b740*/  STL.64 [R1+0x38e8], R52 ;  /* 0x0038e83401007387 */ /* 0x000fe40000100a00 */
[----:B------:R-:W3:Y:S02]  /*6b750*/  LDL.LU R28, [R1+0x3a04] ;  /* 0x003a0400011c7983 */ /* 0x000ee40000300800 */
[----:B------:R-:W1:Y:S01]  /*6b760*/  LDL.LU R29, [R1+0x3a00] ;  /* 0x003a0000011d7983 */ /* 0x000e620000300800 */
        /* <DEDUP_REMOVED lines=9> */
[----:B------:R-:W2:Y:S02]  /*6b800*/  LDL.LU R24, [R1+0x39fc] ;  /* 0x0039fc0001187983 */ /* 0x000ea40000300800 */
[----:B------:R-:W4:Y:S01]  /*6b810*/  LDL.LU R25, [R1+0x39f8] ;  /* 0x0039f80001197983 */ /* 0x000f220000300800 */
[----:B------:R2:W-:Y:S01]  /*6b820*/  STL.64 [R1+0x3910], R50 ;  /* 0x0039103201007387 */ /* 0x0005e20000100a00 */
[----:B0-----:R-:W4:Y:S02]  /*6b830*/  LDL.LU R32, [R1+0x10c0] ;  /* 0x0010c00001207983 */ /* 0x001f240000300800 */
[----:B------:R-:W4:Y:S02]  /*6b840*/  LDL.LU R33, [R1+0x10c4] ;  /* 0x0010c40001217983 */ /* 0x000f240000300800 */
[----:B------:R-:W4:Y:S01]  /*6b850*/  LDL.LU R34, [R1+0x10c8] ;  /* 0x0010c80001227983 */ /* 0x000f220000300800 */
[----:B------:R-:W4:Y:S01]  /*6b860*/  LDL.LU R35, [R1+0x10cc] ;  /* 0x0010cc0001237983 */ /* 0x000f220000300800 */
[----:B-1----:R-:W-:-:S02]  /*6b870*/  IMAD.MOV.U32 R18, RZ, RZ, R29 ;  /* 0x000000ffff127224 */ /* 0x002fc400078e001d */
[----:B---3--:R-:W-:Y:S02]  /*6b880*/  IMAD.MOV.U32 R19, RZ, RZ, R28 ;  /* 0x000000ffff137224 */ /* 0x008fe400078e001c */
[----:B--2---:R-:W-:Y:S02]  /*6b890*/  IMAD.MOV.U32 R55, RZ, RZ, R24 ;  /* 0x000000ffff377224 */ /* 0x004fe400078e0018 */
[----:B----4-:R-:W-:Y:S01]  /*6b8a0*/  IMAD.MOV.U32 R54, RZ, RZ, R25 ;  /* 0x000000ffff367224 */ /* 0x010fe200078e0019 */
[----:B------:R0:W-:Y:S01]  /*6b8b0*/  STL.64 [R1+0x3920], R34 ;  /* 0x0039202201007387 */ /* 0x0001e20000100a00 */
[----:B------:R-:W-:Y:S02]  /*6b8c0*/  STL.64 [R1+0x3918], R32 ;  /* 0x0039182001007387 */ /* 0x000fe40000100a00 */
[----:B------:R-:W2:Y:S02]  /*6b8d0*/  LDL.LU R29, [R1+0x39f4] ;  /* 0x0039f400011d7983 */ /* 0x000ea40000300800 */
[----:B------:R-:W3:Y:S01]  /*6b8e0*/  LDL.LU R28, [R1+0x39f0] ;  /* 0x0039f000011c7983 */ /* 0x000ee20000300800 */
[----:B------:R1:W-:Y:S01]  /*6b8f0*/  STL.64 [R1+0x3928], R18 ;  /* 0x0039281201007387 */ /* 0x0003e20000100a00 */
[----:B------:R-:W4:Y:S02]  /*6b900*/  LDL.LU R25, [R1+0x39ec] ;  /* 0x0039ec0001197983 */ /* 0x000f240000300800 */
[----:B------:R-:W0:Y:S02]  /*6b910*/  LDL.LU R24, [R1+0x39e8] ;  /* 0x0039e80001187983 */ /* 0x000e240000300800 */
        /* <DEDUP_REMOVED lines=8> */
[----:B------:R-:W-:Y:S02]  /*6b9a0*/  STL.64 [R1+0x3938], R56 ;  /* 0x0039383801007387 */ /* 0x000fe40000100a00 */
[----:B------:R-:W2:Y:S02]  /*6b9b0*/  LDL.LU R28, [R1+0x39e4] ;  /* 0x0039e400011c7983 */ /* 0x000ea40000300800 */
[----:B------:R-:W3:Y:S01]  /*6b9c0*/  LDL.LU R29, [R1+0x39e0] ;  /* 0x0039e000011d7983 */ /* 0x000ee20000300800 */
[----:B------:R4:W-:Y:S01]  /*6b9d0*/  STL.64 [R1+0x3948], R38 ;  /* 0x0039482601007387 */ /* 0x0009e20000100a00 */
[----:B------:R-:W2:Y:S02]  /*6b9e0*/  LDL.LU R48, [R1+0x10f0] ;  /* 0x0010f00001307983 */ /* 0x000ea40000300800 */
[----:B------:R-:W2:Y:S02]  /*6b9f0*/  LDL.LU R49, [R1+0x10f4] ;  /* 0x0010f40001317983 */ /* 0x000ea40000300800 */
[----:B------:R-:W2:Y:S01]  /*6ba00*/  LDL.LU R50, [R1+0x10f8] ;  /* 0x0010f80001327983 */ /* 0x000ea20000300800 */
[----:B------:R-:W2:Y:S01]  /*6ba10*/  LDL.LU R51, [R1+0x10fc] ;  /* 0x0010fc0001337983 */ /* 0x000ea20000300800 */
[----:B0-----:R-:W-:-:S02]  /*6ba20*/  IMAD.MOV.U32 R34, RZ, RZ, R24 ;  /* 0x000000ffff227224 */ /* 0x001fc400078e0018 */
[----:B------:R-:W-:Y:S01]  /*6ba30*/  IMAD.MOV.U32 R35, RZ, RZ, R25 ;  /* 0x000000ffff237224 */ /* 0x000fe200078e0019 */
[----:B--2---:R-:W-:Y:S01]  /*6ba40*/  STL.64 [R1+0x3958], R50 ;  /* 0x0039583201007387 */ /* 0x004fe20000100a00 */
[----:B------:R0:W-:Y:S02]  /*6ba50*/  STL.64 [R1+0x3950], R48 ;  /* 0x0039503001007387 */ /* 0x0001e40000100a00 */
[----:B------:R-:W4:Y:S02]  /*6ba60*/  LDL.LU R24, [R1+0x39dc] ;  /* 0x0039dc0001187983 */ /* 0x000f240000300800 */
[----:B------:R-:W2:Y:S01]  /*6ba70*/  LDL.LU R25, [R1+0x39d8] ;  /* 0x0039d80001197983 */ /* 0x000ea20000300800 */
[----:B------:R0:W-:Y:S01]  /*6ba80*/  STL.64 [R1+0x3960], R34 ;  /* 0x0039602201007387 */ /* 0x0001e20000100a00 */
[----:B------:R-:W2:Y:S02]  /*6ba90*/  LDL.LU R16, [R1+0x1100] ;  /* 0x0011000001107983 */ /* 0x000ea40000300800 */
[----:B------:R-:W2:Y:S02]  /*6baa0*/  LDL.LU R17, [R1+0x1104] ;  /* 0x0011040001117983 */ /* 0x000ea40000300800 */
[----:B-1----:R-:W2:Y:S01]  /*6bab0*/  LDL.LU R18, [R1+0x1108] ;  /* 0x0011080001127983 */ /* 0x002ea20000300800 */
[----:B------:R-:W2:Y:S01]  /*6bac0*/  LDL.LU R19, [R1+0x110c] ;  /* 0x00110c0001137983 */ /* 0x000ea20000300800 */
[----:B---3--:R-:W-:-:S02]  /*6bad0*/  IMAD.MOV.U32 R54, RZ, RZ, R29 ;  /* 0x000000ffff367224 */ /* 0x008fc400078e001d */
[----:B------:R-:W-:Y:S02]  /*6bae0*/  IMAD.MOV.U32 R55, RZ, RZ, R28 ;  /* 0x000000ffff377224 */ /* 0x000fe400078e001c */
[----:B----4-:R-:W-:Y:S02]  /*6baf0*/  IMAD.MOV.U32 R39, RZ, RZ, R24 ;  /* 0x000000ffff277224 */ /* 0x010fe400078e0018 */
[----:B--2---:R-:W-:Y:S01]  /*6bb00*/  IMAD.MOV.U32 R38, RZ, RZ, R25 ;  /* 0x000000ffff267224 */ /* 0x004fe200078e0019 */
[----:B------:R-:W-:Y:S01]  /*6bb10*/  STL.64 [R1+0x3970], R18 ;  /* 0x0039701201007387 */ /* 0x000fe20000100a00 */
[----:B------:R1:W-:Y:S02]  /*6bb20*/  STL.64 [R1+0x3968], R16 ;  /* 0x0039681001007387 */ /* 0x0003e40000100a00 */
[----:B------:R-:W2:Y:S02]  /*6bb30*/  LDL.LU R29, [R1+0x39d4] ;  /* 0x0039d400011d7983 */ /* 0x000ea40000300800 */
[----:B------:R-:W3:Y:S01]  /*6bb40*/  LDL.LU R28, [R1+0x39d0] ;  /* 0x0039d000011c7983 */ /* 0x000ee20000300800 */
[----:B------:R4:W-:Y:S01]  /*6bb50*/  STL.64 [R1+0x3978], R54 ;  /* 0x0039783601007387 */ /* 0x0009e20000100a00 */
[----:B------:R-:W4:Y:S02]  /*6bb60*/  LDL.LU R25, [R1+0x39cc] ;  /* 0x0039cc0001197983 */ /* 0x000f240000300800 */
[----:B------:R-:W4:Y:S02]  /*6bb70*/  LDL.LU R24, [R1+0x39c8] ;  /* 0x0039c80001187983 */ /* 0x000f240000300800 */
[----:B------:R1:W-:Y:S01]  /*6bb80*/  STL.64 [R1+0x3980], R38 ;  /* 0x0039802601007387 */ /* 0x0003e20000100a00 */
[----:B0-----:R-:W4:Y:S01]  /*6bb90*/  LDL.LU R48, [R1+0x1120] ;  /* 0x0011200001307983 */ /* 0x001f220000300800 */
        /* <DEDUP_REMOVED lines=9> */
[----:B------:R-:W-:Y:S01]  /*6bc30*/  STL.64 [R1+0x3998], R34 ;  /* 0x0039982201007387 */ /* 0x000fe20000100a00 */
[----:B-1----:R-:W4:Y:S02]  /*6bc40*/  LDL.LU R16, [R1+0x1130] ;  /* 0x0011300001107983 */ /* 0x002f240000300800 */
[----:B------:R-:W4:Y:S02]  /*6bc50*/  LDL.LU R17, [R1+0x1134] ;  /* 0x0011340001117983 */ /* 0x000f240000300800 */
[----:B------:R-:W2:Y:S01]  /*6bc60*/  LDL.LU R18, [R1+0x1138] ;  /* 0x0011380001127983 */ /* 0x000ea20000300800 */
[----:B------:R-:W2:Y:S01]  /*6bc70*/  LDL.LU R19, [R1+0x113c] ;  /* 0x00113c0001137983 */ /* 0x000ea20000300800 */
[----:B------:R-:W-:-:S02]  /*6bc80*/  IMAD.MOV.U32 R54, RZ, RZ, R24 ;  /* 0x000000ffff367224 */ /* 0x000fc400078e0018 */
[----:B------:R-:W-:Y:S01]  /*6bc90*/  IMAD.MOV.U32 R55, RZ, RZ, R25 ;  /* 0x000000ffff377224 */ /* 0x000fe200078e0019 */
[----:B--2---:R-:W-:Y:S01]  /*6bca0*/  STL.64 [R1+0x39a8], R18 ;  /* 0x0039a81201007387 */ /* 0x004fe20000100a00 */
[----:B----4-:R-:W-:Y:S02]  /*6bcb0*/  STL.64 [R1+0x39a0], R16 ;  /* 0x0039a01001007387 */ /* 0x010fe40000100a00 */
[----:B------:R-:W2:Y:S02]  /*6bcc0*/  LDL.LU R24, [R1+0x39bc] ;  /* 0x0039bc0001187983 */ /* 0x000ea40000300800 */
[----:B------:R-:W4:Y:S01]  /*6bcd0*/  LDL.LU R25, [R1+0x39b8] ;  /* 0x0039b80001197983 */ /* 0x000f220000300800 */
[----:B------:R0:W-:Y:S01]  /*6bce0*/  STL.64 [R1+0x39b0], R54 ;  /* 0x0039b03601007387 */ /* 0x0001e20000100a00 */
[----:B------:R-:W4:Y:S02]  /*6bcf0*/  LDL.LU R36, [R1+0x1140] ;  /* 0x0011400001247983 */ /* 0x000f240000300800 */
[----:B------:R-:W4:Y:S02]  /*6bd00*/  LDL.LU R37, [R1+0x1144] ;  /* 0x0011440001257983 */ /* 0x000f240000300800 */
[----:B------:R-:W4:Y:S01]  /*6bd10*/  LDL.LU R38, [R1+0x1148] ;  /* 0x0011480001267983 */ /* 0x000f220000300800 */
[----:B------:R-:W4:Y:S01]  /*6bd20*/  LDL.LU R39, [R1+0x114c] ;  /* 0x00114c0001277983 */ /* 0x000f220000300800 */
[----:B------:R-:W4:Y:S02]  /*6bd30*/  LDL.LU R52, [R1+0x970] ;  /* 0x0009700001347983 */ /* 0x000f240000300800 */
[----:B------:R-:W4:Y:S01]  /*6bd40*/  LDL.LU R53, [R1+0x974] ;  /* 0x0009740001357983 */ /* 0x000f220000300800 */
[----:B0-----:R-:W4:Y:S01]  /*6bd50*/  LDL.LU R54, [R1+0x978] ;  /* 0x0009780001367983 */ /* 0x001f220000300800 */
[----:B------:R-:W4:Y:S02]  /*6bd60*/  LDL.LU R55, [R1+0x97c] ;  /* 0x00097c0001377983 */ /* 0x000f240000300800 */
[----:B------:R-:W4:Y:S02]  /*6bd70*/  LDL.LU R32, [R1+0x960] ;  /* 0x0009600001207983 */ /* 0x000f240000300800 */
[----:B------:R-:W4:Y:S01]  /*6bd80*/  LDL.LU R33, [R1+0x964] ;  /* 0x0009640001217983 */ /* 0x000f220000300800 */
[----:B------:R-:W4:Y:S01]  /*6bd90*/  LDL.LU R34, [R1+0x968] ;  /* 0x0009680001227983 */ /* 0x000f220000300800 */
[----:B------:R-:W4:Y:S02]  /*6bda0*/  LDL.LU R35, [R1+0x96c] ;  /* 0x00096c0001237983 */ /* 0x000f240000300800 */
[----:B------:R-:W4:Y:S02]  /*6bdb0*/  LDL R43, [R1+0x272c] ;  /* 0x00272c00012b7983 */ /* 0x000f240000100800 */
        /* <DEDUP_REMOVED lines=15> */
[----:B------:R-:W-:-:S02]  /*6beb0*/  IMAD.MOV.U32 R51, RZ, RZ, R28 ;  /* 0x000000ffff337224 */ /* 0x000fc400078e001c */
[----:B------:R-:W4:Y:S02]  /*6bec0*/  LDL.LU R15, [R1+0x105c] ;  /* 0x00105c00010f7983 */ /* 0x000f240000300800 */
[----:B---3--:R-:W-:Y:S01]  /*6bed0*/  IMAD.MOV.U32 R50, RZ, RZ, R29 ;  /* 0x000000ffff327224 */ /* 0x008fe200078e001d */
[----:B------:R-:W3:Y:S01]  /*6bee0*/  LDL.LU R28, [R1+0x1010] ;  /* 0x00101000011c7983 */ /* 0x000ee20000300800 */
[----:B------:R-:W3:Y:S02]  /*6bef0*/  LDL.LU R29, [R1+0x1014] ;  /* 0x00101400011d7983 */ /* 0x000ee40000300800 */
[----:B------:R-:W3:Y:S02]  /*6bf00*/  LDL.LU R30, [R1+0x1018] ;  /* 0x00101800011e7983 */ /* 0x000ee40000300800 */
[----:B------:R-:W3:Y:S01]  /*6bf10*/  LDL.LU R31, [R1+0x101c] ;  /* 0x00101c00011f7983 */ /* 0x000ee20000300800 */
[----:B------:R-:W3:Y:S01]  /*6bf20*/  LDL.LU R20, [R1+0xfe0] ;  /* 0x000fe00001147983 */ /* 0x000ee20000300800 */
[----:B------:R-:W3:Y:S02]  /*6bf30*/  LDL.LU R21, [R1+0xfe4] ;  /* 0x000fe40001157983 */ /* 0x000ee40000300800 */
[----:B------:R-:W3:Y:S02]  /*6bf40*/  LDL.LU R22, [R1+0xfe8] ;  /* 0x000fe80001167983 */ /* 0x000ee40000300800 */
[----:B------:R-:W3:Y:S02]  /*6bf50*/  LDL.LU R23, [R1+0xfec] ;  /* 0x000fec0001177983 */ /* 0x000ee40000300800 */
[----:B--2---:R-:W-:-:S02]  /*6bf60*/  IMAD.MOV.U32 R19, RZ, RZ, R24 ;  /* 0x000000ffff137224 */ /* 0x004fc400078e0018 */
[----:B----4-:R-:W-:Y:S01]  /*6bf70*/  IMAD.MOV.U32 R18, RZ, RZ, R25 ;  /* 0x000000ffff127224 */ /* 0x010fe200078e0019 */
[----:B------:R-:W2:Y:S01]  /*6bf80*/  LDL.LU R24, [R1+0xfd0] ;  /* 0x000fd00001187983 */ /* 0x000ea20000300800 */
[----:B------:R-:W2:Y:S02]  /*6bf90*/  LDL.LU R25, [R1+0xfd4] ;  /* 0x000fd40001197983 */ /* 0x000ea40000300800 */
[----:B------:R-:W2:Y:S02]  /*6bfa0*/  LDL.LU R26, [R1+0xfd8] ;  /* 0x000fd800011a7983 */ /* 0x000ea40000300800 */
[----:B------:R-:W2:Y:S01]  /*6bfb0*/  LDL.LU R27, [R1+0xfdc] ;  /* 0x000fdc00011b7983 */ /* 0x000ea20000300800 */
[C---:B------:R-:W-:Y:S01]  /*6bfc0*/  HMMA.16816.F32 R16, R44.reuse, R18, R52 ;  /* 0x000000122c10723c */ /* 0x040fe20000001834 */
[----:B------:R-:W4:Y:S07]  /*6bfd0*/  LDL.LU.64 R54, [R1+0x39b0] ;  /* 0x0039b00001367983 */ /* 0x000f2e0000300a00 */
[C---:B------:R-:W-:Y:S01]  /*6bfe0*/  HMMA.16816.F32 R48, R44.reuse, R50, R32 ;  /* 0x000000322c30723c */ /* 0x040fe20000001820 */
[----:B------:R-:W0:Y:S11]  /*6bff0*/  LDSM.16.MT88.4 R40, [R43+0x8800] ;  /* 0x008800002b28783b */ /* 0x000e360000004200 */
[----:B------:R-:W-:Y:S03]  /*6c000*/  @!UPT UIADD3 URZ, URZ, URZ, URZ ;  /* 0x0000003f3f3ff290 */ /* 0x000fe6000fffe03f */
[----:B------:R-:W-:Y:S01]  /*6c010*/  STL.64 [R1+0x970], R16 ;  /* 0x0009701001007387 */ /* 0x000fe20000100a00 */
[----:B------:R1:W-:Y:S03]  /*6c020*/  STL.64 [R1+0x978], R18 ;  /* 0x0009781201007387 */ /* 0x0003e60000100a00 */
[----:B-1----:R-:W2:Y:S01]  /*6c030*/  LDL.LU.64 R18, [R1+0x39a8] ;  /* 0x0039a80001127983 */ /* 0x002ea20000300a00 */
[----:B------:R-:W2:Y:S02]  /*6c040*/  LDL.LU.64 R16, [R1+0x39a0] ;  /* 0x0039a00001107983 */ /* 0x000ea40000300a00 */
[----:B------:R-:W2:Y:S02]  /*6c050*/  LDL.LU.64 R34, [R1+0x3998] ;  /* 0x0039980001227983 */ /* 0x000ea40000300a00 */
[----:B------:R-:W-:Y:S01]  /*6c060*/  STL.64 [R1+0x960], R48 ;  /* 0x0009603001007387 */ /* 0x000fe20000100a00 */
[----:B------:R1:W-:Y:S04]  /*6c070*/  STL.64 [R1+0x968], R50 ;  /* 0x0009683201007387 */ /* 0x0003e80000100a00 */
[----:B-1----:R-:W3:Y:S01]  /*6c080*/  LDL.LU.64 R50, [R1+0x3990] ;  /* 0x0039900001327983 */ /* 0x002ee20000300a00 */
[----:B------:R-:W3:Y:S01]  /*6c090*/  LDL.LU.64 R48, [R1+0x3988] ;  /* 0x0039880001307983 */ /* 0x000ee20000300a00 */
[C---:B----4-:R-:W-:Y:S02]  /*6c0a0*/  HMMA.16816.F32 R52, R44.reuse, R54, R36 ;  /* 0x000000362c34723c */ /* 0x050fe40000001824 */
[----:B------:R-:W3:Y:S11]  /*6c0b0*/  LDL.LU.64 R38, [R1+0x3980] ;  /* 0x0039800001267983 */ /* 0x000ef60000300a00 */
[----:B------:R-:W-:Y:S10]  /*6c0c0*/  @!UPT UIADD3 URZ, URZ, URZ, URZ ;  /* 0x0000003f3f3ff290 */ /* 0x000ff4000fffe03f */
[----:B------:R-:W-:Y:S01]  /*6c0d0*/  STL.64 [R1+0x1140], R52 ;  /* 0x0011403401007387 */ /* 0x000fe20000100a00 */
[----:B------:R1:W-:Y:S03]  /*6c0e0*/  STL.64 [R1+0x1148], R54 ;  /* 0x0011483601007387 */ /* 0x0003e60000100a00 */
[----:B-1----:R-:W4:Y:S01]  /*6c0f0*/  LDL.LU.64 R54, [R1+0x3978] ;  /* 0x0039780001367983 */ /* 0x002f220000300a00 */
[C---:B--2---:R-:W-:Y:S01]  /*6c100*/  HMMA.16816.F32 R32, R44.reuse, R34, R16 ;  /* 0x000000222c20723c */ /* 0x044fe20000001810 */
[----:B------:R-:W2:Y:S02]  /*6c110*/  LDL.LU.64 R18, [R1+0x3970] ;  /* 0x0039700001127983 */ /* 0x000ea40000300a00 */
[----:B------:R-:W2:Y:S11]  /*6c120*/  LDL.LU.64 R16, [R1+0x3968] ;  /* 0x0039680001107983 */ /* 0x000eb60000300a00 */
[----:B------:R-:W-:Y:S09]  /*6c130*/  @!UPT UIADD3 URZ, URZ, URZ, URZ ;  /* 0x0000003f3f3ff290 */ /* 0x000ff2000fffe03f */
[----:B------:R-:W-:Y:S01]  /*6c140*/  STL.64 [R1+0x1130], R32 ;  /* 0x0011302001007387 */ /* 0x000fe20000100a00 */
[----:B------:R1:W-:Y:S03]  /*6c150*/  STL.64 [R1+0x1138], R34 ;  /* 0x0011382201007387 */ /* 0x0003e60000100a00 */
[----:B-1----:R-:W2:Y:S01]  /*6c160*/  LDL.LU.64 R34, [R1+0x3960] ;  /* 0x0039600001227983 */ /* 0x002ea20000300a00 */
[C---:B---3--:R-:W-:Y:S03]  /*6c170*/  HMMA.16816.F32 R36, R44.reuse, R38, R48 ;  /* 0x000000262c24723c */ /* 0x048fe60000001830 */
[----:B------:R-:W3:Y:S01]  /*6c180*/  LDL.LU.64 R50, [R1+0x3958] ;  /* 0x0039580001327983 */ /* 0x000ee20000300a00 */
[----:B------:R-:W3:Y:S11]  /*6c190*/  LDL.LU.64 R48, [R1+0x3950] ;  /* 0x0039500001307983 */ /* 0x000ef60000300a00 */
[----:B------:R-:W-:Y:S08]  /*6c1a0*/  @!UPT UIADD3 URZ, URZ, URZ, URZ ;  /* 0x0000003f3f3ff290 */ /* 0x000ff0000fffe03f */
[----:B------:R-:W-:Y:S01]  /*6c1b0*/  STL.64 [R1+0x1120], R36 ;  /* 0x0011202401007387 */ /* 0x000fe20000100a00 */
[----:B------:R1:W-:Y:S01]  /*6c1c0*/  STL.64 [R1+0x1128], R38 ;  /* 0x0011282601007387 */ /* 0x0003e20000100a00 */
[C---:B----4-:R-:W-:Y:S02]  /*6c1d0*/  HMMA.16816.F32 R52, R44.reuse, R54, R56 ;  /* 0x000000362c34723c */ /* 0x050fe40000001838 */
[----:B-1----:R-:W3:Y:S01]  /*6c1e0*/  LDL.LU.64 R38, [R1+0x3948] ;  /* 0x0039480001267983 */ /* 0x002ee20000300a00 */
[----:B------:R-:W4:Y:S02]  /*6c1f0*/  LDL.LU.64 R58, [R1+0x3940] ;  /* 0x00394000013a7983 */ /* 0x000f240000300a00 */
[----:B------:R-:W4:Y:S11]  /*6c200*/  LDL.LU.64 R56, [R1+0x3938] ;  /* 0x0039380001387983 */ /* 0x000f360000300a00 */
[----:B------:R-:W-:Y:S07]  /*6c210*/  @!UPT UIADD3 URZ, URZ, URZ, URZ ;  /* 0x0000003f3f3ff290 */ /* 0x000fee000fffe03f */
[----:B------:R-:W-:Y:S01]  /*6c220*/  STL.64 [R1+0x1110], R52 ;  /* 0x0011103401007387 */ /* 0x000fe20000100a00 */
[----:B------:R1:W-:Y:S03]  /*6c230*/  STL.64 [R1+0x1118], R54 ;  /* 0x0011183601007387 */ /* 0x0003e60000100a00 */
[----:B-1----:R-:W4:Y:S01]  /*6c240*/  LDL.LU.64 R54, [R1+0x3930] ;  /* 0x0039300001367983 */ /* 0x002f220000300a00 */
[C---:B--2---:R-:W-:Y:S01]  /*6c250*/  HMMA.16816.F32 R32, R44.reuse, R34, R16 ;  /* 0x000000222c20723c */ /* 0x044fe20000001810 */
[----:B------:R-:W2:Y:S11]  /*6c260*/  LDL.LU.64 R18, [R1+0x3928] ;  /* 0x0039280001127983 */ /* 0x000eb60000300a00 */
[----:B------:R-:W-:Y:S11]  /*6c270*/  @!UPT UIADD3 URZ, URZ, URZ, URZ ;  /* 0x0000003f3f3ff290 */ /* 0x000ff6000fffe03f */
[----:B------:R-:W-:Y:S01]  /*6c280*/  STL.64 [R1+0x1100], R32 ;  /* 0x0011002001007387 */ /* 0x000fe20000100a00 */
[----:B------:R1:W-:Y:S03]  /*6c290*/  STL.64 [R1+0x1108], R34 ;  /* 0x0011082201007387 */ /* 0x0003e60000100a00 */
[----:B-1----:R-:W2:Y:S01]  /*6c2a0*/  LDL.LU.64 R34, [R1+0x3920] ;  /* 0x0039200001227983 */ /* 0x002ea20000300a00 */
[----:B------:R-:W2:Y:S01]  /*6c2b0*/  LDL.LU.64 R32, [R1+0x3918] ;  /* 0x0039180001207983 */ /* 0x000ea20000300a00 */
[C---:B---3--:R-:W-:Y:S02]  /*6c2c0*/  HMMA.16816.F32 R36, R44.reuse, R38, R48 ;  /* 0x000000262c24723c */ /* 0x048fe40000001830 */
[----:B------:R-:W3:Y:S11]  /*6c2d0*/  LDL.LU.64 R50, [R1+0x3910] ;  /* 0x0039100001327983 */ /* 0x000ef60000300a00 */
[----:B------:R-:W-:Y:S10]  /*6c2e0*/  @!UPT UIADD3 URZ, URZ, URZ, URZ ;  /* 0x0000003f3f3ff290 */ /* 0x000ff4000fffe03f */
[----:B------:R-:W-:Y:S01]  /*6c2f0*/  STL.64 [R1+0x10f0], R36 ;  /* 0x0010f02401007387 */ /* 0x000fe20000100a00 */
[----:B------:R1:W-:Y:S01]  /*6c300*/  STL.64 [R1+0x10f8], R38 ;  /* 0x0010f82601007387 */ /* 0x0003e20000100a00 */
[C---:B----4-:R-:W-:Y:S02]  /*6c310*/  HMMA.16816.F32 R52, R44.reuse, R54, R56 ;  /* 0x000000362c34723c */ /* 0x050fe40000001838 */
[----:B-1----:R-:W4:Y:S01]  /*6c320*/  LDL.LU.64 R38, [R1+0x3908] ;  /* 0x0039080001267983 */ /* 0x002f220000300a00 */
[----:B------:R-:W4:Y:S02]  /*6c330*/  LDL.LU.64 R36, [R1+0x3900] ;  /* 0x0039000001247983 */ /* 0x000f240000300a00 */
[----:B------:R-:W4:Y:S03]  /*6c340*/  LDL.LU.64 R58, [R1+0x38f8] ;  /* 0x0038f800013a7983 */ /* 0x000f260000300a00 */
[C---:B--2---:R-:W-:Y:S11]  /*6c350*/  HMMA.16816.F32 R16, R44.reuse, R18, R4 ;  /* 0x000000122c10723c */ /* 0x044ff60000001804 */
[----:B------:R-:W-:Y:S04]  /*6c360*/  @!UPT UIADD3 URZ, URZ, URZ, URZ ;  /* 0x0000003f3f3ff290 */ /* 0x000fe8000fffe03f */
[----:B------:R-:W-:Y:S01]  /*6c370*/  STL.64 [R1+0x10e0], R52 ;  /* 0x0010e03401007387 */ /* 0x000fe20000100a00 */
[----:B------:R1:W-:Y:S03]  /*6c380*/  STL.64 [R1+0x10e8], R54 ;  /* 0x0010e83601007387 */ /* 0x0003e60000100a00 */
[----:B-1----:R-:W2:Y:S01]  /*6c390*/  LDL.LU.64 R54, [R1+0x38f0] ;  /* 0x0038f00001367983 */ /* 0x002ea20000300a00 */
[----:B------:R-:W2:Y:S02]  /*6c3a0*/  LDL.LU.64 R52, [R1+0x38e8] ;  /* 0x0038e80001347983 */ /* 0x000ea40000300a00 */
[----:B------:R-:W2:Y:S01]  /*6c3b0*/  LDL.LU.64 R6, [R1+0x38e0] ;  /* 0x0038e00001067983 */ /* 0x000ea20000300a00 */
[----:B------:R-:W-:Y:S04]  /*6c3c0*/  STL.64 [R1+0x10d0], R16 ;  /* 0x0010d01001007387 */ /* 0x000fe80000100a00 */
[----:B------:R1:W-:Y:S04]  /*6c3d0*/  STL.64 [R1+0x10d8], R18 ;  /* 0x0010d81201007387 */ /* 0x0003e80000100a00 */
[----:B-1----:R-:W2:Y:S01]  /*6c3e0*/  LDL.LU.64 R18, [R1+0x38d8] ;  /* 0x0038d80001127983 */ /* 0x002ea20000300a00 */
[C---:B---3--:R-:W-:Y:S03]  /*6c3f0*/  HMMA.16816.F32 R48, R44.reuse, R50, R32 ;  /* 0x000000322c30723c */ /* 0x048fe60000001820 */
[----:B------:R-:W3:Y:S01]  /*6c400*/  LDL.LU.64 R34, [R1+0x38d0] ;  /* 0x0038d00001227983 */ /* 0x000ee20000300a00 */
[----:B------:R-:W3:Y:S11]  /*6c410*/  LDL.LU.64 R32, [R1+0x38c8] ;  /* 0x0038c80001207983 */ /* 0x000ef60000300a00 */
[----:B------:R-:W-:Y:S08]  /*6c420*/  @!UPT UIADD3 URZ, URZ, URZ, URZ ;  /* 0x0000003f3f3ff290 */ /* 0x000ff0000fffe03f */
[----:B------:R-:W-:Y:S01]  /*6c430*/  STL.64 [R1+0x10c0], R48 ;  /* 0x0010c03001007387 */ /* 0x000fe20000100a00 */
[----:B------:R1:W-:Y:S03]  /*6c440*/  STL.64 [R1+0x10c8], R50 ;  /* 0x0010c83201007387 */ /* 0x0003e60000100a00 */
[----:B-1----:R-:W3:Y:S01]  /*6c450*/  LDL.LU.64 R50, [R1+0x38c0] ;  /* 0x0038c00001327983 */ /* 0x002ee20000300a00 */
[C---:B----4-:R-:W-:Y:S01]  /*6c460*/  HMMA.16816.F32 R56, R44.reuse, R58, R36 ;  /* 0x0000003a2c38723c */ /* 0x050fe20000001824 */
[----:B------:R-:W4:Y:S02]  /*6c470*/  LDL.LU.64 R38, [R1+0x38b8] ;  /* 0x0038b80001267983 */ /* 0x000f240000300a00 */
[----:B------:R-:W4:Y:S11]  /*6c480*/  LDL.LU.64 R36, [R1+0x38b0] ;  /* 0x0038b00001247983 */ /* 0x000f360000300a00 */
[----:B------:R-:W-:Y:S09]  /*6c490*/  @!UPT UIADD3 URZ, URZ, URZ, URZ ;  /* 0x0000003f3f3ff290 */ /* 0x000ff2000fffe03f */
[----:B------:R-:W-:Y:S01]  /*6c4a0*/  STL.64 [R1+0x10b0], R56 ;  /* 0x0010b03801007387 */ /* 0x000fe20000100a00 */
[----:B------:R1:W-:Y:S01]  /*6c4b0*/  STL.64 [R1+0x10b8], R58 ;  /* 0x0010b83a01007387 */ /* 0x0003e20000100a00 */
[C---:B--2---:R-:W-:Y:S02]  /*6c4c0*/  HMMA.16816.F32 R4, R44.reuse, R6, R52 ;  /* 0x000000062c04723c */ /* 0x044fe40000001834 */
[----:B-1----:R-:W4:Y:S01]  /*6c4d0*/  LDL.LU.64 R58, [R1+0x38a8] ;  /* 0x0038a800013a7983 */ /* 0x002f220000300a00 */
[----:B------:R-:W2:Y:S02]  /*6c4e0*/  LDL.LU.64 R54, [R1+0x38a0] ;  /* 0x0038a00001367983 */ /* 0x000ea40000300a00 */
[----:B------:R-:W2:Y:S11]  /*6c4f0*/  LDL.LU.64 R52, [R1+0x3898] ;  /* 0x0038980001347983 */ /* 0x000eb60000300a00 */
[----:B------:R-:W-:Y:S07]  /*6c500*/  @!UPT UIADD3 URZ, URZ, URZ, URZ ;  /* 0x0000003f3f3ff290 */ /* 0x000fee000fffe03f */
[----:B------:R-:W-:Y:S01]  /*6c510*/  STL.64 [R1+0x10a0], R4 ;  /* 0x0010a00401007387 */ /* 0x000fe20000100a00 */
[----:B------:R1:W-:Y:S03]  /*6c520*/  STL.64 [R1+0x10a8], R6 ;  /* 0x0010a80601007387 */ /* 0x0003e60000100a00 */
[----:B-1----:R-:W2:Y:S01]  /*6c530*/  LDL.LU.64 R6, [R1+0x3890] ;  /* 0x0038900001067983 */ /* 0x002ea20000300a00 */
[C---:B------:R-:W-:Y:S01]  /*6c540*/  HMMA.16816.F32 R16, R44.reuse, R18, R8 ;  /* 0x000000122c10723c */ /* 0x040fe20000001808 */
        /* <DEDUP_REMOVED lines=10> */
[----:B------:R1:W-:Y:S03]  /*6c5f0*/  STL.64 [R1+0x1088], R50 ;  /* 0x0010883201007387 */ /* 0x0003e60000100a00 */
[----:B-1----:R-:W3:Y:S01]  /*6c600*/  LDL.LU.64 R50, [R1+0x3868] ;  /* 0x0038680001327983 */ /* 0x002ee20000300a00 */
[----:B------:R-:W3:Y:S01]  /*6c610*/  LDL.LU.64 R48, [R1+0x3860] ;  /* 0x0038600001307983 */ /* 0x000ee20000300a00 */
[C---:B----4-:R-:W-:Y:S02]  /*6c620*/  HMMA.16816.F32 R56, R44.reuse, R58, R36 ;  /* 0x0000003a2c38723c */ /* 0x050fe40000001824 */
[----:B------:R-:W4:Y:S11]  /*6c630*/  LDL.LU.64 R38, [R1+0x3858] ;  /* 0x0038580001267983 */ /* 0x000f360000300a00 */
[----:B------:R-:W-:Y:S10]  /*6c640*/  @!UPT UIADD3 URZ, URZ, URZ, URZ ;  /* 0x0000003f3f3ff290 */ /* 0x000ff4000fffe03f */
[----:B------:R-:W-:Y:S01]  /*6c650*/  STL.64 [R1+0x1070], R56 ;  /* 0x0010703801007387 */ /* 0x000fe20000100a00 */
[----:B------:R1:W-:Y:S01]  /*6c660*/  STL.64 [R1+0x1078], R58 ;  /* 0x0010783a01007387 */ /* 0x0003e20000100a00 */
[C---:B--2---:R-:W-:Y:S02]  /*6c670*/  HMMA.16816.F32 R4, R44.reuse, R6, R52 ;  /* 0x000000062c04723c */ /* 0x044fe40000001834 */
[----:B-1----:R-:W2:Y:S01]  /*6c680*/  LDL.LU.64 R58, [R1+0x3850] ;  /* 0x00385000013a7983 */ /* 0x002ea20000300a00 */
[----:B------:R-:W2:Y:S02]  /*6c690*/  LDL.LU.64 R56, [R1+0x3848] ;  /* 0x0038480001387983 */ /* 0x000ea40000300a00 */
[----:B------:R-:W2:Y:S03]  /*6c6a0*/  LDL.LU.64 R54, [R1+0x3840] ;  /* 0x0038400001367983 */ /* 0x000ea60000300a00 */
[C---:B------:R-:W-:Y:S11]  /*6c6b0*/  HMMA.16816.F32 R8, R44.reuse, R10, R12 ;  /* 0x0000000a2c08723c */ /* 0x040ff6000000180c */
[----:B------:R-:W-:Y:S04]  /*6c6c0*/  @!UPT UIADD3 URZ, URZ, URZ, URZ ;  /* 0x0000003f3f3ff290 */ /* 0x000fe8000fffe03f */
[----:B------:R-:W-:Y:S01]  /*6c6d0*/  STL.64 [R1+0x1060], R4 ;  /* 0x0010600401007387 */ /* 0x000fe20000100a00 */
[----:B------:R1:W-:Y:S03]  /*6c6e0*/  STL.64 [R1+0x1068], R6 ;  /* 0x0010680601007387 */ /* 0x0003e60000100a00 */
[----:B-1----:R-:W2:Y:S01]  /*6c6f0*/  LDL.LU.64 R6, [R1+0x3838] ;  /* 0x0038380001067983 */ /* 0x002ea20000300a00 */
[----:B------:R-:W2:Y:S02]  /*6c700*/  LDL.LU.64 R14, [R1+0x3830] ;  /* 0x00383000010e7983 */ /* 0x000ea40000300a00 */
[----:B------:R-:W2:Y:S02]  /*6c710*/  LDL.LU.64 R12, [R1+0x3828] ;  /* 0x00382800010c7983 */ /* 0x000ea40000300a00 */
[----:B------:R-:W-:Y:S01]  /*6c720*/  STL.64 [R1+0x1050], R8 ;  /* 0x0010500801007387 */ /* 0x000fe20000100a00 */
[----:B------:R1:W-:Y:S04]  /*6c730*/  STL.64 [R1+0x1058], R10 ;  /* 0x0010580a01007387 */ /* 0x0003e80000100a00 */
[----:B-1----:R-:W2:Y:S01]  /*6c740*/  LDL.LU.64 R10, [R1+0x3820] ;  /* 0x00382000010a7983 */ /* 0x002ea20000300a00 */
[C---:B---3--:R-:W-:Y:S03]  /*6c750*/  HMMA.16816.F32 R32, R44.reuse, R34, R16 ;  /* 0x000000222c20723c */ /* 0x048fe60000001810 */
[----:B------:R-:W3:Y:S01]  /*6c760*/  LDL.LU.64 R18, [R1+0x3818] ;  /* 0x0038180001127983 */ /* 0x000ee20000300a00 */
[----:B------:R-:W3:Y:S04]  /*6c770*/  LDL.LU.64 R16, [R1+0x3810] ;  /* 0x0038100001107983 */ /* 0x000ee80000300a00 */
[C---:B----4-:R-:W-:Y:S11]  /*6c780*/  HMMA.16816.F32 R36, R44.reuse, R38, R48 ;  /* 0x000000262c24723c */ /* 0x050ff60000001830 */
[----:B------:R-:W-:Y:S04]  /*6c790*/  @!UPT UIADD3 URZ, URZ, URZ, URZ ;  /* 0x0000003f3f3ff290 */ /* 0x000fe8000fffe03f */
[----:B------:R-:W-:Y:S01]  /*6c7a0*/  STL.64 [R1+0x1040], R32 ;  /* 0x0010402001007387 */ /* 0x000fe20000100a00 */
[----:B------:R1:W-:Y:S03]  /*6c7b0*/  STL.64 [R1+0x1048], R34 ;  /* 0x0010482201007387 */ /* 0x0003e60000100a00 */
[----:B-1----:R-:W4:Y:S01]  /*6c7c0*/  LDL.LU.64 R34, [R1+0x3808] ;  /* 0x0038080001227983 */ /* 0x002f220000300a00 */
[----:B------:R-:W3:Y:S02]  /*6c7d0*/  LDL.LU.64 R32, [R1+0x3800] ;  /* 0x0038000001207983 */ /* 0x000ee40000300a00 */
[----:B------:R-:W3:Y:S02]  /*6c7e0*/  LDL.LU.64 R50, [R1+0x37f8] ;  /* 0x0037f80001327983 */ /* 0x000ee40000300a00 */
[----:B------:R-:W3:Y:S01]  /*6c7f0*/  LDL.LU.64 R48, [R1+0x37f0] ;  /* 0x0037f00001307983 */ /* 0x000ee20000300a00 */
[----:B------:R-:W-:Y:S01]  /*6c800*/  STL.64 [R1+0x1030], R36 ;  /* 0x0010302401007387 */ /* 0x000fe20000100a00 */
[----:B------:R1:W-:Y:S03]  /*6c810*/  STL.64 [R1+0x1038], R38 ;  /* 0x0010382601007387 */ /* 0x0003e60000100a00 */
[----:B-1----:R-:W3:Y:S01]  /*6c820*/  LDL.LU.64 R38, [R1+0x37e8] ;  /* 0x0037e80001267983 */ /* 0x002ee20000300a00 */
[----:B------:R-:W3:Y:S01]  /*6c830*/  LDL.LU.64 R36, [R1+0x37e0] ;  /* 0x0037e00001247983 */ /* 0x000ee20000300a00 */
[C---:B--2---:R-:W-:Y:S02]  /*6c840*/  HMMA.16816.F32 R52, R44.reuse, R54, R56 ;  /* 0x000000362c34723c */ /* 0x044fe40000001838 */
[----:B------:R-:W3:Y:S04]  /*6c850*/  LDL.LU.64 R58, [R1+0x37d8] ;  /* 0x0037d800013a7983 */ /* 0x000ee80000300a00 */
[----:B------:R-:W2:Y:S11]  /*6c860*/  LDL.LU R57, [R1+0x37d0] ;  /* 0x0037d00001397983 */ /* 0x000eb60000300800 */
[----:B------:R-:W-:Y:S06]  /*6c870*/  @!UPT UIADD3 URZ, URZ, URZ, URZ ;  /* 0x0000003f3f3ff290 */ /* 0x000fec000fffe03f */
[----:B------:R-:W-:Y:S01]  /*6c880*/  STL.64 [R1+0x1020], R52 ;  /* 0x0010203401007387 */ /* 0x000fe20000100a00 */
[----:B------:R1:W-:Y:S03]  /*6c890*/  STL.64 [R1+0x1028], R54 ;  /* 0x0010283601007387 */ /* 0x0003e60000100a00 */
[----:B-1----:R-:W4:Y:S01]  /*6c8a0*/  LDL.LU.64 R54, [R1+0x37c8] ;  /* 0x0037c80001367983 */ /* 0x002f220000300a00 */
[----:B------:R-:W4:Y:S01]  /*6c8b0*/  LDL.LU.64 R52, [R1+0x37c0] ;  /* 0x0037c00001347983 */ /* 0x000f220000300a00 */
[C---:B------:R-:W-:Y:S01]  /*6c8c0*/  HMMA.16816.F32 R4, R44.reuse, R6, R28 ;  /* 0x000000062c04723c */ /* 0x040fe2000000181c */
[----:B------:R-:W4:Y:S07]  /*6c8d0*/  LDL.LU.64 R30, [R1+0x37b8] ;  /* 0x0037b800011e7983 */ /* 0x000f2e0000300a00 */
[C---:B------:R-:W-:Y:S11]  /*6c8e0*/  HMMA.16816.F32 R8, R44.reuse, R10, R12 ;  /* 0x0000000a2c08723c */ /* 0x040ff6000000180c */
[----:B------:R-:W-:Y:S04]  /*6c8f0*/  @!UPT UIADD3 URZ, URZ, URZ, URZ ;  /* 0x0000003f3f3ff290 */ /* 0x000fe8000fffe03f */
[----:B------:R-:W-:Y:S01]  /*6c900*/  STL.64 [R1+0x1010], R4 ;  /* 0x0010100401007387 */ /* 0x000fe20000100a00 */
[----:B------:R3:W-:Y:S02]  /*6c910*/  STL.64 [R1+0x1018], R6 ;  /* 0x0010180601007387 */ /* 0x0007e40000100a00 */
[C---:B---3--:R-:W-:Y:S01]  /*6c920*/  HMMA.16816.F32 R4, R44.reuse, R58, R16 ;  /* 0x0000003a2c04723c */ /* 0x048fe20000001810 */
[----:B------:R-:W-:Y:S04]  /*6c930*/  STL.64 [R1+0x3738], R58 ;  /* 0x0037383a01007387 */ /* 0x000fe80000100a00 */
[----:B------:R-:W-:Y:S02]  /*6c940*/  STL.64 [R1+0x1000], R8 ;  /* 0x0010000801007387 */ /* 0x000fe40000100a00 */
[----:B------:R-:W-:Y:S02]  /*6c950*/  STL.64 [R1+0x1008], R10 ;  /* 0x0010080a01007387 */ /* 0x000fe40000100a00 */
[----:B--2---:R-:W-:Y:S11]  /*6c960*/  STL [R1+0x3734], R57 ;  /* 0x0037343901007387 */ /* 0x004ff60000100800 */
[----:B------:R-:W-:Y:S03]  /*6c970*/  @!UPT UIADD3 URZ, URZ, URZ, URZ ;  /* 0x0000003f3f3ff290 */ /* 0x000fe6000fffe03f */
[----:B------:R-:W-:Y:S01]  /*6c980*/  STL.64 [R1+0xff0], R4 ;  /* 0x000ff00401007387 */ /* 0x000fe20000100a00 */
[----:B------:R4:W-:Y:S02]  /*6c990*/  STL.64 [R1+0xff8], R6 ;  /* 0x000ff80601007387 */ /* 0x0009e40000100a00 */
[C---:B----4-:R-:W-:Y:S01]  /*6c9a0*/  HMMA.16816.F32 R4, R44.reuse, R54, R20 ;  /* 0x000000362c04723c */ /* 0x050fe20000001814 */
[----:B------:R-:W-:Y:S01]  /*6c9b0*/  STL.64 [R1+0x3748], R54 ;  /* 0x0037483601007387 */ /* 0x000fe20000100a00 */
[----:B------:R-:W-:Y:S11]  /*6c9c0*/  STL.64 [R1+0x3740], R52 ;  /* 0x0037403401007387 */ /* 0x000ff60000100a00 */
[----:B------:R-:W-:Y:S10]  /*6c9d0*/  @!UPT UIADD3 URZ, URZ, URZ, URZ ;  /* 0x0000003f3f3ff290 */ /* 0x000ff4000fffe03f */
[----:B------:R-:W-:Y:S01]  /*6c9e0*/  STL.64 [R1+0xfe0], R4 ;  /* 0x000fe00401007387 */ /* 0x000fe20000100a00 */
[----:B------:R1:W-:Y:S02]  /*6c9f0*/  STL.64 [R1+0xfe8], R6 ;  /* 0x000fe80601007387 */ /* 0x0003e40000100a00 */
[----:B------:R-:W2:Y:S01]  /*6ca00*/  LDL.LU R16, [R1+0xf80] ;  /* 0x000f800001107983 */ /* 0x000ea20000300800 */
[C---:B-1----:R-:W-:Y:S11]  /*6ca10*/  HMMA.16816.F32 R4, R44.reuse, R50, R24 ;  /* 0x000000322c04723c */ /* 0x042ff60000001818 */
[----:B------:R-:W-:Y:S11]  /*6ca20*/  @!UPT UIADD3 URZ, URZ, URZ, URZ ;  /* 0x0000003f3f3ff290 */ /* 0x000ff6000fffe03f */
[----:B------:R-:W-:Y:S01]  /*6ca30*/  @!UPT UIADD3 URZ, URZ, URZ, URZ ;  /* 0x0000003f3f3ff290 */ /* 0x000fe2000fffe03f */
[----:B------:R1:W-:Y:S01]  /*6ca40*/  STL.64 [R1+0xfd0], R4 ;  /* 0x000fd00401007387 */ /* 0x0003e20000100a00 */
[----:B------:R3:W-:Y:S02]  /*6ca50*/  STL.64 [R1+0xfd8], R6 ;  /* 0x000fd80601007387 */ /* 0x0007e40000100a00 */
[----:B------:R-:W2:Y:S02]  /*6ca60*/  LDL.LU R17, [R1+0xf84] ;  /* 0x000f840001117983 */ /* 0x000ea40000300800 */
[----:B------:R-:W2:Y:S01]  /*6ca70*/  LDL.LU R18, [R1+0xf88] ;  /* 0x000f880001127983 */ /* 0x000ea20000300800 */
[----:B------:R-:W2:Y:S01]  /*6ca80*/  LDL.LU R19, [R1+0xf8c] ;  /* 0x000f8c0001137983 */ /* 0x000ea20000300800 */
[----:B------:R-:W4:Y:S02]  /*6ca90*/  LDL.LU R52, [R1+0xfb0] ;  /* 0x000fb00001347983 */ /* 0x000f240000300800 */
[----:B------:R-:W4:Y:S02]  /*6caa0*/  LDL.LU R53, [R1+0xfb4] ;  /* 0x000fb40001357983 */ /* 0x000f240000300800 */
[----:B------:R-:W4:Y:S01]  /*6cab0*/  LDL.LU R54, [R1+0xfb8] ;  /* 0x000fb80001367983 */ /* 0x000f220000300800 */
[----:B------:R-:W4:Y:S01]  /*6cac0*/  LDL.LU R55, [R1+0xfbc] ;  /* 0x000fbc0001377983 */ /* 0x000f220000300800 */
        /* <DEDUP_REMOVED lines=8> */
[----:B------:R-:W4:Y:S02]  /*6cb50*/  LDL.LU R12, [R1+0xf70] ;  /* 0x000f7000010c7983 */ /* 0x000f240000300800 */
[----:B------:R-:W4:Y:S02]  /*6cb60*/  LDL.LU R13, [R1+0xf74] ;  /* 0x000f7400010d7983 */ /* 0x000f240000300800 */
[----:B------:R-:W4:Y:S01]  /*6cb70*/  LDL.LU R14, [R1+0xf78] ;  /* 0x000f7800010e7983 */ /* 0x000f220000300800 */
[----:B------:R-:W4:Y:S01]  /*6cb80*/  LDL.LU R15, [R1+0xf7c] ;  /* 0x000f7c00010f7983 */ /* 0x000f220000300800 */
[----:B-1----:R-:W4:Y:S02]  /*6cb90*/  LDL.LU R4, [R1+0xf50] ;  /* 0x000f500001047983 */ /* 0x002f240000300800 */
[----:B------:R-:W4:Y:S02]  /*6cba0*/  LDL.LU R5, [R1+0xf54] ;  /* 0x000f540001057983 */ /* 0x000f240000300800 */
[----:B---3--:R-:W3:Y:S01]  /*6cbb0*/  LDL.LU R6, [R1+0xf58] ;  /* 0x000f580001067983 */ /* 0x008ee20000300800 */
        /* <DEDUP_REMOVED lines=9> */
[----:B------:R-:W-:Y:S02]  /*6cc50*/  STL.64 [R1+0x35c0], R50 ;  /* 0x0035c03201007387 */ /* 0x000fe40000100a00 */
[----:B------:R1:W-:Y:S02]  /*6cc60*/  STL.64 [R1+0x3750], R48 ;  /* 0x0037503001007387 */ /* 0x0003e40000100a00 */
[----:B-1----:R-:W3:Y:S01]  /*6cc70*/  LDL.LU R48, [R1+0xfc0] ;  /* 0x000fc00001307983 */ /* 0x002ee20000300800 */
[----:B------:R-:W3:Y:S02]  /*6cc80*/  LDL.LU R49, [R1+0xfc4] ;  /* 0x000fc40001317983 */ /* 0x000ee40000300800 */
[----:B------:R-:W3:Y:S02]  /*6cc90*/  LDL.LU R50, [R1+0xfc8] ;  /* 0x000fc80001327983 */ /* 0x000ee40000300800 */
[----:B------:R-:W3:Y:S01]  /*6cca0*/  LDL.LU R51, [R1+0xfcc] ;  /* 0x000fcc0001337983 */ /* 0x000ee20000300800 */
[----:B------:R1:W-:Y:S01]  /*6ccb0*/  STL.64 [R1+0x3588], R38 ;  /* 0x0035882601007387 */ /* 0x0003e20000100a00 */
[----:B------:R-:W-:Y:S01]  /*6ccc0*/  STL.64 [R1+0x3758], R36 ;  /* 0x0037582401007387 */ /* 0x000fe20000100a00 */
[C---:B--2---:R-:W-:Y:S08]  /*6ccd0*/  HMMA.16816.F32 R24, R44.reuse, R30, R24 ;  /* 0x0000001e2c18723c */ /* 0x044ff00000001818 */
[C---:B---3--:R-:W-:Y:S11]  /*6cce0*/  HMMA.16816.F32 R48, R44.reuse, R38, R48 ;  /* 0x000000262c30723c */ /* 0x048ff60000001830 */
[----:B------:R-:W-:Y:S11]  /*6ccf0*/  @!UPT UIADD3 URZ, URZ, URZ, URZ ;  /* 0x0000003f3f3ff290 */ /* 0x000ff6000fffe03f */
[----:B------:R-:W-:Y:S01]  /*6cd00*/  @!UPT UIADD3 URZ, URZ, URZ, URZ ;  /* 0x0000003f3f3ff290 */ /* 0x000fe2000fffe03f */
[----:B------:R-:W-:Y:S01]  /*6cd10*/  STL.64 [R1+0xfc0], R48 ;  /* 0x000fc03001007387 */ /* 0x000fe20000100a00 */
[----:B------:R4:W-:Y:S02]  /*6cd20*/  STL.64 [R1+0xfc8], R50 ;  /* 0x000fc83201007387 */ /* 0x0009e40000100a00 */
[----:B-1----:R-:W0:Y:S01]  /*6cd30*/  LDL.LU.64 R38, [R1+0x338] ;  /* 0x0003380001267983 */ /* 0x002e220000300a00 */
[C---:B----4-:R-:W-:Y:S01]  /*6cd40*/  HMMA.16816.F32 R48, R44.reuse, R34, R52 ;  /* 0x000000222c30723c */ /* 0x050fe20000001834 */
[----:B------:R-:W2:Y:S11]  /*6cd50*/  LDL.LU R52, [R1+0x930] ;  /* 0x0009300001347983 */ /* 0x000eb60000300800 */
[----:B------:R-:W-:Y:S11]  /*6cd60*/  @!UPT UIADD3 URZ, URZ, URZ, URZ ;  /* 0x0000003f3f3ff290 */ /* 0x000ff6000fffe03f */
[----:B------:R-:W-:Y:S01]  /*6cd70*/  STL.64 [R1+0xfb0], R48 ;  /* 0x000fb03001007387 */ /* 0x000fe20000100a00 */
[----:B------:R1:W-:Y:S02]  /*6cd80*/  STL.64 [R1+0xfb8], R50 ;  /* 0x000fb83201007387 */ /* 0x0003e40000100a00 */
[----:B------:R-:W2:Y:S02]  /*6cd90*/  LDL.LU R53, [R1+0x934] ;  /* 0x0009340001357983 */ /* 0x000ea40000300800 */
[----:B------:R-:W2:Y:S01]  /*6cda0*/  LDL.LU R54, [R1+0x938] ;  /* 0x0009380001367983 */ /* 0x000ea20000300800 */
[----:B------:R-:W2:Y:S04]  /*6cdb0*/  LDL.LU R55, [R1+0x93c] ;  /* 0x00093c0001377983 */ /* 0x000ea80000300800 */
[----:B-1----:R-:W2:Y:S01]  /*6cdc0*/  LDL.LU.64 R50, [R1+0x328] ;  /* 0x0003280001327983 */ /* 0x002ea20000300a00 */
[----:B------:R-:W-:Y:S02]  /*6cdd0*/  STL [R1+0x34e4], R34 ;  /* 0x0034e42201007387 */ /* 0x000fe40000100800 */
[----:B------:R-:W-:Y:S02]  /*6cde0*/  STL [R1+0x34e0], R35 ;  /* 0x0034e02301007387 */ /* 0x000fe40000100800 */
[----:B------:R-:W-:Y:S01]  /*6cdf0*/  STL.64 [R1+0xfa0], R24 ;  /* 0x000fa01801007387 */ /* 0x000fe20000100a00 */
[----:B------:R1:W-:Y:S04]  /*6ce00*/  STL.64 [R1+0xfa8], R26 ;  /* 0x000fa81a01007387 */ /* 0x0003e80000100a00 */
[----:B-1----:R-:W3:Y:S02]  /*6ce10*/  LDL.LU.64 R26, [R1+0x37b0] ;  /* 0x0037b000011a7983 */ /* 0x002ee40000300a00 */
[C---:B---3--:R-:W-:Y:S11]  /*6ce20*/  HMMA.16816.F32 R20, R44.reuse, R26, R20 ;  /* 0x0000001a2c14723c */ /* 0x048ff60000001814 */
[----:B------:R-:W-:Y:S11]  /*6ce30*/  @!UPT UIADD3 URZ, URZ, URZ, URZ ;  /* 0x0000003f3f3ff290 */ /* 0x000ff6000fffe03f */
[----:B------:R-:W-:Y:S01]  /*6ce40*/  @!UPT UIADD3 URZ, URZ, URZ, URZ ;  /* 0x0000003f3f3ff290 */ /* 0x000fe2000fffe03f */
[----:B------:R-:W-:Y:S01]  /*6ce50*/  STL.64 [R1+0xf90], R20 ;  /* 0x000f901401007387 */ /* 0x000fe20000100a00 */
[----:B------:R1:W-:Y:S03]  /*6ce60*/  STL.64 [R1+0xf98], R22 ;  /* 0x000f981601007387 */ /* 0x0003e60000100a00 */
[----:B-1----:R-:W3:Y:S01]  /*6ce70*/  LDL.LU.64 R22, [R1+0x37a8] ;  /* 0x0037a80001167983 */ /* 0x002ee20000300a00 */
[----:B------:R-:W4:Y:S01]  /*6ce80*/  LDL.LU.64 R20, [R1+0x37a0] ;  /* 0x0037a00001147983 */ /* 0x000f220000300a00 */
[C---:B---3--:R-:W-:Y:S11]  /*6ce90*/  HMMA.16816.F32 R16, R44.reuse, R22, R16 ;  /* 0x000000162c10723c */ /* 0x048ff60000001810 */
[----:B------:R-:W-:Y:S11]  /*6cea0*/  @!UPT UIADD3 URZ, URZ, URZ, URZ ;  /* 0x0000003f3f3ff290 */ /* 0x000ff6000fffe03f */
[----:B------:R-:W-:Y:S01]  /*6ceb0*/  @!UPT UIADD3 URZ, URZ, URZ, URZ ;  /* 0x0000003f3f3ff290 */ /* 0x000fe2000fffe03f */
[----:B------:R-:W-:Y:S01]  /*6cec0*/  STL.64 [R1+0xf80], R16 ;  /* 0x000f801001007387 */ /* 0x000fe20000100a00 */
[----:B------:R1:W-:Y:S03]  /*6ced0*/  STL.64 [R1+0xf88], R18 ;  /* 0x000f881201007387 */ /* 0x0003e60000100a00 */
[----:B-1----:R-:W3:Y:S01]  /*6cee0*/  LDL.LU.64 R18, [R1+0x3798] ;  /* 0x0037980001127983 */ /* 0x002ee20000300a00 */
[----:B------:R-:W2:Y:S02]  /*6cef0*/  LDL.LU.64 R16, [R1+0x3790] ;  /* 0x0037900001107983 */ /* 0x000ea40000300a00 */
[----:B------:R-:W-:Y:S01]  /*6cf00*/  STL.64 [R1+0x34a8], R22 ;  /* 0x0034a81601007387 */ /* 0x000fe20000100a00 */
[C---:B---3--:R-:W-:Y:S11]  /*6cf10*/  HMMA.16816.F32 R12, R44.reuse, R18, R12 ;  /* 0x000000122c0c723c */ /* 0x048ff6000000180c */
[----:B------:R-:W-:Y:S11]  /*6cf20*/  @!UPT UIADD3 URZ, URZ, URZ, URZ ;  /* 0x0000003f3f3ff290 */ /* 0x000ff6000fffe03f */
[----:B------:R-:W-:Y:S01]  /*6cf30*/  @!UPT UIADD3 URZ, URZ, URZ, URZ ;  /* 0x0000003f3f3ff290 */ /* 0x000fe2000fffe03f */
[----:B------:R-:W-:Y:S01]  /*6cf40*/  STL.64 [R1+0xf70], R12 ;  /* 0x000f700c01007387 */ /* 0x000fe20000100a00 */
[----:B------:R1:W-:Y:S03]  /*6cf50*/  STL.64 [R1+0xf78], R14 ;  /* 0x000f780e01007387 */ /* 0x0003e60000100a00 */
[----:B-1----:R-:W3:Y:S01]  /*6cf60*/  LDL.LU.64 R14, [R1+0x3788] ;  /* 0x00378800010e7983 */ /* 0x002ee20000300a00 */
[----:B------:R-:W4:Y:S02]  /*6cf70*/  LDL.LU.64 R12, [R1+0x3780] ;  /* 0x00378000010c7983 */ /* 0x000f240000300a00 */
[----:B--2---:R-:W-:Y:S02]  /*6cf80*/  IMAD.MOV.U32 R23, RZ, RZ, R16 ;  /* 0x000000ffff177224 */ /* 0x004fe400078e0010 */
[----:B------:R1:W-:Y:S02]  /*6cf90*/  STL.64 [R1+0x34a0], R18 ;  /* 0x0034a01201007387 */ /* 0x0003e40000100a00 */
[----:B------:R-:W-:Y:S01]  /*6cfa0*/  IMAD.MOV.U32 R22, RZ, RZ, R17 ;  /* 0x000000ffff167224 */ /* 0x000fe200078e0011 */
[----:B------:R-:W0:Y:S01]  /*6cfb0*/  LDL.LU R16, [R1+0x940] ;  /* 0x0009400001107983 */ /* 0x000e220000300800 */
[----:B------:R-:W0:Y:S03]  /*6cfc0*/  LDL.LU R17, [R1+0x944] ;  /* 0x0009440001117983 */ /* 0x000e260000300800 */
[----:B-1----:R-:W0:Y:S01]  /*6cfd0*/  LDL.LU R18, [R1+0x948] ;  /* 0x0009480001127983 */ /* 0x002e220000300800 */
[----:B------:R-:W0:Y:S01]  /*6cfe0*/  LDL.LU R19, [R1+0x94c] ;  /* 0x00094c0001137983 */ /* 0x000e220000300800 */
[C---:B---3--:R-:W-:Y:S11]  /*6cff0*/  HMMA.16816.F32 R8, R44.reuse, R14, R8 ;  /* 0x0000000e2c08723c */ /* 0x048ff60000001808 */
[----:B------:R-:W-:Y:S11]  /*6d000*/  @!UPT UIADD3 URZ, URZ, URZ, URZ ;  /* 0x0000003f3f3ff290 */ /* 0x000ff6000fffe03f */
[----:B------:R-:W-:Y:S01]  /*6d010*/  @!UPT UIADD3 URZ, URZ, URZ, URZ ;  /* 0x0000003f3f3ff290 */ /* 0x000fe2000fffe03f */
[----:B------:R-:W-:Y:S01]  /*6d020*/  STL.64 [R1+0xf60], R8 ;  /* 0x000f600801007387 */ /* 0x000fe20000100a00 */
[----:B------:R1:W-:Y:S03]  /*6d030*/  STL.64 [R1+0xf68], R10 ;  /* 0x000f680a01007387 */ /* 0x0003e60000100a00 */
[----:B-1----:R-:W2:Y:S01]  /*6d040*/  LDL.LU.64 R10, [R1+0x3778] ;  /* 0x00377800010a7983 */ /* 0x002ea20000300a00 */
[----:B------:R-:W3:Y:S02]  /*6d050*/  LDL.LU.64 R8, [R1+0x3770] ;  /* 0x0037700001087983 */ /* 0x000ee40000300a00 */
[----:B------:R-:W-:Y:S01]  /*6d060*/  STL.64 [R1+0x3530], R14 ;  /* 0x0035300e01007387 */ /* 0x000fe20000100a00 */
[----:B--2---:R-:W-:Y:S11]  /*6d070*/  HMMA.16816.F32 R4, R44, R10, R4 ;  /* 0x0000000a2c04723c */ /* 0x004ff60000001804 */
[----:B------:R-:W-:Y:S11]  /*6d080*/  @!UPT UIADD3 URZ, URZ, URZ, URZ ;  /* 0x0000003f3f3ff290 */ /* 0x000ff6000fffe03f */
[----:B------:R-:W-:Y:S01]  /*6d090*/  @!UPT UIADD3 URZ, URZ, URZ, URZ ;  /* 0x0000003f3f3ff290 */ /* 0x000fe2000fffe03f */
[----:B------:R-:W-:Y:S01]  /*6d0a0*/  STL.64 [R1+0xf50], R4 ;  /* 0x000f500401007387 */ /* 0x000fe20000100a00 */
[----:B------:R1:W-:Y:S03]  /*6d0b0*/  STL.64 [R1+0xf58], R6 ;  /* 0x000f580601007387 */ /* 0x0003e60000100a00 */
[----:B-1----:R-:W2:Y:S01]  /*6d0c0*/  LDL.LU.64 R6, [R1+0x3768] ;  /* 0x0037680001067983 */ /* 0x002ea20000300a00 */
[C---:B0-----:R-:W-:Y:S08]  /*6d0d0*/  HMMA.16816.F32 R16, R40.reuse, R38, R16 ;  /* 0x000000262810723c */ /* 0x041ff00000001810 */
[----:B------:R-:W-:Y:S01]  /*6d0e0*/  HMMA.16816.F32 R52, R40, R50, R52 ;  /* 0x000000322834723c */ /* 0x000fe20000001834 */
[----:B------:R-:W3:Y:S01]  /*6d0f0*/  LDL.LU.64 R4, [R1+0x3760] ;  /* 0x0037600001047983 */ /* 0x000ee20000300a00 */
[----:B------:R-:W-:Y:S01]  /*6d100*/  STL.64 [R1+0x35a0], R10 ;  /* 0x0035a00a01007387 */ /* 0x000fe20000100a00 */
[----:B------:R-:W-:-:S02]  /*6d110*/  IMAD.MOV.U32 R34, RZ, RZ, R38 ;  /* 0x000000ffff227224 */ /* 0x000fc400078e0026 */
[----:B------:R-:W-:-:S11]  /*6d120*/  IMAD.MOV.U32 R35, RZ, RZ, R39 ;  /* 0x000000ffff237224 */ /* 0x000fd600078e0027 */
[----:B------:R-:W-:Y:S02]  /*6d130*/  IMAD.MOV.U32 R28, RZ, RZ, R16 ;  /* 0x000000ffff1c7224 */ /* 0x000fe400078e0010 */
[----:B------:R-:W-:-:S06]  /*6d140*/  IMAD.MOV.U32 R24, RZ, RZ, R18 ;  /* 0x000000ffff187224 */ /* 0x000fcc00078e0012 */
[----:B------:R-:W-:Y:S02]  /*6d150*/  IMAD.MOV.U32 R25, RZ, RZ, R54 ;  /* 0x000000ffff197224 */ /* 0x000fe400078e0036 */
[----:B------:R-:W-:Y:S01]  /*6d160*/  IMAD.MOV.U32 R29, RZ, RZ, R52 ;  /* 0x000000ffff1d7224 */ /* 0x000fe200078e0034 */
[----:B--2---:R-:W-:Y:S01]  /*6d170*/  HMMA.16816.F32 R44, R44, R6, R56 ;  /* 0x000000062c2c723c */ /* 0x004fe20000001838 */
[----:B------:R-:W2:Y:S11]  /*6d180*/  LDL.LU R56, [R1+0x920] ;  /* 0x0009200001387983 */ /* 0x000eb60000300800 */
[----:B------:R-:W-:Y:S11]  /*6d190*/  @!UPT UIADD3 URZ, URZ, URZ, URZ ;  /* 0x0000003f3f3ff290 */ /* 0x000ff6000fffe03f */
[----:B------:R0:W-:Y:S01]  /*6d1a0*/  STL.64 [R1+0x950], R44 ;  /* 0x0009502c01007387 */ /* 0x0001e20000100a00 */
[----:B------:R1:W-:Y:S02]  /*6d1b0*/  STL.64 [R1+0x958], R46 ;  /* 0x0009582e01007387 */ /* 0x0003e40000100a00 */
[----:B------:R-:W2:Y:S02]  /*6d1c0*/  LDL.LU R57, [R1+0x924] ;  /* 0x0009240001397983 */ /* 0x000ea40000300800 */
[----:B------:R-:W2:Y:S01]  /*6d1d0*/  LDL.LU R58, [R1+0x928] ;  /* 0x00092800013a7983 */ /* 0x000ea20000300800 */
[----:B------:R-:W2:Y:S04]  /*6d1e0*/  LDL.LU R59, [R1+0x92c] ;  /* 0x00092c00013b7983 */ /* 0x000ea80000300800 */
[----:B0-----:R-:W3:Y:S01]  /*6d1f0*/  LDL.LU R44, [R1+0x900] ;  /* 0x00090000012c7983 */ /* 0x001ee20000300800 */
[----:B------:R-:W3:Y:S02]  /*6d200*/  LDL.LU R45, [R1+0x904] ;  /* 0x00090400012d7983 */ /* 0x000ee40000300800 */
[----:B-1----:R-:W3:Y:S02]  /*6d210*/  LDL.LU R46, [R1+0x908] ;  /* 0x00090800012e7983 */ /* 0x002ee40000300800 */
[----:B------:R-:W3:Y:S01]  /*6d220*/  LDL.LU R47, [R1+0x90c] ;  /* 0x00090c00012f7983 */ /* 0x000ee20000300800 */
[----:B------:R-:W-:Y:S01]  /*6d230*/  STL.64 [R1+0x35c8], R6 ;  /* 0x0035c80601007387 */ /* 0x000fe20000100a00 */
[----:B------:R-:W3:Y:S02]  /*6d240*/  LDL.LU.64 R36, [R1+0x3758] ;  /* 0x0037580001247983 */ /* 0x000ee40000300a00 */
[----:B------:R0:W-:Y:S02]  /*6d250*/  STL.64 [R1+0x940], R16 ;  /* 0x0009401001007387 */ /* 0x0001e40000100a00 */
[----:B------:R-:W-:Y:S01]  /*6d260*/  STL.64 [R1+0x948], R18 ;  /* 0x0009481201007387 */ /* 0x000fe20000100a00 */
[----:B------:R-:W-:Y:S01]  /*6d270*/  STL.64 [R1+0x34e8], R34 ;  /* 0x0034e82201007387 */ /* 0x000fe20000100a00 */
[----:B------:R-:W-:Y:S02]  /*6d280*/  STL [R1+0x2f88], R28 ;  /* 0x002f881c01007387 */ /* 0x000fe40000100800 */
[----:B------:R-:W-:Y:S02]  /*6d290*/  STL [R1+0x2f84], R24 ;  /* 0x002f841801007387 */ /* 0x000fe40000100800 */
[----:B------:R-:W3:Y:S01]  /*6d2a0*/  LDL.LU.64 R48, [R1+0x3750] ;  /* 0x0037500001307983 */ /* 0x000ee20000300a00 */
[----:B------:R-:W-:Y:S01]  /*6d2b0*/  STL.64 [R1+0x930], R52 ;  /* 0x0009303401007387 */ /* 0x000fe20000100a00 */
[----:B------:R1:W-:Y:S02]  /*6d2c0*/  STL.64 [R1+0x938], R54 ;  /* 0x0009383601007387 */ /* 0x0003e40000100a00 */
[----:B0-----:R-:W-:-:S02]  /*6d2d0*/  IMAD.MOV.U32 R17, RZ, RZ, R50 ;  /* 0x000000ffff117224 */ /* 0x001fc400078e0032 */
[----:B------:R-:W-:Y:S01]  /*6d2e0*/  IMAD.MOV.U32 R16, RZ, RZ, R51 ;  /* 0x000000ffff107224 */ /* 0x000fe200078e0033 */
[----:B-1----:R-:W3:Y:S01]  /*6d2f0*/  LDL.LU.64 R54, [R1+0x3748] ;  /* 0x0037480001367983 */ /* 0x002ee20000300a00 */
[----:B------:R-:W3:Y:S03]  /*6d300*/  LDL.LU.64 R52, [R1+0x3740] ;  /* 0x0037400001347983 */ /* 0x000ee60000300a00 */
[----:B------:R-:W-:Y:S02]  /*6d310*/  STL.64 [R1+0x34f0], R16 ;  /* 0x0034f01001007387 */ /* 0x000fe40000100a00 */
[----:B------:R-:W3:Y:S01]  /*6d320*/  LDL R18, [R1+0x308] ;  /* 0x0003080001127983 */ /* 0x000ee20000100800 */
[----:B------:R0:W-:Y:S01]  /*6d330*/  STL [R1+0x2f90], R29 ;  /* 0x002f901d01007387 */ /* 0x0001e20000100800 */
[----:B------:R1:W-:Y:S02]  /*6d340*/  STL.64 [R1+0x35a8], R30 ;  /* 0x0035a81e01007387 */ /* 0x0003e40000100a00 */
[----:B------:R-:W3:Y:S01]  /*6d350*/  LDL.LU R28, [R1+0x910] ;  /* 0x00091000011c7983 */ /* 0x000ee20000300800 */
[----:B0-----:R-:W3:Y:S01]  /*6d360*/  LDL.LU R29, [R1+0x914] ;  /* 0x00091400011d7983 */ /* 0x001ee20000300800 */
[----:B-1----:R-:W3:Y:S02]  /*6d370*/  LDL.LU R30, [R1+0x918] ;  /* 0x00091800011e7983 */ /* 0x002ee40000300800 */
[----:B------:R-:W3:Y:S02]  /*6d380*/  LDL.LU R31, [R1+0x91c] ;  /* 0x00091c00011f7983 */ /* 0x000ee40000300800 */
[----:B------:R-:W-:Y:S01]  /*6d390*/  STL [R1+0x2f8c], R25 ;  /* 0x002f8c1901007387 */ /* 0x000fe20000100800 */
[----:B------:R4:W-:Y:S02]  /*6d3a0*/  STL.64 [R1+0x34f8], R26 ;  /* 0x0034f81a01007387 */ /* 0x0009e40000100a00 */
[----:B----4-:R-:W-:-:S02]  /*6d3b0*/  IMAD.MOV.U32 R26, RZ, RZ, R21 ;  /* 0x000000ffff1a7224 */ /* 0x010fc400078e0015 */
[----:B------:R-:W-:-:S07]  /*6d3c0*/  IMAD.MOV.U32 R27, RZ, RZ, R20 ;  /* 0x000000ffff1b7224 */ /* 0x000fce00078e0014 */
[----:B--2---:R-:W-:Y:S01]  /*6d3d0*/  HMMA.16816.F32 R24, R40, R26, R56 ;  /* 0x0000001a2818723c */ /* 0x004fe20000001838 */
[----:B------:R-:W2:Y:S01]  /*6d3e0*/  LDL.LU.64 R58, [R1+0x3738] ;  /* 0x00373800013a7983 */ /* 0x000ea20000300a00 */
[----:B------:R-:W4:Y:S11]  /*6d3f0*/  LDL.LU R57, [R1+0x3734] ;  /* 0x0037340001397983 */ /* 0x000f360000300800 */
[----:B------:R-:W-:Y:S10]  /*6d400*/  @!UPT UIADD3 URZ, URZ, URZ, URZ ;  /* 0x0000003f3f3ff290 */ /* 0x000ff4000fffe03f */
[----:B------:R-:W-:Y:S01]  /*6d410*/  STL.64 [R1+0x920], R24 ;  /* 0x0009201801007387 */ /* 0x000fe20000100a00 */
[----:B------:R0:W-:Y:S02]  /*6d420*/  STL.64 [R1+0x928], R26 ;  /* 0x0009281a01007387 */ /* 0x0001e40000100a00 */
[----:B---3--:R-:W-:-:S07]  /*6d430*/  IMAD.MOV.U32 R19, RZ, RZ, R52 ;  /* 0x000000ffff137224 */ /* 0x008fce00078e0034 */
[C---:B0-----:R-:W-:Y:S08]  /*6d440*/  HMMA.16816.F32 R24, R40.reuse, R18, R28 ;  /* 0x000000122818723c */ /* 0x041ff0000000181c */
[----:B------:R-:W-:Y:S11]  /*6d450*/  HMMA.16816.F32 R16, R40, R22, R44 ;  /* 0x000000162810723c */ /* 0x000ff6000000182c */
[----:B------:R-:W-:Y:S04]  /*6d460*/  @!UPT UIADD3 URZ, URZ, URZ, URZ ;  /* 0x0000003f3f3ff290 */ /* 0x000fe8000fffe03f */
[----:B------:R-:W-:Y:S01]  /*6d470*/  STL.64 [R1+0x910], R24 ;  /* 0x0009101801007387 */ /* 0x000fe20000100a00 */
[----:B------:R-:W-:Y:S07]  /*6d480*/  STL.64 [R1+0x918], R26 ;  /* 0x0009181a01007387 */ /* 0x000fee0000100a00 */
[----:B------:R-:W-:Y:S02]  /*6d490*/  STL.64 [R1+0x900], R16 ;  /* 0x0009001001007387 */ /* 0x000fe40000100a00 */
[----:B------:R0:W-:Y:S01]  /*6d4a0*/  STL.64 [R1+0x908], R18 ;  /* 0x0009081201007387 */ /* 0x0001e20000100a00 */
[----:B------:R-:W3:Y:S01]  /*6d4b0*/  LDL.LU R20, [R1+0x7d0] ;  /* 0x0007d00001147983 */ /* 0x000ee20000300800 */
[----:B------:R-:W3:Y:S02]  /*6d4c0*/  LDL.LU R21, [R1+0x7d4] ;  /* 0x0007d40001157983 */ /* 0x000ee40000300800 */
[----:B------:R-:W2:Y:S02]  /*6d4d0*/  LDL.LU R22, [R1+0x7d8] ;  /* 0x0007d80001167983 */ /* 0x000ea40000300800 */
[----:B------:R-:W2:Y:S02]  /*6d4e0*/  LDL.LU R23, [R1+0x7dc] ;  /* 0x0007dc0001177983 */ /* 0x000ea40000300800 */
[----:B------:R-:W-:-:S02]  /*6d4f0*/  IMAD.MOV.U32 R46, RZ, RZ, R33 ;  /* 0x000000ffff2e7224 */ /* 0x000fc400078e0021 */
[----:B------:R-:W-:Y:S01]  /*6d500*/  IMAD.MOV.U32 R47, RZ, RZ, R32 ;  /* 0x000000ffff2f7224 */ /* 0x000fe200078e0020 */
[----:B--2---:R-:W-:Y:S01]  /*6d510*/  STL.64 [R1+0x35d8], R22 ;  /* 0x0035d81601007387 */ /* 0x004fe20000100a00 */
[----:B---3--:R1:W-:Y:S03]  /*6d520*/  STL.64 [R1+0x35d0], R20 ;  /* 0x0035d01401007387 */ /* 0x0083e60000100a00 */
[----:B------:R2:W-:Y:S02]  /*6d530*/  STL.64 [R1+0x35e0], R46 ;  /* 0x0035e02e01007387 */ /* 0x0005e40000100a00 */
[----:B------:R-:W3:Y:S01]  /*6d540*/  LDL.LU R32, [R1+0x7e0] ;  /* 0x0007e00001207983 */ /* 0x000ee20000300800 */
[----:B------:R-:W3:Y:S01]  /*6d550*/  LDL.LU R33, [R1+0x7e4] ;  /* 0x0007e40001217983 */ /* 0x000ee20000300800 */
[----:B------:R-:W2:Y:S02]  /*6d560*/  LDL.LU R34, [R1+0x7e8] ;  /* 0x0007e80001227983 */ /* 0x000ea40000300800 */
[----:B------:R-:W2:Y:S02]  /*6d570*/  LDL.LU R35, [R1+0x7ec] ;  /* 0x0007ec0001237983 */ /* 0x000ea40000300800 */
[----:B------:R-:W-:-:S02]  /*6d580*/  IMAD.MOV.U32 R56, RZ, RZ, R18 ;  /* 0x000000ffff387224 */ /* 0x000fc400078e0012 */
[----:B0-----:R-:W-:Y:S02]  /*6d590*/  IMAD.MOV.U32 R18, RZ, RZ, R5 ;  /* 0x000000ffff127224 */ /* 0x001fe400078e0005 */
[----:B------:R-:W-:Y:S02]  /*6d5a0*/  IMAD.MOV.U32 R19, RZ, RZ, R12 ;  /* 0x000000ffff137224 */ /* 0x000fe400078e000c */
[----:B------:R-:W-:Y:S02]  /*6d5b0*/  IMAD.MOV.U32 R26, RZ, RZ, R49 ;  /* 0x000000ffff1a7224 */ /* 0x000fe400078e0031 */
[----:B------:R-:W-:Y:S02]  /*6d5c0*/  IMAD.MOV.U32 R27, RZ, RZ, R48 ;  /* 0x000000ffff1b7224 */ /* 0x000fe400078e0030 */
[----:B------:R-:W-:Y:S02]  /*6d5d0*/  IMAD.MOV.U32 R14, RZ, RZ, R9 ;  /* 0x000000ffff0e7224 */ /* 0x000fe400078e0009 */
[----:B------:R-:W-:Y:S01]  /*6d5e0*/  IMAD.MOV.U32 R15, RZ, RZ, R8 ;  /* 0x000000ffff0f7224 */ /* 0x000fe200078e0008 */
[----:B--2---:R-:W-:Y:S01]  /*6d5f0*/  STL.64 [R1+0x35f0], R34 ;  /* 0x0035f02201007387 */ /* 0x004fe20000100a00 */
[----:B---3--:R-:W-:Y:S02]  /*6d600*/  STL.64 [R1+0x35e8], R32 ;  /* 0x0035e82001007387 */ /* 0x008fe40000100a00 */
[----:B------:R-:W2:Y:S02]  /*6d610*/  LDL.LU R5, [R1+0x3730] ;  /* 0x0037300001057983 */ /* 0x000ea40000300800 */
[----:B------:R-:W3:Y:S01]  /*6d620*/  LDL.LU R12, [R1+0x372c] ;  /* 0x00372c00010c7983 */ /* 0x000ee20000300800 */
[----:B------:R0:W-:Y:S01]  /*6d630*/  STL.64 [R1+0x35f8], R18 ;  /* 0x0035f81201007387 */ /* 0x0001e20000100a00 */
[----:B------:R0:W-:Y:S02]  /*6d640*/  STL.64 [R1+0x3600], R26 ;  /* 0x0036001a01007387 */ /* 0x0001e40000100a00 */
[----:B------:R0:W-:Y:S02]  /*6d650*/  STL.64 [R1+0x3608], R14 ;  /* 0x0036080e01007387 */ /* 0x0001e40000100a00 */
[----:B------:R-:W2:Y:S01]  /*6d660*/  LDL.LU R8, [R1+0x810] ;  /* 0x0008100001087983 */ /* 0x000ea20000300800 */
[----:B------:R-:W2:Y:S01]  /*6d670*/  LDL.LU R9, [R1+0x814] ;  /* 0x0008140001097983 */ /* 0x000ea20000300800 */
[----:B------:R-:W2:Y:S02]  /*6d680*/  LDL.LU R10, [R1+0x818] ;  /* 0x00081800010a7983 */ /* 0x000ea40000300800 */
[----:B------:R-:W2:Y:S02]  /*6d690*/  LDL.LU R11, [R1+0x81c] ;  /* 0x00081c00010b7983 */ /* 0x000ea40000300800 */
[----:B--2---:R-:W-:Y:S01]  /*6d6a0*/  STL.64 [R1+0x3618], R10 ;  /* 0x0036180a01007387 */ /* 0x004fe20000100a00 */
[----:B------:R2:W-:Y:S02]  /*6d6b0*/  STL.64 [R1+0x3610], R8 ;  /* 0x0036100801007387 */ /* 0x0005e40000100a00 */
[----:B------:R-:W2:Y:S02]  /*6d6c0*/  LDL.LU R48, [R1+0x820] ;  /* 0x0008200001307983 */ /* 0x000ea40000300800 */
[----:B------:R-:W2:Y:S01]  /*6d6d0*/  LDL.LU R49, [R1+0x824] ;  /* 0x0008240001317983 */ /* 0x000ea20000300800 */
[----:B------:R-:W2:Y:S01]  /*6d6e0*/  LDL.LU R50, [R1+0x828] ;  /* 0x0008280001327983 */ /* 0x000ea20000300800 */
[----:B------:R-:W2:Y:S02]  /*6d6f0*/  LDL.LU R51, [R1+0x82c] ;  /* 0x00082c0001337983 */ /* 0x000ea40000300800 */
[----:B------:R-:W-:-:S02]  /*6d700*/  IMAD.MOV.U32 R6, RZ, RZ, R60 ;  /* 0x000000ffff067224 */ /* 0x000fc400078e003c */
[----:B------:R-:W-:Y:S01]  /*6d710*/  IMAD.MOV.U32 R7, RZ, RZ, R3 ;  /* 0x000000ffff077224 */ /* 0x000fe200078e0003 */
[----:B--2---:R2:W-:Y:S01]  /*6d720*/  STL.64 [R1+0x3628], R50 ;  /* 0x0036283201007387 */ /* 0x0045e20000100a00 */
[----:B------:R-:W-:Y:S02]  /*6d730*/  STL.64 [R1+0x3620], R48 ;  /* 0x0036203001007387 */ /* 0x000fe40000100a00 */
[----:B------:R-:W2:Y:S02]  /*6d740*/  LDL.LU R60, [R1+0x3728] ;  /* 0x00372800013c7983 */ /* 0x000ea40000300800 */
[----:B------:R-:W2:Y:S01]  /*6d750*/  LDL.LU R3, [R1+0x3724] ;  /* 0x0037240001037983 */ /* 0x000ea20000300800 */
[----:B------:R2:W-:Y:S01]  /*6d760*/  STL.64 [R1+0x3630], R6 ;  /* 0x0036300601007387 */ /* 0x0005e20000100a00 */
[----:B-1----:R-:W2:Y:S02]  /*6d770*/  LDL.LU R20, [R1+0x830] ;  /* 0x0008300001147983 */ /* 0x002ea40000300800 */
[----:B------:R-:W2:Y:S02]  /*6d780*/  LDL.LU R21, [R1+0x834] ;  /* 0x0008340001157983 */ /* 0x000ea40000300800 */
[----:B------:R-:W2:Y:S01]  /*6d790*/  LDL.LU R22, [R1+0x838] ;  /* 0x0008380001167983 */ /* 0x000ea20000300800 */
[----:B------:R-:W2:Y:S01]  /*6d7a0*/  LDL.LU R23, [R1+0x83c] ;  /* 0x00083c0001177983 */ /* 0x000ea20000300800 */
[----:B------:R-:W-:-:S02]  /*6d7b0*/  IMAD.MOV.U32 R46, RZ, RZ, R13 ;  /* 0x000000ffff2e7224 */ /* 0x000fc400078e000d */
[----:B------:R-:W-:Y:S02]  /*6d7c0*/  IMAD.MOV.U32 R47, RZ, RZ, R37 ;  /* 0x000000ffff2f7224 */ /* 0x000fe400078e0025 */
[----:B0-----:R-:W-:Y:S02]  /*6d7d0*/  IMAD.MOV.U32 R18, RZ, RZ, R36 ;  /* 0x000000ffff127224 */ /* 0x001fe400078e0024 */
[----:B------:R-:W-:Y:S01]  /*6d7e0*/  IMAD.MOV.U32 R19, RZ, RZ, R61 ;  /* 0x000000ffff137224 */ /* 0x000fe200078e003d */
[----:B--2---:R0:W-:Y:S01]  /*6d7f0*/  STL.64 [R1+0x3640], R22 ;  /* 0x0036401601007387 */ /* 0x0041e20000100a00 */
[----:B------:R-:W-:Y:S02]  /*6d800*/  STL.64 [R1+0x3638], R20 ;  /* 0x0036381401007387 */ /* 0x000fe40000100a00 */
[----:B------:R-:W2:Y:S02]  /*6d810*/  LDL.LU R13, [R1+0x3720] ;  /* 0x00372000010d7983 */ /* 0x000ea40000300800 */
[----:B------:R-:W2:Y:S01]  /*6d820*/  LDL.LU R37, [R1+0x371c] ;  /* 0x00371c0001257983 */ /* 0x000ea20000300800 */
[----:B------:R-:W-:Y:S01]  /*6d830*/  STL.64 [R1+0x3648], R46 ;  /* 0x0036482e01007387 */ /* 0x000fe20000100a00 */
[----:B------:R-:W2:Y:S02]  /*6d840*/  LDL.LU R36, [R1+0x3718] ;  /* 0x0037180001247983 */ /* 0x000ea40000300800 */
[----:B------:R-:W2:Y:S02]  /*6d850*/  LDL.LU R61, [R1+0x3714] ;  /* 0x00371400013d7983 */ /* 0x000ea40000300800 */
[----:B------:R2:W-:Y:S01]  /*6d860*/  STL.64 [R1+0x3650], R18 ;  /* 0x0036501201007387 */ /* 0x0005e20000100a00 */
[----:B------:R-:W2:Y:S01]  /*6d870*/  LDL.LU R24, [R1+0x850] ;  /* 0x0008500001187983 */ /* 0x000ea20000300800 */
[----:B------:R-:W2:Y:S02]  /*6d880*/  LDL.LU R25, [R1+0x854] ;  /* 0x0008540001197983 */ /* 0x000ea40000300800 */
[----:B------:R-:W2:Y:S02]  /*6d890*/  LDL.LU R26, [R1+0x858] ;  /* 0x00085800011a7983 */ /* 0x000ea40000300800 */
[----:B------:R-:W2:Y:S02]  /*6d8a0*/  LDL.LU R27, [R1+0x85c] ;  /* 0x00085c00011b7983 */ /* 0x000ea40000300800 */
[----:B------:R-:W-:-:S02]  /*6d8b0*/  IMAD.MOV.U32 R14, RZ, RZ, R53 ;  /* 0x000000ffff0e7224 */ /* 0x000fc400078e0035 */
[----:B----4-:R-:W-:Y:S01]  /*6d8c0*/  IMAD.MOV.U32 R15, RZ, RZ, R57 ;  /* 0x000000ffff0f7224 */ /* 0x010fe200078e0039 */
[----:B--2---:R-:W-:Y:S01]  /*6d8d0*/  STL.64 [R1+0x3660], R26 ;  /* 0x0036601a01007387 */ /* 0x004fe20000100a00 */
[----:B------:R1:W-:Y:S02]  /*6d8e0*/  STL.64 [R1+0x3658], R24 ;  /* 0x0036581801007387 */ /* 0x0003e40000100a00 */
[----:B------:R-:W2:Y:S02]  /*6d8f0*/  LDL.LU R53, [R1+0x3710] ;  /* 0x0037100001357983 */ /* 0x000ea40000300800 */
        /* <DEDUP_REMOVED lines=9> */
[----:B------:R2:W-:Y:S03]  /*6d990*/  STL.64 [R1+0x3670], R8 ;  /* 0x0036700801007387 */ /* 0x0005e60000100a00 */
[----:B------:R1:W-:Y:S02]  /*6d9a0*/  STL.64 [R1+0x3680], R50 ;  /* 0x0036803201007387 */ /* 0x0003e40000100a00 */
[----:B------:R-:W2:Y:S01]  /*6d9b0*/  LDL.LU R4, [R1+0x870] ;  /* 0x0008700001047983 */ /* 0x000ea20000300800 */
[----:B------:R-:W2:Y:S01]  /*6d9c0*/  LDL.LU R5, [R1+0x874] ;  /* 0x0008740001057983 */ /* 0x000ea20000300800 */
[----:B------:R-:W2:Y:S02]  /*6d9d0*/  LDL.LU R6, [R1+0x878] ;  /* 0x0008780001067983 */ /* 0x000ea40000300800 */
[----:B------:R-:W2:Y:S02]  /*6d9e0*/  LDL.LU R7, [R1+0x87c] ;  /* 0x00087c0001077983 */ /* 0x000ea40000300800 */
[----:B0-----:R-:W-:-:S02]  /*6d9f0*/  IMAD.MOV.U32 R22, RZ, RZ, R60 ;  /* 0x000000ffff167224 */ /* 0x001fc400078e003c */
[----:B---3--:R-:W-:Y:S02]  /*6da00*/  IMAD.MOV.U32 R23, RZ, RZ, R12 ;  /* 0x000000ffff177224 */ /* 0x008fe400078e000c */
[----:B------:R-:W-:Y:S02]  /*6da10*/  IMAD.MOV.U32 R18, RZ, RZ, R13 ;  /* 0x000000ffff127224 */ /* 0x000fe400078e000d */
[----:B------:R-:W-:Y:S01]  /*6da20*/  IMAD.MOV.U32 R19, RZ, RZ, R3 ;  /* 0x000000ffff137224 */ /* 0x000fe200078e0003 */
[----:B--2---:R-:W-:Y:S01]  /*6da30*/  STL.64 [R1+0x3690], R6 ;  /* 0x0036900601007387 */ /* 0x004fe20000100a00 */
[----:B------:R0:W-:Y:S02]  /*6da40*/  STL.64 [R1+0x3688], R4 ;  /* 0x0036880401007387 */ /* 0x0001e40000100a00 */
[----:B------:R-:W2:Y:S02]  /*6da50*/  LDL.LU R60, [R1+0x3708] ;  /* 0x00370800013c7983 */ /* 0x000ea40000300800 */
[----:B------:R-:W3:Y:S01]  /*6da60*/  LDL.LU R12, [R1+0x3704] ;  /* 0x00370400010c7983 */ /* 0x000ee20000300800 */
[----:B------:R2:W-:Y:S01]  /*6da70*/  STL.64 [R1+0x3698], R22 ;  /* 0x0036981601007387 */ /* 0x0005e20000100a00 */
[----:B------:R-:W2:Y:S02]  /*6da80*/  LDL.LU R13, [R1+0x3700] ;  /* 0x00370000010d7983 */ /* 0x000ea40000300800 */
[----:B------:R-:W2:Y:S02]  /*6da90*/  LDL.LU R3, [R1+0x36fc] ;  /* 0x0036fc0001037983 */ /* 0x000ea40000300800 */
[----:B------:R-:W-:Y:S01]  /*6daa0*/  STL.64 [R1+0x36a0], R18 ;  /* 0x0036a01201007387 */ /* 0x000fe20000100a00 */
[----:B-1----:R-:W2:Y:S01]  /*6dab0*/  LDL.LU R24, [R1+0x890] ;  /* 0x0008900001187983 */ /* 0x002ea20000300800 */
[----:B------:R-:W2:Y:S02]  /*6dac0*/  LDL.LU R25, [R1+0x894] ;  /* 0x0008940001197983 */ /* 0x000ea40000300800 */
[----:B------:R-:W2:Y:S02]  /*6dad0*/  LDL.LU R26, [R1+0x898] ;  /* 0x00089800011a7983 */ /* 0x000ea40000300800 */
[----:B------:R-:W2:Y:S02]  /*6dae0*/  LDL.LU R27, [R1+0x89c] ;  /* 0x00089c00011b7983 */ /* 0x000ea40000300800 */
[----:B------:R-:W-:-:S02]  /*6daf0*/  IMAD.MOV.U32 R14, RZ, RZ, R36 ;  /* 0x000000ffff0e7224 */ /* 0x000fc400078e0024 */
        /* <DEDUP_REMOVED lines=8> */
[----:B------:R-:W2:Y:S01]  /*6db80*/  LDL.LU R10, [R1+0x8a8] ;  /* 0x0008a800010a7983 */ /* 0x000ea20000300800 */
[----:B------:R-:W2:Y:S01]  /*6db90*/  LDL.LU R11, [R1+0x8ac] ;  /* 0x0008ac00010b7983 */ /* 0x000ea20000300800 */
[----:B------:R-:W-:-:S02]  /*6dba0*/  IMAD.MOV.U32 R50, RZ, RZ, R53 ;  /* 0x000000ffff327224 */ /* 0x000fc400078e0035 */
[----:B------:R-:W-:Y:S01]  /*6dbb0*/  IMAD.MOV.U32 R51, RZ, RZ, R61 ;  /* 0x000000ffff337224 */ /* 0x000fe200078e003d */
[----:B--2---:R-:W-:Y:S01]  /*6dbc0*/  STL.64 [R1+0x36c8], R10 ;  /* 0x0036c80a01007387 */ /* 0x004fe20000100a00 */
[----:B------:R-:W-:Y:S02]  /*6dbd0*/  STL.64 [R1+0x36c0], R8 ;  /* 0x0036c00801007387 */ /* 0x000fe40000100a00 */
[----:B------:R-:W2:Y:S02]  /*6dbe0*/  LDL.LU R53, [R1+0x36f0] ;  /* 0x0036f00001357983 */ /* 0x000ea40000300800 */
[----:B------:R-:W-:Y:S01]  /*6dbf0*/  STL.64 [R1+0x36d0], R50 ;  /* 0x0036d03201007387 */ /* 0x000fe20000100a00 */
[----:B0-----:R-:W2:Y:S01]  /*6dc00*/  LDL.LU R4, [R1+0x8b0] ;  /* 0x0008b00001047983 */ /* 0x001ea20000300800 */
[----:B------:R-:W2:Y:S02]  /*6dc10*/  LDL.LU R5, [R1+0x8b4] ;  /* 0x0008b40001057983 */ /* 0x000ea40000300800 */
[----:B------:R-:W2:Y:S02]  /*6dc20*/  LDL.LU R6, [R1+0x8b8] ;  /* 0x0008b80001067983 */ /* 0x000ea40000300800 */
[----:B------:R-:W2:Y:S02]  /*6dc30*/  LDL.LU R7, [R1+0x8bc] ;  /* 0x0008bc0001077983 */ /* 0x000ea40000300800 */
[----:B------:R-:W-:-:S02]  /*6dc40*/  IMAD.MOV.U32 R22, RZ, RZ, R60 ;  /* 0x000000ffff167224 */ /* 0x000fc400078e003c */
[----:B----4-:R-:W-:Y:S02]  /*6dc50*/  IMAD.MOV.U32 R23, RZ, RZ, R57 ;  /* 0x000000ffff177224 */ /* 0x010fe400078e0039 */
[----:B---3--:R-:W-:Y:S02]  /*6dc60*/  IMAD.MOV.U32 R27, RZ, RZ, R12 ;  /* 0x000000ffff1b7224 */ /* 0x008fe400078e000c */
[----:B------:R-:W-:Y:S02]  /*6dc70*/  IMAD.MOV.U32 R26, RZ, RZ, R13 ;  /* 0x000000ffff1a7224 */ /* 0x000fe400078e000d */
[----:B------:R-:W-:Y:S01]  /*6dc80*/  IMAD.MOV.U32 R52, RZ, RZ, R16 ;  /* 0x000000ffff347224 */ /* 0x000fe200078e0010 */
[----:B--2---:R-:W-:Y:S01]  /*6dc90*/  STL.64 [R1+0x36e0], R6 ;  /* 0x0036e00601007387 */ /* 0x004fe20000100a00 */
[----:B------:R-:W-:Y:S02]  /*6dca0*/  STL.64 [R1+0x36d8], R4 ;  /* 0x0036d80401007387 */ /* 0x000fe40000100a00 */
[----:B------:R0:W-:Y:S02]  /*6dcb0*/  STL.64 [R1+0x36e8], R22 ;  /* 0x0036e81601007387 */ /* 0x0001e40000100a00 */
[----:B------:R-:W2:Y:S01]  /*6dcc0*/  LDL.LU R20, [R1+0x8f0] ;  /* 0x0008f00001147983 */ /* 0x000ea20000300800 */
[----:B------:R-:W2:Y:S04]  /*6dcd0*/  LDL.LU R21, [R1+0x8f4] ;  /* 0x0008f40001157983 */ /* 0x000ea80000300800 */
[----:B0-----:R-:W2:Y:S01]  /*6dce0*/  LDL.LU R22, [R1+0x8f8] ;  /* 0x0008f80001167983 */ /* 0x001ea20000300800 */
[----:B------:R-:W2:Y:S02]  /*6dcf0*/  LDL.LU R23, [R1+0x8fc] ;  /* 0x0008fc0001177983 */ /* 0x000ea40000300800 */
[----:B------:R-:W3:Y:S02]  /*6dd00*/  LDL.LU R12, [R1+0x8d0] ;  /* 0x0008d000010c7983 */ /* 0x000ee40000300800 */
[----:B------:R-:W3:Y:S01]  /*6dd10*/  LDL.LU R13, [R1+0x8d4] ;  /* 0x0008d400010d7983 */ /* 0x000ee20000300800 */
[----:B------:R-:W3:Y:S01]  /*6dd20*/  LDL.LU R14, [R1+0x8d8] ;  /* 0x0008d800010e7983 */ /* 0x000ee20000300800 */
[----:B------:R-:W3:Y:S02]  /*6dd30*/  LDL.LU R15, [R1+0x8dc] ;  /* 0x0008dc00010f7983 */ /* 0x000ee40000300800 */
[----:B------:R-:W4:Y:S02]  /*6dd40*/  LDL.LU R48, [R1+0x8e0] ;  /* 0x0008e00001307983 */ /* 0x000f240000300800 */
[----:B------:R-:W4:Y:S01]  /*6dd50*/  LDL.LU R49, [R1+0x8e4] ;  /* 0x0008e40001317983 */ /* 0x000f220000300800 */
[----:B------:R-:W4:Y:S01]  /*6dd60*/  LDL.LU R50, [R1+0x8e8] ;  /* 0x0008e80001327983 */ /* 0x000f220000300800 */
[----:B------:R-:W4:Y:S02]  /*6dd70*/  LDL.LU R51, [R1+0x8ec] ;  /* 0x0008ec0001337983 */ /* 0x000f240000300800 */
[----:B------:R-:W3:Y:S02]  /*6dd80*/  LDL.LU R16, [R1+0x8c0] ;  /* 0x0008c00001107983 */ /* 0x000ee40000300800 */
[----:B------:R-:W3:Y:S01]  /*6dd90*/  LDL.LU R17, [R1+0x8c4] ;  /* 0x0008c40001117983 */ /* 0x000ee20000300800 */
[----:B------:R-:W3:Y:S01]  /*6dda0*/  LDL.LU R18, [R1+0x8c8] ;  /* 0x0008c80001127983 */ /* 0x000ee20000300800 */
[----:B------:R-:W3:Y:S02]  /*6ddb0*/  LDL.LU R19, [R1+0x8cc] ;  /* 0x0008cc0001137983 */ /* 0x000ee40000300800 */
[----:B------:R-:W3:Y:S02]  /*6ddc0*/  LDL.LU R44, [R1+0x880] ;  /* 0x00088000012c7983 */ /* 0x000ee40000300800 */
[----:B------:R-:W3:Y:S02]  /*6ddd0*/  LDL.LU R45, [R1+0x884] ;  /* 0x00088400012d7983 */ /* 0x000ee40000300800 */
[----:B------:R-:W-:-:S02]  /*6dde0*/  IMAD.MOV.U32 R6, RZ, RZ, R53 ;  /* 0x000000ffff067224 */ /* 0x000fc400078e0035 */
[----:B------:R-:W-:Y:S01]  /*6ddf0*/  IMAD.MOV.U32 R7, RZ, RZ, R37 ;  /* 0x000000ffff077224 */ /* 0x000fe200078e0025 */
        /* <DEDUP_REMOVED lines=10> */
[----:B------:R-:W3:Y:S02]  /*6dea0*/  LDL.LU.64 R38, [R1+0x1c8] ;  /* 0x0001c80001267983 */ /* 0x000ee40000300a00 */
[----:B------:R-:W-:Y:S01]  /*6deb0*/  STL [R1+0x2f98], R52 ;  /* 0x002f983401007387 */ /* 0x000fe20000100800 */
[----:B------:R-:W-:Y:S01]  /*6dec0*/  STL [R1+0x2f94], R56 ;  /* 0x002f943801007387 */ /* 0x000fe20000100800 */
[----:B------:R-:W-:-:S02]  /*6ded0*/  IMAD.MOV.U32 R10, RZ, RZ, R36 ;  /* 0x000000ffff0a7224 */ /* 0x000fc400078e0024 */
[----:B------:R-:W-:Y:S01]  /*6dee0*/  IMAD.MOV.U32 R11, RZ, RZ, R3 ;  /* 0x000000ffff0b7224 */ /* 0x000fe200078e0003 */
[C---:B--2---:R-:W-:Y:S01]  /*6def0*/  HMMA.16816.F32 R4, R40.reuse, R6, R20 ;  /* 0x000000062804723c */ /* 0x044fe20000001814 */
[----:B------:R-:W2:Y:S07]  /*6df00*/  LDL.LU.64 R22, [R1+0x36e8] ;  /* 0x0036e80001167983 */ /* 0x000eae0000300a00 */
[C---:B----4-:R-:W-:Y:S11]  /*6df10*/  HMMA.16816.F32 R8, R40.reuse, R10, R48 ;  /* 0x0000000a2808723c */ /* 0x050ff60000001830 */
[----:B------:R-:W-:Y:S04]  /*6df20*/  @!UPT UIADD3 URZ, URZ, URZ, URZ ;  /* 0x0000003f3f3ff290 */ /* 0x000fe8000fffe03f */
[----:B------:R-:W-:Y:S01]  /*6df30*/  STL.64 [R1+0x8f0], R4 ;  /* 0x0008f00401007387 */ /* 0x000fe20000100a00 */
[----:B------:R-:W-:Y:S02]  /*6df40*/  IMAD.MOV.U32 R53, RZ, RZ, R4 ;  /* 0x000000ffff357224 */ /* 0x000fe400078e0004 */
[----:B------:R-:W-:Y:S02]  /*6df50*/  IMAD.MOV.U32 R57, RZ, RZ, R6 ;  /* 0x000000ffff397224 */ /* 0x000fe400078e0006 */
[----:B------:R0:W-:Y:S02]  /*6df60*/  STL.64 [R1+0x8f8], R6 ;  /* 0x0008f80601007387 */ /* 0x0001e40000100a00 */
[----:B0-----:R-:W4:Y:S01]  /*6df70*/  LDL.LU.64 R6, [R1+0x36e0] ;  /* 0x0036e00001067983 */ /* 0x001f220000300a00 */
[----:B------:R-:W4:Y:S02]  /*6df80*/  LDL.LU.64 R4, [R1+0x36d8] ;  /* 0x0036d80001047983 */ /* 0x000f240000300a00 */
[----:B------:R-:W-:Y:S02]  /*6df90*/  STL.64 [R1+0x3580], R54 ;  /* 0x0035803601007387 */ /* 0x000fe40000100a00 */
[----:B------:R0:W-:Y:S01]  /*6dfa0*/  STL [R1+0x3578], R53 ;  /* 0x0035783501007387 */ /* 0x0001e20000100800 */
[----:B------:R-:W4:Y:S04]  /*6dfb0*/  LDL.LU R52, [R1+0x800] ;  /* 0x0008000001347983 */ /* 0x000f280000300800 */
[----:B0-----:R-:W4:Y:S01]  /*6dfc0*/  LDL.LU R53, [R1+0x804] ;  /* 0x0008040001357983 */ /* 0x001f220000300800 */
[----:B------:R-:W4:Y:S02]  /*6dfd0*/  LDL.LU R54, [R1+0x808] ;  /* 0x0008080001367983 */ /* 0x000f240000300800 */
[----:B------:R-:W4:Y:S02]  /*6dfe0*/  LDL.LU R55, [R1+0x80c] ;  /* 0x00080c0001377983 */ /* 0x000f240000300800 */
[----:B------:R-:W-:Y:S01]  /*6dff0*/  STL.64 [R1+0x3518], R58 ;  /* 0x0035183a01007387 */ /* 0x000fe20000100a00 */
[----:B------:R-:W-:Y:S01]  /*6e000*/  STL [R1+0x3510], R57 ;  /* 0x0035103901007387 */ /* 0x000fe20000100800 */
[----:B------:R-:W4:Y:S01]  /*6e010*/  LDL.LU.64 R50, [R1+0x36d0] ;  /* 0x0036d00001327983 */ /* 0x000f220000300a00 */
[C---:B---3--:R-:W-:Y:S01]  /*6e020*/  HMMA.16816.F32 R24, R40.reuse, R26, R12 ;  /* 0x0000001a2818723c */ /* 0x048fe2000000180c */
[----:B------:R-:W-:Y:S01]  /*6e030*/  STL.64 [R1+0x8e0], R8 ;  /* 0x0008e00801007387 */ /* 0x000fe20000100a00 */
[----:B------:R0:W-:Y:S04]  /*6e040*/  STL.64 [R1+0x8e8], R10 ;  /* 0x0008e80a01007387 */ /* 0x0001e80000100a00 */
[----:B0-----:R-:W3:Y:S01]  /*6e050*/  LDL.LU.64 R10, [R1+0x36c8] ;  /* 0x0036c800010a7983 */ /* 0x001ee20000300a00 */
[----:B------:R-:W3:Y:S02]  /*6e060*/  LDL.LU.64 R8, [R1+0x36c0] ;  /* 0x0036c00001087983 */ /* 0x000ee40000300a00 */
[----:B------:R-:W3:Y:S11]  /*6e070*/  LDL.LU.64 R14, [R1+0x36b8] ;  /* 0x0036b800010e7983 */ /* 0x000ef60000300a00 */
[----:B------:R-:W-:Y:S03]  /*6e080*/  @!UPT UIADD3 URZ, URZ, URZ, URZ ;  /* 0x0000003f3f3ff290 */ /* 0x000fe6000fffe03f */
[----:B------:R-:W-:Y:S01]  /*6e090*/  STL.64 [R1+0x8d0], R24 ;  /* 0x0008d01801007387 */ /* 0x000fe20000100a00 */
[----:B------:R0:W-:Y:S03]  /*6e0a0*/  STL.64 [R1+0x8d8], R26 ;  /* 0x0008d81a01007387 */ /* 0x0001e60000100a00 */
[----:B0-----:R-:W3:Y:S01]  /*6e0b0*/  LDL.LU.64 R26, [R1+0x36b0] ;  /* 0x0036b000011a7983 */ /* 0x001ee20000300a00 */
[----:B------:R-:W3:Y:S01]  /*6e0c0*/  LDL.LU.64 R24, [R1+0x36a8] ;  /* 0x0036a80001187983 */ /* 0x000ee20000300a00 */
[C---:B--2---:R-:W-:Y:S02]  /*6e0d0*/  HMMA.16816.F32 R20, R40.reuse, R22, R16 ;  /* 0x000000162814723c */ /* 0x044fe40000001810 */
[----:B------:R-:W2:Y:S11]  /*6e0e0*/  LDL.LU.64 R18, [R1+0x36a0] ;  /* 0x0036a00001127983 */ /* 0x000eb60000300a00 */
[----:B------:R-:W-:Y:S10]  /*6e0f0*/  @!UPT UIADD3 URZ, URZ, URZ, URZ ;  /* 0x0000003f3f3ff290 */ /* 0x000ff4000fffe03f */
[----:B------:R-:W-:Y:S01]  /*6e100*/  STL.64 [R1+0x8c0], R20 ;  /* 0x0008c01401007387 */ /* 0x000fe20000100a00 */
[----:B------:R0:W-:Y:S03]  /*6e110*/  STL.64 [R1+0x8c8], R22 ;  /* 0x0008c81601007387 */ /* 0x0001e60000100a00 */
[----:B0-----:R-:W2:Y:S01]  /*6e120*/  LDL.LU.64 R22, [R1+0x3698] ;  /* 0x0036980001167983 */ /* 0x001ea20000300a00 */
[C---:B----4-:R-:W-:Y:S03]  /*6e130*/  HMMA.16816.F32 R48, R40.reuse, R50, R4 ;  /* 0x000000322830723c */ /* 0x050fe60000001804 */
[----:B------:R-:W4:Y:S01]  /*6e140*/  LDL.LU.64 R6, [R1+0x3690] ;  /* 0x0036900001067983 */ /* 0x000f220000300a00 */
[----:B------:R-:W4:Y:S11]  /*6e150*/  LDL.LU.64 R4, [R1+0x3688] ;  /* 0x0036880001047983 */ /* 0x000f360000300a00 */
[----:B------:R-:W-:Y:S08]  /*6e160*/  @!UPT UIADD3 URZ, URZ, URZ, URZ ;  /* 0x0000003f3f3ff290 */ /* 0x000ff0000fffe03f */
[----:B------:R-:W-:Y:S01]  /*6e170*/  STL.64 [R1+0x8b0], R48 ;  /* 0x0008b03001007387 */ /* 0x000fe20000100a00 */
[----:B------:R0:W-:Y:S03]  /*6e180*/  STL.64 [R1+0x8b8], R50 ;  /* 0x0008b83201007387 */ /* 0x0001e60000100a00 */
[----:B0-----:R-:W4:Y:S01]  /*6e190*/  LDL.LU.64 R50, [R1+0x3680] ;  /* 0x0036800001327983 */ /* 0x001f220000300a00 */
[C---:B---3--:R-:W-:Y:S01]  /*6e1a0*/  HMMA.16816.F32 R12, R40.reuse, R14, R8 ;  /* 0x0000000e280c723c */ /* 0x048fe20000001808 */
[----:B------:R-:W3:Y:S02]  /*6e1b0*/  LDL.LU.64 R10, [R1+0x3678] ;  /* 0x00367800010a7983 */ /* 0x000ee40000300a00 */
[----:B------:R-:W3:Y:S11]  /*6e1c0*/  LDL.LU.64 R8, [R1+0x3670] ;  /* 0x0036700001087983 */ /* 0x000ef60000300a00 */
[----:B------:R-:W-:Y:S09]  /*6e1d0*/  @!UPT UIADD3 URZ, URZ, URZ, URZ ;  /* 0x0000003f3f3ff290 */ /* 0x000ff2000fffe03f */
        /* <DEDUP_REMOVED lines=9> */
[----:B0-----:R-:W2:Y:S01]  /*6e270*/  LDL.LU.64 R18, [R1+0x3650] ;  /* 0x0036500001127983 */ /* 0x001ea20000300a00 */
[C---:B------:R-:W-:Y:S01]  /*6e280*/  HMMA.16816.F32 R20, R40.reuse, R22, R44 ;  /* 0x000000162814723c */ /* 0x040fe2000000182c */
[----:B------:R-:W2:Y:S11]  /*6e290*/  LDL.LU.64 R46, [R1+0x3648] ;  /* 0x00364800012e7983 */ /* 0x000eb60000300a00 */
[----:B------:R-:W-:Y:S11]  /*6e2a0*/  @!UPT UIADD3 URZ, URZ, URZ, URZ ;  /* 0x0000003f3f3ff290 */ /* 0x000ff6000fffe03f */
[----:B------:R-:W-:Y:S01]  /*6e2b0*/  STL.64 [R1+0x880], R20 ;  /* 0x0008801401007387 */ /* 0x000fe20000100a00 */
[----:B------:R0:W-:Y:S03]  /*6e2c0*/  STL.64 [R1+0x888], R22 ;  /* 0x0008881601007387 */ /* 0x0001e60000100a00 */
[----:B0-----:R-:W2:Y:S01]  /*6e2d0*/  LDL.LU.64 R22, [R1+0x3640] ;  /* 0x0036400001167983 */ /* 0x001ea20000300a00 */
[----:B------:R-:W2:Y:S01]  /*6e2e0*/  LDL.LU.64 R20, [R1+0x3638] ;  /* 0x0036380001147983 */ /* 0x000ea20000300a00 */
[C---:B----4-:R-:W-:Y:S02]  /*6e2f0*/  HMMA.16816.F32 R48, R40.reuse, R50, R4 ;  /* 0x000000322830723c */ /* 0x050fe40000001804 */
[----:B------:R-:W4:Y:S06]  /*6e300*/  LDL.LU.64 R6, [R1+0x3630] ;  /* 0x0036300001067983 */ /* 0x000f2c0000300a00 */
[C---:B---3--:R-:W-:Y:S11]  /*6e310*/  HMMA.16816.F32 R12, R40.reuse, R14, R8 ;  /* 0x0000000e280c723c */ /* 0x048ff60000001808 */
[----:B------:R-:W-:Y:S04]  /*6e320*/  @!UPT UIADD3 URZ, URZ, URZ, URZ ;  /* 0x0000003f3f3ff290 */ /* 0x000fe8000fffe03f */
[----:B------:R-:W-:Y:S01]  /*6e330*/  STL.64 [R1+0x870], R48 ;  /* 0x0008703001007387 */ /* 0x000fe20000100a00 */
[----:B------:R0:W-:Y:S03]  /*6e340*/  STL.64 [R1+0x878], R50 ;  /* 0x0008783201007387 */ /* 0x0001e60000100a00 */
[----:B0-----:R-:W3:Y:S01]  /*6e350*/  LDL.LU.64 R50, [R1+0x3628] ;  /* 0x0036280001327983 */ /* 0x001ee20000300a00 */
[----:B------:R-:W3:Y:S02]  /*6e360*/  LDL.LU.64 R48, [R1+0x3620] ;  /* 0x0036200001307983 */ /* 0x000ee40000300a00 */
[----:B------:R-:W3:Y:S02]  /*6e370*/  LDL.LU.64 R10, [R1+0x3618] ;  /* 0x00361800010a7983 */ /* 0x000ee40000300a00 */
[----:B------:R-:W3:Y:S01]  /*6e380*/  LDL.LU.64 R8, [R1+0x3610] ;  /* 0x0036100001087983 */ /* 0x000ee20000300a00 */
[----:B------:R-:W-:Y:S01]  /*6e390*/  STL.64 [R1+0x860], R12 ;  /* 0x0008600c01007387 */ /* 0x000fe20000100a00 */
[----:B------:R0:W-:Y:S03]  /*6e3a0*/  STL.64 [R1+0x868], R14 ;  /* 0x0008680e01007387 */ /* 0x0001e60000100a00 */
[----:B0-----:R-:W3:Y:S01]  /*6e3b0*/  LDL.LU.64 R14, [R1+0x3608] ;  /* 0x00360800010e7983 */ /* 0x001ee20000300a00 */
[C---:B--2---:R-:W-:Y:S08]  /*6e3c0*/  HMMA.16816.F32 R16, R40.reuse, R18, R24 ;  /* 0x000000122810723c */ /* 0x044ff00000001818 */
[C---:B------:R-:W-:Y:S01]  /*6e3d0*/  HMMA.16816.F32 R44, R40.reuse, R46, R32 ;  /* 0x0000002e282c723c */ /* 0x040fe20000001820 */
[----:B------:R-:W2:Y:S11]  /*6e3e0*/  LDL.LU.64 R26, [R1+0x3600] ;  /* 0x00360000011a7983 */ /* 0x000eb60000300a00 */
[----:B------:R-:W-:Y:S03]  /*6e3f0*/  @!UPT UIADD3 URZ, URZ, URZ, URZ ;  /* 0x0000003f3f3ff290 */ /* 0x000fe6000fffe03f */
        /* <DEDUP_REMOVED lines=8> */
[----:B----4-:R-:W-:Y:S03]  /*6e480*/  HMMA.16816.F32 R4, R40, R6, R20 ;  /* 0x000000062804723c */ /* 0x010fe60000001814 */
[----:B------:R-:W4:Y:S01]  /*6e490*/  LDL.LU.64 R22, [R1+0x35d8] ;  /* 0x0035d80001167983 */ /* 0x000f220000300a00 */
[----:B------:R-:W4:Y:S02]  /*6e4a0*/  LDL.LU.64 R20, [R1+0x35d0] ;  /* 0x0035d00001147983 */ /* 0x000f240000300a00 */
[----:B------:R-:W-:-:S02]  /*6e4b0*/  IMAD.MOV.U32 R58, RZ, RZ, R2 ;  /* 0x000000ffff3a7224 */ /* 0x000fc400078e0002 */
[----:B------:R-:W-:Y:S11]  /*6e4c0*/  IMAD.MOV.U32 R59, RZ, RZ, R0 ;  /* 0x000000ffff3b7224 */ /* 0x000ff600078e0000 */
[----:B------:R-:W-:Y:S04]  /*6e4d0*/  @!UPT UIADD3 URZ, URZ, URZ, URZ ;  /* 0x0000003f3f3ff290 */ /* 0x000fe8000fffe03f */
[----:B------:R-:W-:Y:S01]  /*6e4e0*/  STL.64 [R1+0x830], R4 ;  /* 0x0008300401007387 */ /* 0x000fe20000100a00 */
[----:B------:R0:W-:Y:S03]  /*6e4f0*/  STL.64 [R1+0x838], R6 ;  /* 0x0008380601007387 */ /* 0x0001e60000100a00 */
[----:B0-----:R-:W4:Y:S01]  /*6e500*/  LDL.LU.64 R6, [R1+0x35c8] ;  /* 0x0035c80001067983 */ /* 0x001f220000300a00 */
[C---:B---3--:R-:W-:Y:S03]  /*6e510*/  HMMA.16816.F32 R56, R40.reuse, R58, R48 ;  /* 0x0000003a2838723c */ /* 0x048fe60000001830 */
[----:B------:R-:W3:Y:S05]  /*6e520*/  LDL.LU.64 R50, [R1+0x35c0] ;  /* 0x0035c00001327983 */ /* 0x000eea0000300a00 */
[C---:B------:R-:W-:Y:S01]  /*6e530*/  HMMA.16816.F32 R12, R40.reuse, R14, R8 ;  /* 0x0000000e280c723c */ /* 0x040fe20000001808 */
[----:B------:R-:W3:Y:S11]  /*6e540*/  LDL.LU R8, [R1+0x7c0] ;  /* 0x0007c00001087983 */ /* 0x000ef60000300800 */
[----:B------:R-:W-:Y:S03]  /*6e550*/  @!UPT UIADD3 URZ, URZ, URZ, URZ ;  /* 0x0000003f3f3ff290 */ /* 0x000fe6000fffe03f */
[----:B------:R-:W-:Y:S01]  /*6e560*/  STL.64 [R1+0x820], R56 ;  /* 0x0008203801007387 */ /* 0x000fe20000100a00 */
[----:B------:R-:W-:Y:S07]  /*6e570*/  STL.64 [R1+0x828], R58 ;  /* 0x0008283a01007387 */ /* 0x000fee0000100a00 */
[----:B------:R-:W-:Y:S01]  /*6e580*/  STL.64 [R1+0x810], R12 ;  /* 0x0008100c01007387 */ /* 0x000fe20000100a00 */
[----:B------:R0:W-:Y:S02]  /*6e590*/  STL.64 [R1+0x818], R14 ;  /* 0x0008180e01007387 */ /* 0x0001e40000100a00 */
[----:B------:R-:W3:Y:S02]  /*6e5a0*/  LDL.LU R9, [R1+0x7c4] ;  /* 0x0007c40001097983 */ /* 0x000ee40000300800 */
[----:B------:R-:W3:Y:S01]  /*6e5b0*/  LDL.LU R10, [R1+0x7c8] ;  /* 0x0007c800010a7983 */ /* 0x000ee20000300800 */
[----:B------:R-:W3:Y:S04]  /*6e5c0*/  LDL.LU R11, [R1+0x7cc] ;  /* 0x0007cc00010b7983 */ /* 0x000ee80000300800 */
[----:B0-----:R-:W3:Y:S01]  /*6e5d0*/  LDL.LU.64 R14, [R1+0x1b8] ;  /* 0x0001b800010e7983 */ /* 0x001ee20000300a00 */
[C---:B--2---:R-:W-:Y:S08]  /*6e5e0*/  HMMA.16816.F32 R52, R40.reuse, R26, R52 ;  /* 0x0000001a2834723c */ /* 0x044ff00000001834 */
[C---:B------:R-:W-:Y:S08]  /*6e5f0*/  HMMA.16816.F32 R28, R40.reuse, R18, R28 ;  /* 0x00000012281c723c */ /* 0x040ff0000000181c */
[C---:B------:R-:W-:Y:S08]  /*6e600*/  HMMA.16816.F32 R24, R40.reuse, R46, R32 ;  /* 0x0000002e2818723c */ /* 0x040ff00000001820 */
[C---:B----4-:R-:W-:Y:S01]  /*6e610*/  HMMA.16816.F32 R16, R40.reuse, R38, R20 ;  /* 0x000000262810723c */ /* 0x050fe20000001814 */
[----:B------:R-:W-:Y:S01]  /*6e620*/  STL.64 [R1+0x800], R52 ;  /* 0x0008003401007387 */ /* 0x000fe20000100a00 */
[----:B------:R-:W-:Y:S05]  /*6e630*/  STL.64 [R1+0x808], R54 ;  /* 0x0008083601007387 */ /* 0x000fea0000100a00 */
[----:B------:R-:W-:Y:S01]  /*6e640*/  STL.64 [R1+0x7f0], R28 ;  /* 0x0007f01c01007387 */ /* 0x000fe20000100a00 */
[----:B------:R0:W-:Y:S07]  /*6e650*/  STL.64 [R1+0x7f8], R30 ;  /* 0x0007f81e01007387 */ /* 0x0001ee0000100a00 */
[----:B------:R-:W-:Y:S01]  /*6e660*/  STL.64 [R1+0x7e0], R24 ;  /* 0x0007e01801007387 */ /* 0x000fe20000100a00 */
[----:B------:R-:W-:Y:S07]  /*6e670*/  STL.64 [R1+0x7e8], R26 ;  /* 0x0007e81a01007387 */ /* 0x000fee0000100a00 */
[----:B------:R-:W-:Y:S01]  /*6e680*/  STL.64 [R1+0x7d0], R16 ;  /* 0x0007d01001007387 */ /* 0x000fe20000100a00 */
[----:B------:R-:W-:Y:S03]  /*6e690*/  STL.64 [R1+0x7d8], R18 ;  /* 0x0007d81201007387 */ /* 0x000fe60000100a00 */
[----:B0-----:R-:W2:Y:S01]  /*6e6a0*/  LDL.LU.64 R30, [R1+0x1a8] ;  /* 0x0001a800011e7983 */ /* 0x001ea20000300a00 */
[----:B------:R-:W4:Y:S02]  /*6e6b0*/  LDL.LU R56, [R1+0x7a0] ;  /* 0x0007a00001387983 */ /* 0x000f240000300800 */
[----:B------:R-:W4:Y:S02]  /*6e6c0*/  LDL.LU R57, [R1+0x7a4] ;  /* 0x0007a40001397983 */ /* 0x000f240000300800 */
[----:B------:R-:W2:Y:S01]  /*6e6d0*/  LDL.LU R58, [R1+0x7a8] ;  /* 0x0007a800013a7983 */ /* 0x000ea20000300800 */
[----:B------:R-:W2:Y:S04]  /*6e6e0*/  LDL.LU R59, [R1+0x7ac] ;  /* 0x0007ac00013b7983 */ /* 0x000ea80000300800 */
[----:B--2---:R-:W-:Y:S01]  /*6e6f0*/  STL.64 [R1+0x35b8], R58 ;  /* 0x0035b83a01007387 */ /* 0x004fe20000100a00 */
[----:B----4-:R0:W-:Y:S03]  /*6e700*/  STL.64 [R1+0x35b0], R56 ;  /* 0x0035b03801007387 */ /* 0x0101e60000100a00 */
[----:B0-----:R-:W2:Y:S01]  /*6e710*/  LDL.LU R56, [R1+0x7b0] ;  /* 0x0007b00001387983 */ /* 0x001ea20000300800 */
[----:B------:R-:W2:Y:S02]  /*6e720*/  LDL.LU R57, [R1+0x7b4] ;  /* 0x0007b40001397983 */ /* 0x000ea40000300800 */
[----:B------:R-:W2:Y:S02]  /*6e730*/  LDL.LU R58, [R1+0x7b8] ;  /* 0x0007b800013a7983 */ /* 0x000ea40000300800 */
[----:B------:R-:W2:Y:S01]  /*6e740*/  LDL.LU R59, [R1+0x7bc] ;  /* 0x0007bc00013b7983 */ /* 0x000ea20000300800 */
[----:B---3--:R-:W-:Y:S01]  /*6e750*/  HMMA.16816.F32 R8, R40, R14, R8 ;  /* 0x0000000e2808723c */ /* 0x008fe20000001808 */
[----:B------:R-:W3:Y:S01]  /*6e760*/  LDL.LU.64 R54, [R1+0x198] ;  /* 0x0001980001367983 */ /* 0x000ee20000300a00 */
[----:B------:R-:W4:Y:S02]  /*6e770*/  LDL.LU R24, [R1+0x790] ;  /* 0x0007900001187983 */ /* 0x000f240000300800 */
[----:B------:R-:W4:Y:S02]  /*6e780*/  LDL.LU R25, [R1+0x794] ;  /* 0x0007940001197983 */ /* 0x000f240000300800 */
[----:B------:R-:W4:Y:S01]  /*6e790*/  LDL.LU R26, [R1+0x798] ;  /* 0x00079800011a7983 */ /* 0x000f220000300800 */
[----:B------:R-:W4:Y:S01]  /*6e7a0*/  LDL.LU R27, [R1+0x79c] ;  /* 0x00079c00011b7983 */ /* 0x000f220000300800 */
[----:B------:R-:W4:Y:S02]  /*6e7b0*/  LDL.LU.64 R22, [R1+0x188] ;  /* 0x0001880001167983 */ /* 0x000f240000300a00 */
[----:B------:R-:W-:-:S02]  /*6e7c0*/  IMAD.MOV.U32 R4, RZ, RZ, R39 ;  /* 0x000000ffff047224 */ /* 0x000fc400078e0027 */
[----:B------:R-:W3:Y:S02]  /*6e7d0*/  LDL.LU R16, [R1+0x780] ;  /* 0x0007800001107983 */ /* 0x000ee40000300800 */
[----:B------:R-:W-:Y:S01]  /*6e7e0*/  IMAD.MOV.U32 R5, RZ, RZ, R38 ;  /* 0x000000ffff057224 */ /* 0x000fe200078e0026 */
[----:B------:R-:W3:Y:S01]  /*6e7f0*/  LDL.LU R17, [R1+0x784] ;  /* 0x0007840001117983 */ /* 0x000ee20000300800 */
[----:B------:R-:W3:Y:S02]  /*6e800*/  LDL.LU R18, [R1+0x788] ;  /* 0x0007880001127983 */ /* 0x000ee40000300800 */
[----:B------:R-:W3:Y:S02]  /*6e810*/  LDL.LU R19, [R1+0x78c] ;  /* 0x00078c0001137983 */ /* 0x000ee40000300800 */
[----:B------:R-:W3:Y:S01]  /*6e820*/  LDL.LU.64 R38, [R1+0x178] ;  /* 0x0001780001267983 */ /* 0x000ee20000300a00 */
[----:B------:R-:W-:Y:S01]  /*6e830*/  STL [R1+0x3280], R4 ;  /* 0x0032800401007387 */ /* 0x000fe20000100800 */
[----:B------:R-:W-:Y:S02]  /*6e840*/  STL [R1+0x327c], R5 ;  /* 0x00327c0501007387 */ /* 0x000fe40000100800 */
[----:B------:R-:W-:Y:S01]  /*6e850*/  IMAD.MOV.U32 R48, RZ, RZ, R15 ;  /* 0x000000ffff307224 */ /* 0x000fe200078e000f */
[----:B------:R0:W-:Y:S01]  /*6e860*/  STL.64 [R1+0x7c0], R8 ;  /* 0x0007c00801007387 */ /* 0x0001e20000100a00 */
[----:B------:R1:W-:Y:S02]  /*6e870*/  STL.64 [R1+0x7c8], R10 ;  /* 0x0007c80a01007387 */ /* 0x0003e40000100a00 */
[----:B------:R-:W3:Y:S02]  /*6e880*/  LDL.LU R32, [R1+0x770] ;  /* 0x0007700001207983 */ /* 0x000ee40000300800 */
[----:B------:R-:W3:Y:S01]  /*6e890*/  LDL.LU R33, [R1+0x774] ;  /* 0x0007740001217983 */ /* 0x000ee20000300800 */
[----:B------:R-:W3:Y:S01]  /*6e8a0*/  LDL.LU R34, [R1+0x778] ;  /* 0x0007780001227983 */ /* 0x000ee20000300800 */
[----:B------:R-:W3:Y:S02]  /*6e8b0*/  LDL.LU R35, [R1+0x77c] ;  /* 0x00077c0001237983 */ /* 0x000ee40000300800 */
[----:B------:R-:W3:Y:S02]  /*6e8c0*/  LDL.LU.64 R46, [R1+0x168] ;  /* 0x00016800012e7983 */ /* 0x000ee40000300a00 */
[----:B------:R-:W-:Y:S01]  /*6e8d0*/  IMAD.MOV.U32 R49, RZ, RZ, R14 ;  /* 0x000000ffff317224 */ /* 0x000fe200078e000e */
[----:B0-----:R-:W3:Y:S01]  /*6e8e0*/  LDL.LU R8, [R1+0x760] ;  /* 0x0007600001087983 */ /* 0x001ee20000300800 */
[----:B------:R-:W3:Y:S02]  /*6e8f0*/  LDL.LU R9, [R1+0x764] ;  /* 0x0007640001097983 */ /* 0x000ee40000300800 */
[----:B-1----:R-:W3:Y:S02]  /*6e900*/  LDL.LU R10, [R1+0x768] ;  /* 0x00076800010a7983 */ /* 0x002ee40000300800 */
[----:B------:R-:W3:Y:S01]  /*6e910*/  LDL.LU R11, [R1+0x76c] ;  /* 0x00076c00010b7983 */ /* 0x000ee20000300800 */
[----:B------:R-:W3:Y:S01]  /*6e920*/  LDL.LU.64 R14, [R1+0x158] ;  /* 0x00015800010e7983 */ /* 0x000ee20000300a00 */
[----:B------:R-:W-:Y:S02]  /*6e930*/  STL [R1+0x3288], R48 ;  /* 0x0032883001007387 */ /* 0x000fe40000100800 */
[----:B------:R-:W-:Y:S01]  /*6e940*/  STL [R1+0x3284], R49 ;  /* 0x0032843101007387 */ /* 0x000fe20000100800 */
[C---:B--2---:R-:W-:Y:S11]  /*6e950*/  HMMA.16816.F32 R56, R40.reuse, R30, R56 ;  /* 0x0000001e2838723c */ /* 0x044ff60000001838 */
[----:B------:R-:W-:Y:S11]  /*6e960*/  @!UPT UIADD3 URZ, URZ, URZ, URZ ;  /* 0x0000003f3f3ff290 */ /* 0x000ff6000fffe03f */
[----:B------:R-:W-:Y:S01]  /*6e970*/  @!UPT UIADD3 URZ, URZ, URZ, URZ ;  /* 0x0000003f3f3ff290 */ /* 0x000fe2000fffe03f */
[----:B------:R-:W-:Y:S01]  /*6e980*/  STL.64 [R1+0x7b0], R56 ;  /* 0x0007b03801007387 */ /* 0x000fe20000100a00 */
[----:B------:R0:W-:Y:S03]  /*6e990*/  STL.64 [R1+0x7b8], R58 ;  /* 0x0007b83a01007387 */ /* 0x0001e60000100a00 */
[----:B0-----:R-:W2:Y:S01]  /*6e9a0*/  LDL.LU.64 R58, [R1+0x35b8] ;  /* 0x0035b800013a7983 */ /* 0x001ea20000300a00 */
[----:B------:R-:W2:Y:S01]  /*6e9b0*/  LDL.LU.64 R56, [R1+0x35b0] ;  /* 0x0035b00001387983 */ /* 0x000ea20000300a00 */
[----:B----4-:R-:W-:Y:S01]  /*6e9c0*/  HMMA.16816.F32 R24, R40, R22, R24 ;  /* 0x000000162818723c */ /* 0x010fe20000001818 */
[----:B------:R-:W-:Y:S02]  /*6e9d0*/  IMAD.MOV.U32 R61, RZ, RZ, R31 ;  /* 0x000000ffff3d7224 */ /* 0x000fe400078e001f */
[----:B------:R-:W-:Y:S02]  /*6e9e0*/  IMAD.MOV.U32 R60, RZ, RZ, R30 ;  /* 0x000000ffff3c7224 */ /* 0x000fe400078e001e */
[----:B---3--:R-:W-:Y:S01]  /*6e9f0*/  IMAD.MOV.U32 R3, RZ, RZ, R55 ;  /* 0x000000ffff037224 */ /* 0x008fe200078e0037 */
[----:B------:R-:W3:Y:S01]  /*6ea00*/  LDL.LU.64 R30, [R1+0x35a8] ;  /* 0x0035a800011e7983 */ /* 0x000ee20000300a00 */
[----:B------:R-:W-:Y:S02]  /*6ea10*/  STL [R1+0x3290], R61 ;  /* 0x0032903d01007387 */ /* 0x000fe40000100800 */
[----:B------:R-:W-:-:S02]  /*6ea20*/  IMAD.MOV.U32 R2, RZ, RZ, R54 ;  /* 0x000000ffff027224 */ /* 0x000fc400078e0036 */
[----:B------:R0:W-:Y:S01]  /*6ea30*/  STL [R1+0x328c], R60 ;  /* 0x00328c3c01007387 */ /* 0x0001e20000100800 */
[C---:B--2---:R-:W-:Y:S11]  /*6ea40*/  HMMA.16816.F32 R56, R40.reuse, R54, R56 ;  /* 0x000000362838723c */ /* 0x044ff60000001838 */
[----:B------:R-:W-:Y:S11]  /*6ea50*/  @!UPT UIADD3 URZ, URZ, URZ, URZ ;  /* 0x0000003f3f3ff290 */ /* 0x000ff6000fffe03f */
[----:B------:R-:W-:Y:S01]  /*6ea60*/  @!UPT UIADD3 URZ, URZ, URZ, URZ ;  /* 0x0000003f3f3ff290 */ /* 0x000fe2000fffe03f */
[----:B------:R-:W-:Y:S01]  /*6ea70*/  STL.64 [R1+0x7a0], R56 ;  /* 0x0007a03801007387 */ /* 0x000fe20000100a00 */
[----:B------:R-:W-:Y:S02]  /*6ea80*/  STL.64 [R1+0x7a8], R58 ;  /* 0x0007a83a01007387 */ /* 0x000fe40000100a00 */
[----:B------:R-:W-:Y:S02]  /*6ea90*/  STL [R1+0x3298], R3 ;  /* 0x0032980301007387 */ /* 0x000fe40000100800 */
[----:B------:R-:W-:Y:S01]  /*6eaa0*/  STL [R1+0x3294], R2 ;  /* 0x0032940201007387 */ /* 0x000fe20000100800 */
[----:B------:R1:W-:Y:S01]  /*6eab0*/  STL.64 [R1+0x790], R24 ;  /* 0x0007901801007387 */ /* 0x0003e20000100a00 */
[----:B------:R2:W-:Y:S02]  /*6eac0*/  STL.64 [R1+0x798], R26 ;  /* 0x0007981a01007387 */ /* 0x0005e40000100a00 */
[----:B------:R-:W4:Y:S01]  /*6ead0*/  LDL R21, [R1+0x2728] ;  /* 0x0027280001157983 */ /* 0x000f220000100800 */
[----:B------:R-:W-:Y:S01]  /*6eae0*/  HMMA.16816.F32 R16, R40, R38, R16 ;  /* 0x000000262810723c */ /* 0x000fe20000001810 */
[----:B------:R-:W-:-:S02]  /*6eaf0*/  IMAD.MOV.U32 R0, RZ, RZ, R23 ;  /* 0x000000ffff007224 */ /* 0x000fc400078e0017 */
[----:B------:R-:W-:-:S03]  /*6eb00*/  IMAD.MOV.U32 R5, RZ, RZ, R22 ;  /* 0x000000ffff057224 */ /* 0x000fc600078e0016 */
[----:B------:R-:W-:Y:S02]  /*6eb10*/  STL [R1+0x32a0], R0 ;  /* 0x0032a00001007387 */ /* 0x000fe40000100800 */
[----:B------:R-:W-:Y:S02]  /*6eb20*/  STL [R1+0x329c], R5 ;  /* 0x00329c0501007387 */ /* 0x000fe40000100800 */
[----:B0-----:R-:W-:Y:S02]  /*6eb30*/  IMAD.MOV.U32 R60, RZ, RZ, R46 ;  /* 0x000000ffff3c7224 */ /* 0x001fe400078e002e */
[----:B------:R-:W-:Y:S01]  /*6eb40*/  IMAD.MOV.U32 R48, RZ, RZ, R47 ;  /* 0x000000ffff307224 */ /* 0x000fe200078e002f */
[----:B------:R-:W-:Y:S10]  /*6eb50*/  HMMA.16816.F32 R8, R40, R14, R8 ;  /* 0x0000000e2808723c */ /* 0x000ff40000001808 */
[----:B------:R-:W-:Y:S01]  /*6eb60*/  STL.64 [R1+0x780], R16 ;  /* 0x0007801001007387 */ /* 0x000fe20000100a00 */
[----:B------:R0:W-:Y:S02]  /*6eb70*/  STL.64 [R1+0x788], R18 ;  /* 0x0007881201007387 */ /* 0x0001e40000100a00 */
[----:B------:R-:W-:-:S02]  /*6eb80*/  IMAD.MOV.U32 R4, RZ, RZ, R39 ;  /* 0x000000ffff047224 */ /* 0x000fc400078e0027 */
[----:B-1----:R-:W3:Y:S02]  /*6eb90*/  LDL.LU R24, [R1+0xf40] ;  /* 0x000f400001187983 */ /* 0x002ee40000300800 */
[----:B------:R-:W-:Y:S01]  /*6eba0*/  IMAD.MOV.U32 R49, RZ, RZ, R38 ;  /* 0x000000ffff317224 */ /* 0x000fe200078e0026 */
[----:B------:R-:W3:Y:S01]  /*6ebb0*/  LDL.LU R25, [R1+0xf44] ;  /* 0x000f440001197983 */ /* 0x000ee20000300800 */
[----:B--2---:R-:W3:Y:S02]  /*6ebc0*/  LDL.LU R26, [R1+0xf48] ;  /* 0x000f4800011a7983 */ /* 0x004ee40000300800 */
[----:B------:R-:W3:Y:S02]  /*6ebd0*/  LDL.LU R27, [R1+0xf4c] ;  /* 0x000f4c00011b7983 */ /* 0x000ee40000300800 */
[----:B------:R-:W3:Y:S01]  /*6ebe0*/  LDL.LU.64 R38, [R1+0x148] ;  /* 0x0001480001267983 */ /* 0x000ee20000300a00 */
[----:B0-----:R-:W-:Y:S01]  /*6ebf0*/  HMMA.16816.F32 R16, R40, R46, R32 ;  /* 0x0000002e2810723c */ /* 0x001fe20000001820 */
[----:B------:R-:W-:Y:S01]  /*6ec00*/  STL [R1+0x32a8], R4 ;  /* 0x0032a80401007387 */ /* 0x000fe20000100800 */
[----:B------:R-:W-:Y:S02]  /*6ec10*/  STL [R1+0x32a4], R49 ;  /* 0x0032a43101007387 */ /* 0x000fe40000100800 */
[----:B------:R-:W-:-:S02]  /*6ec20*/  IMAD.MOV.U32 R61, RZ, RZ, R15 ;  /* 0x000000ffff3d7224 */ /* 0x000fc400078e000f */
[----:B------:R-:W-:Y:S11]  /*6ec30*/  IMAD.MOV.U32 R2, RZ, RZ, R14 ;  /* 0x000000ffff027224 */ /* 0x000ff600078e000e */
[----:B------:R-:W-:Y:S06]  /*6ec40*/  @!UPT UIADD3 URZ, URZ, URZ, URZ ;  /* 0x0000003f3f3ff290 */ /* 0x000fec000fffe03f */
[----:B------:R-:W-:Y:S01]  /*6ec50*/  STL.64 [R1+0x770], R16 ;  /* 0x0007701001007387 */ /* 0x000fe20000100a00 */
[----:B------:R-:W-:Y:S02]  /*6ec60*/  STL.64 [R1+0x778], R18 ;  /* 0x0007781201007387 */ /* 0x000fe40000100a00 */
[----:B------:R-:W-:Y:S02]  /*6ec70*/  STL [R1+0x32b0], R48 ;  /* 0x0032b03001007387 */ /* 0x000fe40000100800 */
[----:B------:R-:W-:Y:S01]  /*6ec80*/  STL [R1+0x32ac], R60 ;  /* 0x0032ac3c01007387 */ /* 0x000fe20000100800 */
[----:B------:R0:W-:Y:S01]  /*6ec90*/  STL.64 [R1+0x760], R8 ;  /* 0x0007600801007387 */ /* 0x0001e20000100a00 */
[----:B------:R1:W-:Y:S03]  /*6eca0*/  STL.64 [R1+0x768], R10 ;  /* 0x0007680a01007387 */ /* 0x0003e60000100a00 */
[----:B0-----:R-:W2:Y:S01]  /*6ecb0*/  LDL.LU R8, [R1+0xf30] ;  /* 0x000f300001087983 */ /* 0x001ea20000300800 */
[----:B------:R-:W2:Y:S02]  /*6ecc0*/  LDL.LU R9, [R1+0xf34] ;  /* 0x000f340001097983 */ /* 0x000ea40000300800 */
[----:B-1----:R-:W2:Y:S02]  /*6ecd0*/  LDL.LU R10, [R1+0xf38] ;  /* 0x000f3800010a7983 */ /* 0x002ea40000300800 */
[----:B------:R-:W2:Y:S01]  /*6ece0*/  LDL.LU R11, [R1+0xf3c] ;  /* 0x000f3c00010b7983 */ /* 0x000ea20000300800 */
[----:B------:R-:W2:Y:S01]  /*6ecf0*/  LDL.LU R16, [R1+0xf20] ;  /* 0x000f200001107983 */ /* 0x000ea20000300800 */
[----:B------:R-:W2:Y:S02]  /*6ed00*/  LDL.LU R17, [R1+0xf24] ;  /* 0x000f240001117983 */ /* 0x000ea40000300800 */
[----:B------:R-:W2:Y:S02]  /*6ed10*/  LDL.LU R18, [R1+0xf28] ;  /* 0x000f280001127983 */ /* 0x000ea40000300800 */
[----:B------:R-:W2:Y:S01]  /*6ed20*/  LDL.LU R19, [R1+0xf2c] ;  /* 0x000f2c0001137983 */ /* 0x000ea20000300800 */
[----:B------:R-:W2:Y:S01]  /*6ed30*/  LDL.LU.64 R34, [R1+0x128] ;  /* 0x0001280001227983 */ /* 0x000ea20000300a00 */
[----:B------:R-:W-:Y:S02]  /*6ed40*/  STL [R1+0x32b8], R61 ;  /* 0x0032b83d01007387 */ /* 0x000fe40000100800 */
[----:B------:R-:W-:Y:S02]  /*6ed50*/  STL [R1+0x32b4], R2 ;  /* 0x0032b40201007387 */ /* 0x000fe40000100800 */
[----:B------:R-:W2:Y:S01]  /*6ed60*/  LDL.LU R12, [R1+0xf10] ;  /* 0x000f1000010c7983 */ /* 0x000ea20000300800 */
[----:B------:R-:W2:Y:S01]  /*6ed70*/  LDL.LU R13, [R1+0xf14] ;  /* 0x000f1400010d7983 */ /* 0x000ea20000300800 */
[----:B------:R-:W2:Y:S02]  /*6ed80*/  LDL.LU R14, [R1+0xf18] ;  /* 0x000f1800010e7983 */ /* 0x000ea40000300800 */
[----:B------:R-:W2:Y:S02]  /*6ed90*/  LDL.LU R15, [R1+0xf1c] ;  /* 0x000f1c00010f7983 */ /* 0x000ea40000300800 */
[----:B------:R-:W2:Y:S01]  /*6eda0*/  LDL.LU.64 R22, [R1+0x118] ;  /* 0x0001180001167983 */ /* 0x000ea20000300a00 */
[----:B----4-:R-:W0:Y:S04]  /*6edb0*/  LDSM.16.MT88.4 R44, [R21+0x8800] ;  /* 0x00880000152c783b */ /* 0x010e280000004200 */
[----:B0-----:R0:W-:Y:S01]  /*6edc0*/  STL.64 [R1+0x3498], R46 ;  /* 0x0034982e01007387 */ /* 0x0011e20000100a00 */
[----:B------:R-:W-:Y:S03]  /*6edd0*/  STL.64 [R1+0x3490], R44 ;  /* 0x0034902c01007387 */ /* 0x000fe60000100a00 */
[----:B0-----:R-:W2:Y:S01]  /*6ede0*/  LDL.LU.64 R46, [R1+0x138] ;  /* 0x00013800012e7983 */ /* 0x001ea20000300a00 */
[----:B---3--:R-:W-:Y:S01]  /*6edf0*/  HMMA.16816.F32 R24, R40, R38, R24 ;  /* 0x000000262818723c */ /* 0x008fe20000001818 */
[----:B------:R-:W-:-:S02]  /*6ee00*/  IMAD.MOV.U32 R3, RZ, RZ, R39 ;  /* 0x000000ffff037224 */ /* 0x000fc400078e0027 */
[----:B------:R-:W-:Y:S11]  /*6ee10*/  IMAD.MOV.U32 R5, RZ, RZ, R38 ;  /* 0x000000ffff057224 */ /* 0x000ff600078e0026 */
[----:B------:R-:W-:Y:S09]  /*6ee20*/  @!UPT UIADD3 URZ, URZ, URZ, URZ ;  /* 0x0000003f3f3ff290 */ /* 0x000ff2000fffe03f */
[----:B------:R0:W-:Y:S01]  /*6ee30*/  STL.64 [R1+0xf40], R24 ;  /* 0x000f401801007387 */ /* 0x0001e20000100a00 */
[----:B------:R1:W-:Y:S02]  /*6ee40*/  STL.64 [R1+0xf48], R26 ;  /* 0x000f481a01007387 */ /* 0x0003e40000100a00 */
[----:B------:R-:W3:Y:S02]  /*6ee50*/  LDL.LU R56, [R1+0xf00] ;  /* 0x000f000001387983 */ /* 0x000ee40000300800 */
[----:B------:R-:W3:Y:S01]  /*6ee60*/  LDL.LU R57, [R1+0xf04] ;  /* 0x000f040001397983 */ /* 0x000ee20000300800 */
[----:B------:R-:W3:Y:S01]  /*6ee70*/  LDL.LU R58, [R1+0xf08] ;  /* 0x000f0800013a7983 */ /* 0x000ee20000300800 */
[----:B------:R-:W3:Y:S02]  /*6ee80*/  LDL.LU R59, [R1+0xf0c] ;  /* 0x000f0c00013b7983 */ /* 0x000ee40000300800 */
[----:B------:R-:W4:Y:S01]  /*6ee90*/  LDL.LU.64 R54, [R1+0x108] ;  /* 0x0001080001367983 */ /* 0x000f220000300a00 */
        /* <DEDUP_REMOVED lines=13> */
[C---:B------:R-:W-:Y:S08]  /*6ef70*/  HMMA.16816.F32 R16, R40.reuse, R34, R16 ;  /* 0x000000222810723c */ /* 0x040ff00000001810 */
[----:B------:R-:W-:Y:S01]  /*6ef80*/  HMMA.16816.F32 R12, R40, R22, R12 ;  /* 0x00000016280c723c */ /* 0x000fe2000000180c */
[----:B------:R-:W-:-:S02]  /*6ef90*/  IMAD.MOV.U32 R0, RZ, RZ, R47 ;  /* 0x000000ffff007224 */ /* 0x000fc400078e002f */
[----:B------:R-:W-:-:S03]  /*6efa0*/  IMAD.MOV.U32 R49, RZ, RZ, R46 ;  /* 0x000000ffff317224 */ /* 0x000fc600078e002e */
[----:B------:R-:W-:Y:S02]  /*6efb0*/  STL [R1+0x32c8], R0 ;  /* 0x0032c80001007387 */ /* 0x000fe40000100800 */
[----:B------:R-:W-:Y:S02]  /*6efc0*/  STL [R1+0x32c4], R49 ;  /* 0x0032c43101007387 */ /* 0x000fe40000100800 */
[----:B------:R-:W-:Y:S02]  /*6efd0*/  IMAD.MOV.U32 R4, RZ, RZ, R35 ;  /* 0x000000ffff047224 */ /* 0x000fe400078e0023 */
[----:B------:R-:W-:Y:S02]  /*6efe0*/  IMAD.MOV.U32 R60, RZ, RZ, R34 ;  /* 0x000000ffff3c7224 */ /* 0x000fe400078e0022 */
[----:B------:R-:W-:Y:S01]  /*6eff0*/  IMAD.MOV.U32 R8, RZ, RZ, R23 ;  /* 0x000000ffff087224 */ /* 0x000fe200078e0017 */
[----:B------:R0:W-:Y:S01]  /*6f000*/  STL.64 [R1+0xf20], R16 ;  /* 0x000f201001007387 */ /* 0x0001e20000100a00 */
[----:B------:R1:W-:Y:S02]  /*6f010*/  STL.64 [R1+0xf28], R18 ;  /* 0x000f281201007387 */ /* 0x0003e40000100a00 */
[----:B------:R-:W-:Y:S01]  /*6f020*/  IMAD.MOV.U32 R9, RZ, RZ, R22 ;  /* 0x000000ffff097224 */ /* 0x000fe200078e0016 */
[----:B0-----:R-:W2:Y:S01]  /*6f030*/  LDL.LU R16, [R1+0xee0] ;  /* 0x000ee00001107983 */ /* 0x001ea20000300800 */
[----:B------:R-:W2:Y:S02]  /*6f040*/  LDL.LU R17, [R1+0xee4] ;  /* 0x000ee40001117983 */ /* 0x000ea40000300800 */
[----:B-1----:R-:W2:Y:S02]  /*6f050*/  LDL.LU R18, [R1+0xee8] ;  /* 0x000ee80001127983 */ /* 0x002ea40000300800 */
[----:B------:R-:W2:Y:S01]  /*6f060*/  LDL.LU R19, [R1+0xeec] ;  /* 0x000eec0001137983 */ /* 0x000ea20000300800 */
[----:B------:R-:W2:Y:S01]  /*6f070*/  LDL.LU.64 R34, [R1+0xe8] ;  /* 0x0000e80001227983 */ /* 0x000ea20000300a00 */
[----:B------:R-:W-:Y:S02]  /*6f080*/  STL [R1+0x32d0], R4 ;  /* 0x0032d00401007387 */ /* 0x000fe40000100800 */
[----:B------:R-:W-:Y:S02]  /*6f090*/  STL [R1+0x32cc], R60 ;  /* 0x0032cc3c01007387 */ /* 0x000fe40000100800 */
[----:B------:R0:W-:Y:S01]  /*6f0a0*/  STL.64 [R1+0xf10], R12 ;  /* 0x000f100c01007387 */ /* 0x0001e20000100a00 */
[----:B------:R1:W-:Y:S04]  /*6f0b0*/  STL.64 [R1+0xf18], R14 ;  /* 0x000f180e01007387 */ /* 0x0003e80000100a00 */
[----:B0-----:R-:W2:Y:S01]  /*6f0c0*/  LDL.LU R12, [R1+0xed0] ;  /* 0x000ed000010c7983 */ /* 0x001ea20000300800 */
[----:B------:R-:W2:Y:S02]  /*6f0d0*/  LDL.LU R13, [R1+0xed4] ;  /* 0x000ed400010d7983 */ /* 0x000ea40000300800 */
[----:B-1----:R-:W2:Y:S02]  /*6f0e0*/  LDL.LU R14, [R1+0xed8] ;  /* 0x000ed800010e7983 */ /* 0x002ea40000300800 */
[----:B------:R-:W2:Y:S01]  /*6f0f0*/  LDL.LU R15, [R1+0xedc] ;  /* 0x000edc00010f7983 */ /* 0x000ea20000300800 */
[----:B------:R-:W2:Y:S01]  /*6f100*/  LDL.LU.64 R22, [R1+0xd8] ;  /* 0x0000d80001167983 */ /* 0x000ea20000300a00 */
[----:B------:R-:W-:Y:S02]  /*6f110*/  STL [R1+0x32d8], R8 ;  /* 0x0032d80801007387 */ /* 0x000fe40000100800 */
[----:B------:R-:W-:Y:S02]  /*6f120*/  STL [R1+0x32d4], R9 ;  /* 0x0032d40901007387 */ /* 0x000fe40000100800 */
[----:B----4-:R-:W-:-:S02]  /*6f130*/  IMAD.MOV.U32 R28, RZ, RZ, R55 ;  /* 0x000000ffff1c7224 */ /* 0x010fc400078e0037 */
[----:B------:R-:W-:Y:S02]  /*6f140*/  IMAD.MOV.U32 R29, RZ, RZ, R54 ;  /* 0x000000ffff1d7224 */ /* 0x000fe400078e0036 */
[----:B---3--:R-:W-:Y:S02]  /*6f150*/  IMAD.MOV.U32 R2, RZ, RZ, R38 ;  /* 0x000000ffff027224 */ /* 0x008fe400078e0026 */
[----:B------:R-:W-:Y:S01]  /*6f160*/  IMAD.MOV.U32 R48, RZ, RZ, R39 ;  /* 0x000000ffff307224 */ /* 0x000fe200078e0027 */
[----:B--2---:R0:W-:Y:S02]  /*6f170*/  STL.64 [R1+0x3590], R10 ;  /* 0x0035900a01007387 */ /* 0x0041e40000100a00 */
[C---:B0-----:R-:W-:Y:S11]  /*6f180*/  HMMA.16816.F32 R8, R40.reuse, R54, R56 ;  /* 0x000000362808723c */ /* 0x041ff60000001838 */
[----:B------:R-:W-:Y:S11]  /*6f190*/  @!UPT UIADD3 URZ, URZ, URZ, URZ ;  /* 0x0000003f3f3ff290 */ /* 0x000ff6000fffe03f */
[----:B------:R-:W-:Y:S01]  /*6f1a0*/  @!UPT UIADD3 URZ, URZ, URZ, URZ ;  /* 0x0000003f3f3ff290 */ /* 0x000fe2000fffe03f */
[----:B------:R-:W-:Y:S01]  /*6f1b0*/  STL.64 [R1+0xf00], R8 ;  /* 0x000f000801007387 */ /* 0x000fe20000100a00 */
[----:B------:R0:W-:Y:S02]  /*6f1c0*/  STL.64 [R1+0xf08], R10 ;  /* 0x000f080a01007387 */ /* 0x0001e40000100a00 */
[C---:B0-----:R-:W-:Y:S01]  /*6f1d0*/  HMMA.16816.F32 R8, R40.reuse, R38, R24 ;  /* 0x000000262808723c */ /* 0x041fe20000001818 */
[----:B------:R0:W-:Y:S01]  /*6f1e0*/  STL [R1+0x32e0], R28 ;  /* 0x0032e01c01007387 */ /* 0x0001e20000100800 */
[----:B------:R1:W-:Y:S02]  /*6f1f0*/  STL [R1+0x32dc], R29 ;  /* 0x0032dc1d01007387 */ /* 0x0003e40000100800 */
[----:B------:R2:W-:Y:S11]  /*6f200*/  STL.64 [R1+0x3598], R30 ;  /* 0x0035981e01007387 */ /* 0x0005f60000100a00 */
[----:B------:R-:W-:Y:S08]  /*6f210*/  @!UPT UIADD3 URZ, URZ, URZ, URZ ;  /* 0x0000003f3f3ff290 */ /* 0x000ff0000fffe03f */
[----:B------:R-:W-:Y:S01]  /*6f220*/  STL.64 [R1+0xef0], R8 ;  /* 0x000ef00801007387 */ /* 0x000fe20000100a00 */
[----:B------:R3:W-:Y:S02]  /*6f230*/  STL.64 [R1+0xef8], R10 ;  /* 0x000ef80a01007387 */ /* 0x0007e40000100a00 */
[----:B0-----:R-:W4:Y:S02]  /*6f240*/  LDL.LU R28, [R1+0xec0] ;  /* 0x000ec000011c7983 */ /* 0x001f240000300800 */
[----:B-1----:R-:W4:Y:S01]  /*6f250*/  LDL.LU R29, [R1+0xec4] ;  /* 0x000ec400011d7983 */ /* 0x002f220000300800 */
[----:B--2---:R-:W4:Y:S01]  /*6f260*/  LDL.LU R30, [R1+0xec8] ;  /* 0x000ec800011e7983 */ /* 0x004f220000300800 */
[----:B------:R-:W4:Y:S03]  /*6f270*/  LDL.LU R31, [R1+0xecc] ;  /* 0x000ecc00011f7983 */ /* 0x000f260000300800 */
[----:B---3--:R-:W4:Y:S01]  /*6f280*/  LDL.LU.64 R10, [R1+0xc8] ;  /* 0x0000c800010a7983 */ /* 0x008f220000300a00 */
[----:B------:R-:W2:Y:S02]  /*6f290*/  LDL.LU R36, [R1+0xeb0] ;  /* 0x000eb00001247983 */ /* 0x000ea40000300800 */
[----:B------:R-:W2:Y:S02]  /*6f2a0*/  LDL.LU R37, [R1+0xeb4] ;  /* 0x000eb40001257983 */ /* 0x000ea40000300800 */
[----:B------:R-:W2:Y:S01]  /*6f2b0*/  LDL.LU R38, [R1+0xeb8] ;  /* 0x000eb80001267983 */ /* 0x000ea20000300800 */
[----:B------:R-:W2:Y:S01]  /*6f2c0*/  LDL.LU R39, [R1+0xebc] ;  /* 0x000ebc0001277983 */ /* 0x000ea20000300800 */
[----:B------:R-:W2:Y:S01]  /*6f2d0*/  LDL.LU.64 R54, [R1+0xb8] ;  /* 0x0000b80001367983 */ /* 0x000ea20000300a00 */
[C---:B------:R-:W-:Y:S08]  /*6f2e0*/  HMMA.16816.F32 R16, R40.reuse, R34, R16 ;  /* 0x000000222810723c */ /* 0x040ff00000001810 */
[----:B------:R-:W-:Y:S01]  /*6f2f0*/  HMMA.16816.F32 R12, R40, R22, R12 ;  /* 0x00000016280c723c */ /* 0x000fe2000000180c */
[----:B------:R-:W-:Y:S01]  /*6f300*/  STL [R1+0x32e8], R48 ;  /* 0x0032e83001007387 */ /* 0x000fe20000100800 */
[----:B------:R-:W-:Y:S02]  /*6f310*/  STL [R1+0x32e4], R2 ;  /* 0x0032e40201007387 */ /* 0x000fe40000100800 */
[----:B------:R-:W-:-:S02]  /*6f320*/  IMAD.MOV.U32 R61, RZ, RZ, R35 ;  /* 0x000000ffff3d7224 */ /* 0x000fc400078e0023 */
[----:B------:R-:W-:Y:S02]  /*6f330*/  IMAD.MOV.U32 R5, RZ, RZ, R34 ;  /* 0x000000ffff057224 */ /* 0x000fe400078e0022 */
[----:B------:R-:W-:-:S07]  /*6f340*/  IMAD.MOV.U32 R3, RZ, RZ, R23 ;  /* 0x000000ffff037224 */ /* 0x000fce00078e0017 */
[----:B------:R0:W-:Y:S01]  /*6f350*/  STL.64 [R1+0xee0], R16 ;  /* 0x000ee01001007387 */ /* 0x0001e20000100a00 */
[----:B------:R1:W-:Y:S02]  /*6f360*/  STL.64 [R1+0xee8], R18 ;  /* 0x000ee81201007387 */ /* 0x0003e40000100a00 */
[----:B------:R-:W3:Y:S02]  /*6f370*/  LDL.LU.64 R46, [R1+0xa8] ;  /* 0x0000a800012e7983 */ /* 0x000ee40000300a00 */
[----:B------:R-:W3:Y:S01]  /*6f380*/  LDL.LU R56, [R1+0xe90] ;  /* 0x000e900001387983 */ /* 0x000ee20000300800 */
[----:B------:R-:W3:Y:S01]  /*6f390*/  LDL.LU R57, [R1+0xe94] ;  /* 0x000e940001397983 */ /* 0x000ee20000300800 */
[----:B------:R-:W3:Y:S02]  /*6f3a0*/  LDL.LU R58, [R1+0xe98] ;  /* 0x000e9800013a7983 */ /* 0x000ee40000300800 */
[----:B------:R-:W3:Y:S02]  /*6f3b0*/  LDL.LU R59, [R1+0xe9c] ;  /* 0x000e9c00013b7983 */ /* 0x000ee40000300800 */
[----:B------:R-:W3:Y:S01]  /*6f3c0*/  LDL.LU.64 R26, [R1+0x98] ;  /* 0x00009800011a7983 */ /* 0x000ee20000300a00 */
[----:B------:R-:W-:Y:S01]  /*6f3d0*/  STL [R1+0x32f0], R61 ;  /* 0x0032f03d01007387 */ /* 0x000fe20000100800 */
[----:B------:R-:W-:Y:S02]  /*6f3e0*/  STL [R1+0x32ec], R5 ;  /* 0x0032ec0501007387 */ /* 0x000fe40000100800 */
[----:B------:R1:W-:Y:S02]  /*6f3f0*/  STL.64 [R1+0xed0], R12 ;  /* 0x000ed00c01007387 */ /* 0x0003e40000100a00 */
[----:B------:R1:W-:Y:S01]  /*6f400*/  STL.64 [R1+0xed8], R14 ;  /* 0x000ed80e01007387 */ /* 0x0003e20000100a00 */
[----:B0-----:R-:W3:Y:S01]  /*6f410*/  LDL.LU R16, [R1+0xe80] ;  /* 0x000e800001107983 */ /* 0x001ee20000300800 */
[----:B------:R-:W3:Y:S02]  /*6f420*/  LDL.LU R17, [R1+0xe84] ;  /* 0x000e840001117983 */ /* 0x000ee40000300800 */
[----:B-1----:R-:W3:Y:S02]  /*6f430*/  LDL.LU R18, [R1+0xe88] ;  /* 0x000e880001127983 */ /* 0x002ee40000300800 */
[----:B------:R-:W3:Y:S01]  /*6f440*/  LDL.LU R19, [R1+0xe8c] ;  /* 0x000e8c0001137983 */ /* 0x000ee20000300800 */
[----:B------:R-:W3:Y:S01]  /*6f450*/  LDL.LU.64 R34, [R1+0x88] ;  /* 0x0000880001227983 */ /* 0x000ee20000300a00 */
[----:B------:R-:W-:-:S03]  /*6f460*/  IMAD.MOV.U32 R49, RZ, RZ, R22 ;  /* 0x000000ffff317224 */ /* 0x000fc600078e0016 */
[----:B------:R-:W3:Y:S01]  /*6f470*/  LDL.LU R12, [R1+0xe70] ;  /* 0x000e7000010c7983 */ /* 0x000ee20000300800 */
[----:B------:R-:W3:Y:S02]  /*6f480*/  LDL.LU R13, [R1+0xe74] ;  /* 0x000e7400010d7983 */ /* 0x000ee40000300800 */
[----:B------:R-:W3:Y:S02]  /*6f490*/  LDL.LU R14, [R1+0xe78] ;  /* 0x000e7800010e7983 */ /* 0x000ee40000300800 */
[----:B------:R-:W3:Y:S01]  /*6f4a0*/  LDL.LU R15, [R1+0xe7c] ;  /* 0x000e7c00010f7983 */ /* 0x000ee20000300800 */
[----:B------:R-:W3:Y:S01]  /*6f4b0*/  LDL.LU.64 R22, [R1+0x78] ;  /* 0x0000780001167983 */ /* 0x000ee20000300a00 */
[----:B------:R-:W-:Y:S02]  /*6f4c0*/  STL [R1+0x32f8], R3 ;  /* 0x0032f80301007387 */ /* 0x000fe40000100800 */
[----:B------:R-:W-:Y:S01]  /*6f4d0*/  STL [R1+0x32f4], R49 ;  /* 0x0032f43101007387 */ /* 0x000fe20000100800 */
[C---:B----4-:R-:W-:Y:S08]  /*6f4e0*/  HMMA.16816.F32 R28, R40.reuse, R10, R28 ;  /* 0x0000000a281c723c */ /* 0x050ff0000000181c */
[----:B--2---:R-:W-:Y:S01]  /*6f4f0*/  HMMA.16816.F32 R36, R40, R54, R36 ;  /* 0x000000362824723c */ /* 0x004fe20000001824 */
[----:B------:R-:W-:-:S02]  /*6f500*/  IMAD.MOV.U32 R0, RZ, RZ, R11 ;  /* 0x000000ffff007224 */ /* 0x000fc400078e000b */
[----:B------:R-:W-:Y:S11]  /*6f510*/  IMAD.MOV.U32 R60, RZ, RZ, R10 ;  /* 0x000000ffff3c7224 */ /* 0x000ff600078e000a */
[----:B------:R-:W-:Y:S01]  /*6f520*/  @!UPT UIADD3 URZ, URZ, URZ, URZ ;  /* 0x0000003f3f3ff290 */ /* 0x000fe2000fffe03f */
[----:B------:R-:W-:Y:S01]  /*6f530*/  STL.64 [R1+0xec0], R28 ;  /* 0x000ec01c01007387 */ /* 0x000fe20000100a00 */
[----:B------:R0:W-:Y:S03]  /*6f540*/  STL.64 [R1+0xec8], R30 ;  /* 0x000ec81e01007387 */ /* 0x0001e60000100a00 */
[----:B0-----:R-:W2:Y:S01]  /*6f550*/  LDL.LU.64 R30, [R1+0x3598] ;  /* 0x00359800011e7983 */ /* 0x001ea20000300a00 */
[----:B------:R-:W4:Y:S02]  /*6f560*/  LDL.LU.64 R10, [R1+0x3590] ;  /* 0x00359000010a7983 */ /* 0x000f240000300a00 */
[----:B------:R-:W-:Y:S02]  /*6f570*/  STL [R1+0x3300], R0 ;  /* 0x0033000001007387 */ /* 0x000fe40000100800 */
[----:B------:R-:W-:Y:S01]  /*6f580*/  STL [R1+0x32fc], R60 ;  /* 0x0032fc3c01007387 */ /* 0x000fe20000100800 */
[----:B------:R-:W-:Y:S01]  /*6f590*/  STL.64 [R1+0xeb0], R36 ;  /* 0x000eb02401007387 */ /* 0x000fe20000100a00 */
[----:B------:R0:W-:Y:S03]  /*6f5a0*/  STL.64 [R1+0xeb8], R38 ;  /* 0x000eb82601007387 */ /* 0x0001e60000100a00 */
[----:B0-----:R-:W2:Y:S01]  /*6f5b0*/  LDL.LU.64 R38, [R1+0x3588] ;  /* 0x0035880001267983 */ /* 0x001ea20000300a00 */
[----:B------:R-:W-:-:S02]  /*6f5c0*/  IMAD.MOV.U32 R37, RZ, RZ, R54 ;  /* 0x000000ffff257224 */ /* 0x000fc400078e0036 */
[----:B------:R-:W-:Y:S02]  /*6f5d0*/  IMAD.MOV.U32 R36, RZ, RZ, R55 ;  /* 0x000000ffff247224 */ /* 0x000fe400078e0037 */
[----:B------:R-:W3:Y:S01]  /*6f5e0*/  LDL.LU.64 R54, [R1+0x3580] ;  /* 0x0035800001367983 */ /* 0x000ee20000300a00 */
[----:B------:R-:W3:Y:S02]  /*6f5f0*/  LDL.LU R53, [R1+0x3578] ;  /* 0x0035780001357983 */ /* 0x000ee40000300800 */
[----:B------:R-:W-:Y:S01]  /*6f600*/  STL [R1+0x3304], R37 ;  /* 0x0033042501007387 */ /* 0x000fe20000100800 */
[----:B--2---:R-:W-:Y:S01]  /*6f610*/  STL.64 [R1+0x3508], R38 ;  /* 0x0035082601007387 */ /* 0x004fe20000100a00 */
[----:B------:R0:W-:Y:S03]  /*6f620*/  STL [R1+0x3500], R36 ;  /* 0x0035002401007387 */ /* 0x0001e60000100800 */
[----:B0-----:R-:W2:Y:S01]  /*6f630*/  LDL.LU R36, [R1+0xea0] ;  /* 0x000ea00001247983 */ /* 0x001ea20000300800 */
[----:B------:R-:W2:Y:S02]  /*6f640*/  LDL.LU R37, [R1+0xea4] ;  /* 0x000ea40001257983 */ /* 0x000ea40000300800 */
[----:B------:R-:W2:Y:S02]  /*6f650*/  LDL.LU R38, [R1+0xea8] ;  /* 0x000ea80001267983 */ /* 0x000ea40000300800 */
[----:B------:R-:W2:Y:S02]  /*6f660*/  LDL.LU R39, [R1+0xeac] ;  /* 0x000eac0001277983 */ /* 0x000ea40000300800 */
[----:B---3--:R-:W-:-:S02]  /*6f670*/  IMAD.MOV.U32 R4, RZ, RZ, R47 ;  /* 0x000000ffff047224 */ /* 0x008fc400078e002f */
[----:B------:R-:W-:Y:S02]  /*6f680*/  IMAD.MOV.U32 R52, RZ, RZ, R27 ;  /* 0x000000ffff347224 */ /* 0x000fe400078e001b */
        /* <DEDUP_REMOVED lines=9> */
[----:B------:R-:W-:Y:S02]  /*6f720*/  STL.64 [R1+0xea8], R38 ;  /* 0x000ea82601007387 */ /* 0x000fe40000100a00 */
[----:B------:R-:W-:Y:S02]  /*6f730*/  STL.64 [R1+0x3560], R6 ;  /* 0x0035600601007387 */ /* 0x000fe40000100a00 */
[----:B------:R0:W-:Y:S02]  /*6f740*/  STL [R1+0x3558], R4 ;  /* 0x0035580401007387 */ /* 0x0001e40000100800 */
[C---:B0-----:R-:W-:Y:S11]  /*6f750*/  HMMA.16816.F32 R4, R40.reuse, R26, R56 ;  /* 0x0000001a2804723c */ /* 0x041ff60000001838 */
[----:B------:R-:W-:Y:S11]  /*6f760*/  @!UPT UIADD3 URZ, URZ, URZ, URZ ;  /* 0x0000003f3f3ff290 */ /* 0x000ff6000fffe03f */
[----:B------:R-:W-:Y:S01]  /*6f770*/  @!UPT UIADD3 URZ, URZ, URZ, URZ ;  /* 0x0000003f3f3ff290 */ /* 0x000fe2000fffe03f */
[----:B------:R-:W-:Y:S01]  /*6f780*/  STL.64 [R1+0xe90], R4 ;  /* 0x000e900401007387 */ /* 0x000fe20000100a00 */
[----:B------:R0:W-:Y:S02]  /*6f790*/  STL.64 [R1+0xe98], R6 ;  /* 0x000e980601007387 */ /* 0x0001e40000100a00 */
[C---:B0-----:R-:W-:Y:S01]  /*6f7a0*/  HMMA.16816.F32 R4, R40.reuse, R34, R16 ;  /* 0x000000222804723c */ /* 0x041fe20000001810 */
[----:B------:R-:W-:Y:S01]  /*6f7b0*/  STL.64 [R1+0x3528], R54 ;  /* 0x0035283601007387 */ /* 0x000fe20000100a00 */
[----:B------:R-:W-:Y:S02]  /*6f7c0*/  STL.64 [R1+0x3520], R52 ;  /* 0x0035203401007387 */ /* 0x000fe40000100a00 */
[----:B----4-:R-:W-:Y:S02]  /*6f7d0*/  STL.64 [R1+0x34b8], R10 ;  /* 0x0034b80a01007387 */ /* 0x010fe40000100a00 */
[----:B------:R-:W-:Y:S11]  /*6f7e0*/  STL.64 [R1+0x34b0], R8 ;  /* 0x0034b00801007387 */ /* 0x000ff60000100a00 */
[----:B------:R-:W-:Y:S06]  /*6f7f0*/  @!UPT UIADD3 URZ, URZ, URZ, URZ ;  /* 0x0000003f3f3ff290 */ /* 0x000fec000fffe03f */
[----:B------:R-:W-:Y:S01]  /*6f800*/  STL.64 [R1+0xe80], R4 ;  /* 0x000e800401007387 */ /* 0x000fe20000100a00 */
[----:B------:R0:W-:Y:S02]  /*6f810*/  STL.64 [R1+0xe88], R6 ;  /* 0x000e880601007387 */ /* 0x0001e40000100a00 */
[----:B0-----:R-:W-:Y:S01]  /*6f820*/  HMMA.16816.F32 R4, R40, R22, R12 ;  /* 0x000000162804723c */ /* 0x001fe2000000180c */
[----:B------:R-:W-:Y:S01]  /*6f830*/  STL.64 [R1+0x34c8], R30 ;  /* 0x0034c81e01007387 */ /* 0x000fe20000100a00 */
[----:B------:R-:W-:Y:S11]  /*6f840*/  STL.64 [R1+0x34c0], R28 ;  /* 0x0034c01c01007387 */ /* 0x000ff60000100a00 */
[----:B------:R-:W-:Y:S10]  /*6f850*/  @!UPT UIADD3 URZ, URZ, URZ, URZ ;  /* 0x0000003f3f3ff290 */ /* 0x000ff4000fffe03f */
[----:B------:R-:W-:Y:S01]  /*6f860*/  STL.64 [R1+0xe70], R4 ;  /* 0x000e700401007387 */ /* 0x000fe20000100a00 */
[----:B------:R0:W-:Y:S02]  /*6f870*/  STL.64 [R1+0xe78], R6 ;  /* 0x000e780601007387 */ /* 0x0001e40000100a00 */
[----:B------:R-:W-:Y:S02]  /*6f880*/  STL.64 [R1+0x3540], R50 ;  /* 0x0035403201007387 */ /* 0x000fe40000100a00 */
[----:B------:R-:W-:Y:S01]  /*6f890*/  STL [R1+0x3538], R48 ;  /* 0x0035383001007387 */ /* 0x000fe20000100800 */
[----:B------:R-:W2:Y:S01]  /*6f8a0*/  LDL.LU R16, [R1+0xe10] ;  /* 0x000e100001107983 */ /* 0x000ea20000300800 */
[----:B------:R-:W2:Y:S02]  /*6f8b0*/  LDL.LU R17, [R1+0xe14] ;  /* 0x000e140001117983 */ /* 0x000ea40000300800 */
[----:B------:R-:W3:Y:S02]  /*6f8c0*/  LDL.LU R18, [R1+0xe18] ;  /* 0x000e180001127983 */ /* 0x000ee40000300800 */
[----:B------:R-:W3:Y:S01]  /*6f8d0*/  LDL.LU R19, [R1+0xe1c] ;  /* 0x000e1c0001137983 */ /* 0x000ee20000300800 */
[----:B0-----:R-:W4:Y:S04]  /*6f8e0*/  LDL.LU.64 R6, [R1+0x68] ;  /* 0x0000680001067983 */ /* 0x001f280000300a00 */
[----:B---3--:R-:W-:Y:S01]  /*6f8f0*/  STL.64 [R1+0x3550], R18 ;  /* 0x0035501201007387 */ /* 0x008fe20000100a00 */
[----:B--2---:R-:W-:Y:S02]  /*6f900*/  STL.64 [R1+0x3548], R16 ;  /* 0x0035481001007387 */ /* 0x004fe40000100a00 */
[----:B------:R-:W2:Y:S02]  /*6f910*/  LDL.LU R12, [R1+0xe40] ;  /* 0x000e4000010c7983 */ /* 0x000ea40000300800 */
[----:B------:R-:W2:Y:S01]  /*6f920*/  LDL.LU R13, [R1+0xe44] ;  /* 0x000e4400010d7983 */ /* 0x000ea20000300800 */
[----:B------:R-:W3:Y:S01]  /*6f930*/  LDL.LU R14, [R1+0xe48] ;  /* 0x000e4800010e7983 */ /* 0x000ee20000300800 */
[----:B------:R-:W3:Y:S03]  /*6f940*/  LDL.LU R15, [R1+0xe4c] ;  /* 0x000e4c00010f7983 */ /* 0x000ee60000300800 */
[----:B---3--:R-:W-:Y:S01]  /*6f950*/  STL.64 [R1+0x3570], R14 ;  /* 0x0035700e01007387 */ /* 0x008fe20000100a00 */
[----:B--2---:R0:W-:Y:S03]  /*6f960*/  STL.64 [R1+0x3568], R12 ;  /* 0x0035680c01007387 */ /* 0x0041e60000100a00 */
[----:B0-----:R-:W2:Y:S01]  /*6f970*/  LDL.LU R12, [R1+0xe60] ;  /* 0x000e6000010c7983 */ /* 0x001ea20000300800 */
[----:B------:R-:W2:Y:S02]  /*6f980*/  LDL.LU R13, [R1+0xe64] ;  /* 0x000e6400010d7983 */ /* 0x000ea40000300800 */
[----:B------:R-:W2:Y:S02]  /*6f990*/  LDL.LU R14, [R1+0xe68] ;  /* 0x000e6800010e7983 */ /* 0x000ea40000300800 */
[----:B------:R-:W2:Y:S01]  /*6f9a0*/  LDL.LU R15, [R1+0xe6c] ;  /* 0x000e6c00010f7983 */ /* 0x000ea20000300800 */
[----:B------:R-:W3:Y:S01]  /*6f9b0*/  LDL.LU R16, [R1+0xe50] ;  /* 0x000e500001107983 */ /* 0x000ee20000300800 */
[----:B------:R-:W3:Y:S02]  /*6f9c0*/  LDL.LU R17, [R1+0xe54] ;  /* 0x000e540001117983 */ /* 0x000ee40000300800 */
[----:B------:R-:W3:Y:S02]  /*6f9d0*/  LDL.LU R18, [R1+0xe58] ;  /* 0x000e580001127983 */ /* 0x000ee40000300800 */
[----:B------:R-:W3:Y:S01]  /*6f9e0*/  LDL.LU R19, [R1+0xe5c] ;  /* 0x000e5c0001137983 */ /* 0x000ee20000300800 */
[----:B------:R-:W3:Y:S01]  /*6f9f0*/  LDL.LU.64 R50, [R1+0x58] ;  /* 0x0000580001327983 */ /* 0x000ee20000300a00 */
[----:B------:R-:W3:Y:S02]  /*6fa00*/  LDL.LU.64 R54, [R1+0x48] ;  /* 0x0000480001367983 */ /* 0x000ee40000300a00 */
[----:B------:R-:W3:Y:S02]  /*6fa10*/  LDL.LU R56, [R1+0xe30] ;  /* 0x000e300001387983 */ /* 0x000ee40000300800 */
[----:B------:R-:W3:Y:S01]  /*6fa20*/  LDL.LU R57, [R1+0xe34] ;  /* 0x000e340001397983 */ /* 0x000ee20000300800 */
[----:B------:R-:W3:Y:S01]  /*6fa30*/  LDL.LU R58, [R1+0xe38] ;  /* 0x000e3800013a7983 */ /* 0x000ee20000300800 */
[----:B------:R-:W-:-:S02]  /*6fa40*/  IMAD.MOV.U32 R2, RZ, RZ, R23 ;  /* 0x000000ffff027224 */ /* 0x000fc400078e0017 */
[----:B------:R-:W3:Y:S02]  /*6fa50*/  LDL.LU R59, [R1+0xe3c] ;  /* 0x000e3c00013b7983 */ /* 0x000ee40000300800 */
[----:B------:R-:W3:Y:S01]  /*6fa60*/  LDL.LU.64 R22, [R1+0x38] ;  /* 0x0000380001167983 */ /* 0x000ee20000300a00 */
[----:B------:R-:W3:Y:S01]  /*6fa70*/  LDL.LU R36, [R1+0xe20] ;  /* 0x000e200001247983 */ /* 0x000ee20000300800 */
[----:B------:R-:W3:Y:S02]  /*6fa80*/  LDL.LU R37, [R1+0xe24] ;  /* 0x000e240001257983 */ /* 0x000ee40000300800 */
[----:B------:R-:W3:Y:S02]  /*6fa90*/  LDL.LU R38, [R1+0xe28] ;  /* 0x000e280001267983 */ /* 0x000ee40000300800 */
[----:B------:R-:W3:Y:S01]  /*6faa0*/  LDL.LU R39, [R1+0xe2c] ;  /* 0x000e2c0001277983 */ /* 0x000ee20000300800 */
[----:B------:R-:W3:Y:S01]  /*6fab0*/  LDL.LU.64 R26, [R1+0x28] ;  /* 0x00002800011a7983 */ /* 0x000ee20000300a00 */
[----:B------:R-:W3:Y:S02]  /*6fac0*/  LDL.LU.64 R34, [R1+0x18] ;  /* 0x0000180001227983 */ /* 0x000ee40000300a00 */
[----:B------:R-:W3:Y:S02]  /*6fad0*/  LDL.LU.64 R30, [R1+0x8] ;  /* 0x00000800011e7983 */ /* 0x000ee40000300a00 */
        /* <DEDUP_REMOVED lines=8> */
[----:B----4-:R-:W-:-:S02]  /*6fb60*/  IMAD.MOV.U32 R61, RZ, RZ, R6 ;  /* 0x000000ffff3d7224 */ /* 0x010fc400078e0006 */
[----:B------:R-:W-:Y:S01]  /*6fb70*/  IMAD.MOV.U32 R5, RZ, RZ, R7 ;  /* 0x000000ffff057224 */ /* 0x000fe200078e0007 */
[C---:B--2---:R-:W-:Y:S11]  /*6fb80*/  HMMA.16816.F32 R12, R40.reuse, R6, R12 ;  /* 0x00000006280c723c */ /* 0x044ff6000000180c */
[----:B------:R-:W-:Y:S11]  /*6fb90*/  @!UPT UIADD3 URZ, URZ, URZ, URZ ;  /* 0x0000003f3f3ff290 */ /* 0x000ff6000fffe03f */
[----:B------:R-:W-:Y:S01]  /*6fba0*/  @!UPT UIADD3 URZ, URZ, URZ, URZ ;  /* 0x0000003f3f3ff290 */ /* 0x000fe2000fffe03f */
[----:B------:R-:W-:Y:S01]  /*6fbb0*/  STL.64 [R1+0xe60], R12 ;  /* 0x000e600c01007387 */ /* 0x000fe20000100a00 */
[----:B------:R0:W-:Y:S03]  /*6fbc0*/  STL.64 [R1+0xe68], R14 ;  /* 0x000e680e01007387 */ /* 0x0001e60000100a00 */
[----:B0-----:R-:W2:Y:S01]  /*6fbd0*/  LDL.LU.64 R14, [R1+0x3570] ;  /* 0x00357000010e7983 */ /* 0x001ea20000300a00 */
[----:B------:R-:W2:Y:S02]  /*6fbe0*/  LDL.LU.64 R12, [R1+0x3568] ;  /* 0x00356800010c7983 */ /* 0x000ea40000300a00 */
[----:B------:R-:W4:Y:S02]  /*6fbf0*/  LDL.LU.64 R6, [R1+0x3560] ;  /* 0x0035600001067983 */ /* 0x000f240000300a00 */
[----:B------:R-:W2:Y:S01]  /*6fc00*/  LDL.LU R4, [R1+0x3558] ;  /* 0x0035580001047983 */ /* 0x000ea20000300800 */
[C---:B---3--:R-:W-:Y:S08]  /*6fc10*/  HMMA.16816.F32 R16, R40.reuse, R50, R16 ;  /* 0x000000322810723c */ /* 0x048ff00000001810 */
[----:B------:R-:W-:Y:S01]  /*6fc20*/  HMMA.16816.F32 R56, R40, R22, R56 ;  /* 0x000000162838723c */ /* 0x000fe20000001838 */
[----:B------:R-:W-:-:S02]  /*6fc30*/  IMAD.MOV.U32 R3, RZ, RZ, R50 ;  /* 0x000000ffff037224 */ /* 0x000fc400078e0032 */
[----:B------:R-:W-:Y:S01]  /*6fc40*/  IMAD.MOV.U32 R49, RZ, RZ, R51 ;  /* 0x000000ffff317224 */ /* 0x000fe200078e0033 */
[----:B----4-:R-:W-:Y:S01]  /*6fc50*/  STL.64 [R1+0x34d8], R6 ;  /* 0x0034d80601007387 */ /* 0x010fe20000100a00 */
[----:B--2---:R0:W-:Y:S03]  /*6fc60*/  STL.64 [R1+0x34d0], R4 ;  /* 0x0034d00401007387 */ /* 0x0041e60000100a00 */
[----:B0-----:R-:W2:Y:S01]  /*6fc70*/  LDL.LU R4, [R1+0xe00] ;  /* 0x000e000001047983 */ /* 0x001ea20000300800 */
[----:B------:R-:W2:Y:S02]  /*6fc80*/  LDL.LU R5, [R1+0xe04] ;  /* 0x000e040001057983 */ /* 0x000ea40000300800 */
[----:B------:R-:W2:Y:S02]  /*6fc90*/  LDL.LU R6, [R1+0xe08] ;  /* 0x000e080001067983 */ /* 0x000ea40000300800 */
[----:B------:R-:W2:Y:S02]  /*6fca0*/  LDL.LU R7, [R1+0xe0c] ;  /* 0x000e0c0001077983 */ /* 0x000ea40000300800 */
[----:B------:R-:W-:Y:S01]  /*6fcb0*/  STL.64 [R1+0xe50], R16 ;  /* 0x000e501001007387 */ /* 0x000fe20000100a00 */
[----:B------:R0:W-:Y:S03]  /*6fcc0*/  STL.64 [R1+0xe58], R18 ;  /* 0x000e581201007387 */ /* 0x0001e60000100a00 */
[----:B0-----:R-:W3:Y:S01]  /*6fcd0*/  LDL.LU.64 R18, [R1+0x3550] ;  /* 0x0035500001127983 */ /* 0x001ee20000300a00 */
[----:B------:R-:W3:Y:S01]  /*6fce0*/  LDL.LU.64 R16, [R1+0x3548] ;  /* 0x0035480001107983 */ /* 0x000ee20000300a00 */
[C---:B------:R-:W-:Y:S01]  /*6fcf0*/  HMMA.16816.F32 R12, R40.reuse, R54, R12 ;  /* 0x00000036280c723c */ /* 0x040fe2000000180c */
[----:B------:R-:W4:Y:S01]  /*6fd00*/  LDL.LU.64 R50, [R1+0x3540] ;  /* 0x0035400001327983 */ /* 0x000f220000300a00 */
[----:B------:R-:W2:Y:S06]  /*6fd10*/  LDL.LU R48, [R1+0x3538] ;  /* 0x0035380001307983 */ /* 0x000eac0000300800 */
[----:B------:R-:W-:Y:S11]  /*6fd20*/  HMMA.16816.F32 R36, R40, R26, R36 ;  /* 0x0000001a2824723c */ /* 0x000ff60000001824 */
[----:B------:R-:W-:Y:S04]  /*6fd30*/  @!UPT UIADD3 URZ, URZ, URZ, URZ ;  /* 0x0000003f3f3ff290 */ /* 0x000fe8000fffe03f */
[----:B------:R0:W-:Y:S01]  /*6fd40*/  STL.64 [R1+0xe40], R12 ;  /* 0x000e400c01007387 */ /* 0x0001e20000100a00 */
[----:B------:R1:W-:Y:S02]  /*6fd50*/  STL.64 [R1+0xe48], R14 ;  /* 0x000e480e01007387 */ /* 0x0003e40000100a00 */
[----:B0-----:R-:W-:Y:S01]  /*6fd60*/  IMAD.MOV.U32 R13, RZ, RZ, R54 ;  /* 0x000000ffff0d7224 */ /* 0x001fe200078e0036 */
[----:B-1----:R-:W2:Y:S01]  /*6fd70*/  LDL.LU.64 R14, [R1+0x3530] ;  /* 0x00353000010e7983 */ /* 0x002ea20000300a00 */
[----:B------:R-:W-:Y:S02]  /*6fd80*/  IMAD.MOV.U32 R12, RZ, RZ, R55 ;  /* 0x000000ffff0c7224 */ /* 0x000fe400078e0037 */
[----:B------:R-:W4:Y:S02]  /*6fd90*/  LDL.LU.64 R54, [R1+0x3528] ;  /* 0x0035280001367983 */ /* 0x000f240000300a00 */
[----:B------:R-:W4:Y:S01]  /*6fda0*/  LDL.LU.64 R52, [R1+0x3520] ;  /* 0x0035200001347983 */ /* 0x000f220000300a00 */
[----:B------:R-:W-:Y:S01]  /*6fdb0*/  STL.64 [R1+0xe30], R56 ;  /* 0x000e303801007387 */ /* 0x000fe20000100a00 */
[----:B------:R0:W-:Y:S03]  /*6fdc0*/  STL.64 [R1+0xe38], R58 ;  /* 0x000e383a01007387 */ /* 0x0001e60000100a00 */
[----:B0-----:R-:W4:Y:S01]  /*6fdd0*/  LDL.LU.64 R58, [R1+0x3518] ;  /* 0x00351800013a7983 */ /* 0x001f220000300a00 */
[----:B------:R-:W4:Y:S02]  /*6fde0*/  LDL.LU R57, [R1+0x3510] ;  /* 0x0035100001397983 */ /* 0x000f240000300800 */
[----:B------:R-:W4:Y:S02]  /*6fdf0*/  LDL.LU R20, [R1+0xdd0] ;  /* 0x000dd00001147983 */ /* 0x000f240000300800 */
[----:B------:R-:W-:Y:S01]  /*6fe00*/  IMAD.MOV.U32 R60, RZ, RZ, R22 ;  /* 0x000000ffff3c7224 */ /* 0x000fe200078e0016 */
[----:B------:R-:W4:Y:S01]  /*6fe10*/  LDL.LU R21, [R1+0xdd4] ;  /* 0x000dd40001157983 */ /* 0x000f220000300800 */
[----:B------:R-:W-:-:S02]  /*6fe20*/  IMAD.MOV.U32 R56, RZ, RZ, R23 ;  /* 0x000000ffff387224 */ /* 0x000fc400078e0017 */
[----:B------:R-:W4:Y:S02]  /*6fe30*/  LDL.LU R22, [R1+0xdd8] ;  /* 0x000dd80001167983 */ /* 0x000f240000300800 */
[----:B------:R-:W4:Y:S01]  /*6fe40*/  LDL.LU R23, [R1+0xddc] ;  /* 0x000ddc0001177983 */ /* 0x000f220000300800 */
[----:B------:R0:W-:Y:S01]  /*6fe50*/  STL.64 [R1+0xe20], R36 ;  /* 0x000e202401007387 */ /* 0x0001e20000100a00 */
[----:B------:R1:W-:Y:S02]  /*6fe60*/  STL.64 [R1+0xe28], R38 ;  /* 0x000e282601007387 */ /* 0x0003e40000100a00 */
[----:B------:R-:W-:Y:S02]  /*6fe70*/  IMAD.MOV.U32 R0, RZ, RZ, R27 ;  /* 0x000000ffff007224 */ /* 0x000fe400078e001b */
[----:B0-----:R-:W-:Y:S01]  /*6fe80*/  IMAD.MOV.U32 R37, RZ, RZ, R26 ;  /* 0x000000ffff257224 */ /* 0x001fe200078e001a */
[----:B-1----:R-:W4:Y:S01]  /*6fe90*/  LDL.LU.64 R38, [R1+0x3508] ;  /* 0x0035080001267983 */ /* 0x002f220000300a00 */
[----:B------:R-:W4:Y:S02]  /*6fea0*/  LDL.LU R36, [R1+0x3500] ;  /* 0x0035000001247983 */ /* 0x000f240000300800 */
[----:B------:R-:W4:Y:S02]  /*6feb0*/  LDL.LU.64 R26, [R1+0x34f8] ;  /* 0x0034f800011a7983 */ /* 0x000f240000300a00 */
[----:B------:R-:W-:-:S02]  /*6fec0*/  IMAD.MOV.U32 R25, RZ, RZ, R34 ;  /* 0x000000ffff197224 */ /* 0x000fc400078e0022 */
[----:B------:R-:W-:Y:S01]  /*6fed0*/  IMAD.MOV.U32 R24, RZ, RZ, R35 ;  /* 0x000000ffff187224 */ /* 0x000fe200078e0023 */
[C---:B---3--:R-:W-:Y:S11]  /*6fee0*/  HMMA.16816.F32 R16, R40.reuse, R34, R16 ;  /* 0x000000222810723c */ /* 0x048ff60000001810 */
[----:B------:R-:W-:Y:S11]  /*6fef0*/  @!UPT UIADD3 URZ, URZ, URZ, URZ ;  /* 0x0000003f3f3ff290 */ /* 0x000ff6000fffe03f */
[----:B------:R-:W-:Y:S01]  /*6ff00*/  @!UPT UIADD3 URZ, URZ, URZ, URZ ;  /* 0x0000003f3f3ff290 */ /* 0x000fe2000fffe03f */
[----:B------:R0:W-:Y:S01]  /*6ff10*/  STL.64 [R1+0xe10], R16 ;  /* 0x000e101001007387 */ /* 0x0001e20000100a00 */
[----:B------:R-:W-:Y:S03]  /*6ff20*/  STL.64 [R1+0xe18], R18 ;  /* 0x000e181201007387 */ /* 0x000fe60000100a00 */
[----:B0-----:R-:W3:Y:S01]  /*6ff30*/  LDL.LU.64 R16, [R1+0x34f0] ;  /* 0x0034f00001107983 */ /* 0x001ee20000300a00 */
[----:B------:R-:W3:Y:S01]  /*6ff40*/  LDL.LU.64 R34, [R1+0x34e8] ;  /* 0x0034e80001227983 */ /* 0x000ee20000300a00 */
[C---:B--2---:R-:W-:Y:S11]  /*6ff50*/  HMMA.16816.F32 R4, R40.reuse, R30, R4 ;  /* 0x0000001e2804723c */ /* 0x044ff60000001804 */
[----:B------:R-:W-:Y:S11]  /*6ff60*/  @!UPT UIADD3 URZ, URZ, URZ, URZ ;  /* 0x0000003f3f3ff290 */ /* 0x000ff6000fffe03f */
[----:B------:R-:W-:Y:S01]  /*6ff70*/  @!UPT UIADD3 URZ, URZ, URZ, URZ ;  /* 0x0000003f3f3ff290 */ /* 0x000fe2000fffe03f */
[----:B------:R-:W-:Y:S01]  /*6ff80*/  STL.64 [R1+0xe00], R4 ;  /* 0x000e000401007387 */ /* 0x000fe20000100a00 */
[----:B------:R4:W-:Y:S02]  /*6ff90*/  STL.64 [R1+0xe08], R6 ;  /* 0x000e080601007387 */ /* 0x0009e40000100a00 */
[C---:B----4-:R-:W-:Y:S01]  /*6ffa0*/  HMMA.16816.F32 R4, R40.reuse, R58, R8 ;  /* 0x0000003a2804723c */ /* 0x050fe20000001808 */
[----:B------:R-:W-:Y:S01]  /*6ffb0*/  STL.64 [R1+0x3018], R58 ;  /* 0x0030183a01007387 */ /* 0x000fe20000100a00 */
[----:B------:R-:W-:Y:S11]  /*6ffc0*/  STL [R1+0x3010], R57 ;  /* 0x0030103901007387 */ /* 0x000ff60000100800 */
[----:B------:R-:W-:Y:S10]  /*6ffd0*/  @!UPT UIADD3 URZ, URZ, URZ, URZ ;  /* 0x0000003f3f3ff290 */ /* 0x000ff4000fffe03f */
[----:B------:R-:W-:Y:S01]  /*6ffe0*/  STL.64 [R1+0xdf0], R4 ;  /* 0x000df00401007387 */ /* 0x000fe20000100a00 */
[----:B------:R0:W-:Y:S02]  /*6fff0*/  STL.64 [R1+0xdf8], R6 ;  /* 0x000df80601007387 */ /* 0x0001e40000100a00 */
[----:B0-----:R-:W-:Y:S01]  /*70000*/  HMMA.16816.F32 R4, R40, R54, R44 ;  /* 0x000000362804723c */ /* 0x001fe2000000182c */
[----:B------:R-:W-:Y:S01]  /*70010*/  STL [R1+0x3308], R56 ;  /* 0x0033083801007387 */ /* 0x000fe20000100800 */
[----:B------:R-:W-:Y:S02]  /*70020*/  IMAD.MOV.U32 R33, RZ, RZ, R30 ;  /* 0x000000ffff217224 */ /* 0x000fe400078e001e */
[----:B------:R-:W-:Y:S11]  /*70030*/  IMAD.MOV.U32 R32, RZ, RZ, R31 ;  /* 0x000000ffff207224 */ /* 0x000ff600078e001f */
[----:B------:R-:W-:Y:S08]  /*70040*/  @!UPT UIADD3 URZ, URZ, URZ, URZ ;  /* 0x0000003f3f3ff290 */ /* 0x000ff0000fffe03f */
[----:B------:R0:W-:Y:S01]  /*70050*/  STL.64 [R1+0xde0], R4 ;  /* 0x000de00401007387 */ /* 0x0001e20000100a00 */
[----:B------:R1:W-:Y:S03]  /*70060*/  STL.64 [R1+0xde8], R6 ;  /* 0x000de80601007387 */ /* 0x0003e60000100a00 */
[----:B0-----:R-:W2:Y:S01]  /*70070*/  LDL.LU R4, [R1+0xdc0] ;  /* 0x000dc00001047983 */ /* 0x001ea20000300800 */
[----:B------:R-:W2:Y:S02]  /*70080*/  LDL.LU R5, [R1+0xdc4] ;  /* 0x000dc40001057983 */ /* 0x000ea40000300800 */
[----:B-1----:R-:W2:Y:S02]  /*70090*/  LDL.LU R6, [R1+0xdc8] ;  /* 0x000dc80001067983 */ /* 0x002ea40000300800 */
[----:B------:R-:W2:Y:S01]  /*700a0*/  LDL.LU R7, [R1+0xdcc] ;  /* 0x000dcc0001077983 */ /* 0x000ea20000300800 */
[----:B------:R-:W4:Y:S01]  /*700b0*/  LDL.LU R28, [R1+0xdb0] ;  /* 0x000db000011c7983 */ /* 0x000f220000300800 */
[----:B------:R-:W4:Y:S02]  /*700c0*/  LDL.LU R29, [R1+0xdb4] ;  /* 0x000db400011d7983 */ /* 0x000f240000300800 */
[----:B------:R-:W4:Y:S02]  /*700d0*/  LDL.LU R30, [R1+0xdb8] ;  /* 0x000db800011e7983 */ /* 0x000f240000300800 */
[----:B------:R-:W4:Y:S01]  /*700e0*/  LDL.LU R31, [R1+0xdbc] ;  /* 0x000dbc00011f7983 */ /* 0x000f220000300800 */
[----:B------:R-:W-:Y:S01]  /*700f0*/  STL.64 [R1+0x3028], R54 ;  /* 0x0030283601007387 */ /* 0x000fe20000100a00 */
[----:B------:R-:W-:Y:S02]  /*70100*/  STL [R1+0x3020], R53 ;  /* 0x0030203501007387 */ /* 0x000fe40000100800 */
[----:B------:R0:W-:Y:S02]  /*70110*/  STL [R1+0x330c], R52 ;  /* 0x00330c3401007387 */ /* 0x0001e40000100800 */
[----:B0-----:R-:W4:Y:S01]  /*70120*/  LDL.LU R52, [R1+0x730] ;  /* 0x0007300001347983 */ /* 0x001f220000300800 */
[----:B------:R-:W4:Y:S02]  /*70130*/  LDL.LU R53, [R1+0x734] ;  /* 0x0007340001357983 */ /* 0x000f240000300800 */
[----:B------:R-:W4:Y:S02]  /*70140*/  LDL.LU R54, [R1+0x738] ;  /* 0x0007380001367983 */ /* 0x000f240000300800 */
[----:B------:R-:W4:Y:S01]  /*70150*/  LDL.LU R55, [R1+0x73c] ;  /* 0x00073c0001377983 */ /* 0x000f220000300800 */
[----:B------:R-:W4:Y:S01]  /*70160*/  LDL.LU R8, [R1+0xda0] ;  /* 0x000da00001087983 */ /* 0x000f220000300800 */
[----:B---3--:R-:W-:-:S02]  /*70170*/  IMAD.MOV.U32 R58, RZ, RZ, R17 ;  /* 0x000000ffff3a7224 */ /* 0x008fc400078e0011 */
[----:B------:R-:W-:Y:S02]  /*70180*/  IMAD.MOV.U32 R59, RZ, RZ, R16 ;  /* 0x000000ffff3b7224 */ /* 0x000fe400078e0010 */
[----:B------:R-:W-:Y:S11]  /*70190*/  HMMA.16816.F32 R16, R40, R50, R20 ;  /* 0x000000322810723c */ /* 0x000ff60000001814 */
[----:B------:R-:W-:Y:S11]  /*701a0*/  @!UPT UIADD3 URZ, URZ, URZ, URZ ;  /* 0x0000003f3f3ff290 */ /* 0x000ff6000fffe03f */
[----:B------:R-:W-:Y:S01]  /*701b0*/  @!UPT UIADD3 URZ, URZ, URZ, URZ ;  /* 0x0000003f3f3ff290 */ /* 0x000fe2000fffe03f */
[----:B------:R0:W-:Y:S01]  /*701c0*/  STL.64 [R1+0xdd0], R16 ;  /* 0x000dd01001007387 */ /* 0x0001e20000100a00 */
[----:B------:R1:W-:Y:S02]  /*701d0*/  STL.64 [R1+0xdd8], R18 ;  /* 0x000dd81201007387 */ /* 0x0003e40000100a00 */
        /* <DEDUP_REMOVED lines=11> */
[----:B0-----:R-:W3:Y:S02]  /*70290*/  LDL.LU R16, [R1+0xd80] ;  /* 0x000d800001107983 */ /* 0x001ee40000300800 */
[----:B------:R-:W3:Y:S02]  /*702a0*/  LDL.LU R17, [R1+0xd84] ;  /* 0x000d840001117983 */ /* 0x000ee40000300800 */
[----:B-1----:R-:W3:Y:S01]  /*702b0*/  LDL.LU R18, [R1+0xd88] ;  /* 0x000d880001127983 */ /* 0x002ee20000300800 */
[----:B------:R-:W3:Y:S01]  /*702c0*/  LDL.LU R19, [R1+0xd8c] ;  /* 0x000d8c0001137983 */ /* 0x000ee20000300800 */
[----:B------:R0:W-:Y:S02]  /*702d0*/  STL.64 [R1+0x3008], R50 ;  /* 0x0030083201007387 */ /* 0x0001e40000100a00 */
[----:B------:R-:W-:Y:S02]  /*702e0*/  STL.64 [R1+0x3310], R48 ;  /* 0x0033103001007387 */ /* 0x000fe40000100a00 */
[----:B0-----:R-:W-:-:S02]  /*702f0*/  IMAD.MOV.U32 R50, RZ, RZ, R34 ;  /* 0x000000ffff327224 */ /* 0x001fc400078e0022 */
[----:B------:R-:W-:Y:S01]  /*70300*/  IMAD.MOV.U32 R51, RZ, RZ, R35 ;  /* 0x000000ffff337224 */ /* 0x000fe200078e0023 */
[----:B------:R-:W4:Y:S01]  /*70310*/  LDL.LU R34, [R1+0x34e4] ;  /* 0x0034e40001227983 */ /* 0x000f220000300800 */
[----:B------:R-:W4:Y:S01]  /*70320*/  LDL.LU R35, [R1+0x34e0] ;  /* 0x0034e00001237983 */ /* 0x000f220000300800 */
[C---:B--2---:R-:W-:Y:S11]  /*70330*/  HMMA.16816.F32 R4, R40.reuse, R38, R4 ;  /* 0x000000262804723c */ /* 0x044ff60000001804 */
[----:B------:R-:W-:Y:S11]  /*70340*/  @!UPT UIADD3 URZ, URZ, URZ, URZ ;  /* 0x0000003f3f3ff290 */ /* 0x000ff6000fffe03f */
[----:B------:R-:W-:Y:S01]  /*70350*/  @!UPT UIADD3 URZ, URZ, URZ, URZ ;  /* 0x0000003f3f3ff290 */ /* 0x000fe2000fffe03f */
[----:B------:R-:W-:Y:S01]  /*70360*/  STL.64 [R1+0xdc0], R4 ;  /* 0x000dc00401007387 */ /* 0x000fe20000100a00 */
[----:B------:R0:W-:Y:S03]  /*70370*/  STL.64 [R1+0xdc8], R6 ;  /* 0x000dc80601007387 */ /* 0x0001e60000100a00 */
[----:B0-----:R-:W2:Y:S01]  /*70380*/  LDL.LU.64 R6, [R1+0x34d8] ;  /* 0x0034d80001067983 */ /* 0x001ea20000300a00 */
[----:B------:R-:W2:Y:S02]  /*70390*/  LDL.LU.64 R4, [R1+0x34d0] ;  /* 0x0034d00001047983 */ /* 0x000ea40000300a00 */
[----:B------:R-:W-:Y:S02]  /*703a0*/  STL.64 [R1+0x3000], R38 ;  /* 0x0030002601007387 */ /* 0x000fe40000100a00 */
[----:B------:R0:W-:Y:S02]  /*703b0*/  STL.64 [R1+0x3318], R36 ;  /* 0x0033182401007387 */ /* 0x0001e40000100a00 */
[----:B0-----:R-:W2:Y:S01]  /*703c0*/  LDL.LU R36, [R1+0x740] ;  /* 0x0007400001247983 */ /* 0x001ea20000300800 */
[----:B------:R-:W2:Y:S02]  /*703d0*/  LDL.LU R37, [R1+0x744] ;  /* 0x0007440001257983 */ /* 0x000ea40000300800 */
[----:B------:R-:W2:Y:S02]  /*703e0*/  LDL.LU R38, [R1+0x748] ;  /* 0x0007480001267983 */ /* 0x000ea40000300800 */
[----:B------:R-:W2:Y:S01]  /*703f0*/  LDL.LU R39, [R1+0x74c] ;  /* 0x00074c0001277983 */ /* 0x000ea20000300800 */
[C---:B----4-:R-:W-:Y:S11]  /*70400*/  HMMA.16816.F32 R28, R40.reuse, R34, R28 ;  /* 0x00000022281c723c */ /* 0x050ff6000000181c */
[----:B------:R-:W-:Y:S11]  /*70410*/  @!UPT UIADD3 URZ, URZ, URZ, URZ ;  /* 0x0000003f3f3ff290 */ /* 0x000ff6000fffe03f */
[----:B------:R-:W-:Y:S01]  /*70420*/  @!UPT UIADD3 URZ, URZ, URZ, URZ ;  /* 0x0000003f3f3ff290 */ /* 0x000fe2000fffe03f */
[----:B------:R-:W-:Y:S01]  /*70430*/  STL.64 [R1+0xdb0], R28 ;  /* 0x000db01c01007387 */ /* 0x000fe20000100a00 */
[----:B------:R0:W-:Y:S03]  /*70440*/  STL.64 [R1+0xdb8], R30 ;  /* 0x000db81e01007387 */ /* 0x0001e60000100a00 */
[----:B0-----:R-:W4:Y:S01]  /*70450*/  LDL.LU.64 R30, [R1+0x34c8] ;  /* 0x0034c800011e7983 */ /* 0x001f220000300a00 */
[----:B------:R-:W2:Y:S01]  /*70460*/  LDL.LU.64 R28, [R1+0x34c0] ;  /* 0x0034c000011c7983 */ /* 0x000ea20000300a00 */
[C---:B---3--:R-:W-:Y:S01]  /*70470*/  HMMA.16816.F32 R20, R40.reuse, R26, R20 ;  /* 0x0000001a2814723c */ /* 0x048fe20000001814 */
[----:B------:R-:W-:Y:S01]  /*70480*/  STL.64 [R1+0x2ff8], R34 ;  /* 0x002ff82201007387 */ /* 0x000fe20000100a00 */
[----:B------:R0:W-:Y:S04]  /*70490*/  STL.64 [R1+0x3320], R32 ;  /* 0x0033202001007387 */ /* 0x0001e80000100a00 */
[----:B0-----:R-:W3:Y:S01]  /*704a0*/  LDL.LU R32, [R1+0x750] ;  /* 0x0007500001207983 */ /* 0x001ee20000300800 */
[----:B------:R-:W3:Y:S02]  /*704b0*/  LDL.LU R33, [R1+0x754] ;  /* 0x0007540001217983 */ /* 0x000ee40000300800 */
[----:B------:R-:W3:Y:S02]  /*704c0*/  LDL.LU R34, [R1+0x758] ;  /* 0x0007580001227983 */ /* 0x000ee40000300800 */
[----:B------:R-:W3:Y:S01]  /*704d0*/  LDL.LU R35, [R1+0x75c] ;  /* 0x00075c0001237983 */ /* 0x000ee20000300800 */
[C---:B----4-:R-:W-:Y:S11]  /*704e0*/  HMMA.16816.F32 R8, R40.reuse, R30, R8 ;  /* 0x0000001e2808723c */ /* 0x050ff60000001808 */
[----:B------:R-:W-:Y:S11]  /*704f0*/  @!UPT UIADD3 URZ, URZ, URZ, URZ ;  /* 0x0000003f3f3ff290 */ /* 0x000ff6000fffe03f */
[----:B------:R-:W-:Y:S01]  /*70500*/  @!UPT UIADD3 URZ, URZ, URZ, URZ ;  /* 0x0000003f3f3ff290 */ /* 0x000fe2000fffe03f */
[----:B------:R-:W-:Y:S01]  /*70510*/  STL.64 [R1+0xda0], R8 ;  /* 0x000da00801007387 */ /* 0x000fe20000100a00 */
[----:B------:R0:W-:Y:S03]  /*70520*/  STL.64 [R1+0xda8], R10 ;  /* 0x000da80a01007387 */ /* 0x0001e60000100a00 */
[----:B0-----:R-:W4:Y:S01]  /*70530*/  LDL.LU.64 R10, [R1+0x34b8] ;  /* 0x0034b800010a7983 */ /* 0x001f220000300a00 */
[----:B------:R-:W3:Y:S02]  /*70540*/  LDL.LU.64 R8, [R1+0x34b0] ;  /* 0x0034b00001087983 */ /* 0x000ee40000300a00 */
[----:B------:R-:W-:Y:S02]  /*70550*/  STL.64 [R1+0x2ff0], R30 ;  /* 0x002ff01e01007387 */ /* 0x000fe40000100a00 */
[----:B--2---:R0:W-:Y:S02]  /*70560*/  STL.64 [R1+0x3328], R28 ;  /* 0x0033281c01007387 */ /* 0x0041e40000100a00 */
[----:B0-----:R-:W2:Y:S01]  /*70570*/  LDL.LU R28, [R1+0xd50] ;  /* 0x000d5000011c7983 */ /* 0x001ea20000300800 */
[----:B------:R-:W2:Y:S02]  /*70580*/  LDL.LU R29, [R1+0xd54] ;  /* 0x000d5400011d7983 */ /* 0x000ea40000300800 */
[----:B------:R-:W2:Y:S02]  /*70590*/  LDL.LU R30, [R1+0xd58] ;  /* 0x000d5800011e7983 */ /* 0x000ea40000300800 */
[----:B------:R-:W2:Y:S01]  /*705a0*/  LDL.LU R31, [R1+0xd5c] ;  /* 0x000d5c00011f7983 */ /* 0x000ea20000300800 */
[----:B------:R-:W-:Y:S01]  /*705b0*/  STL.64 [R1+0xd90], R20 ;  /* 0x000d901401007387 */ /* 0x000fe20000100a00 */
[----:B------:R0:W-:Y:S03]  /*705c0*/  STL.64 [R1+0xd98], R22 ;  /* 0x000d981601007387 */ /* 0x0001e60000100a00 */
[----:B0-----:R-:W2:Y:S01]  /*705d0*/  LDL.LU.64 R22, [R1+0x34a8] ;  /* 0x0034a80001167983 */ /* 0x001ea20000300a00 */
[----:B------:R-:W-:Y:S02]  /*705e0*/  STL.64 [R1+0x2fe8], R26 ;  /* 0x002fe81a01007387 */ /* 0x000fe40000100a00 */
[----:B------:R0:W-:Y:S02]  /*705f0*/  STL.64 [R1+0x3330], R24 ;  /* 0x0033301801007387 */ /* 0x0001e40000100a00 */
[----:B0-----:R-:W3:Y:S01]  /*70600*/  LDL.LU R24, [R1+0xd60] ;  /* 0x000d600001187983 */ /* 0x001ee20000300800 */
[----:B------:R-:W3:Y:S02]  /*70610*/  LDL.LU R25, [R1+0xd64] ;  /* 0x000d640001197983 */ /* 0x000ee40000300800 */
[----:B------:R-:W3:Y:S02]  /*70620*/  LDL.LU R26, [R1+0xd68] ;  /* 0x000d6800011a7983 */ /* 0x000ee40000300800 */
[----:B------:R-:W3:Y:S01]  /*70630*/  LDL.LU R27, [R1+0xd6c] ;  /* 0x000d6c00011b7983 */ /* 0x000ee20000300800 */
[C---:B--2---:R-:W-:Y:S11]  /*70640*/  HMMA.16816.F32 R16, R40.reuse, R22, R16 ;  /* 0x000000162810723c */ /* 0x044ff60000001810 */
[----:B------:R-:W-:Y:S11]  /*70650*/  @!UPT UIADD3 URZ, URZ, URZ, URZ ;  /* 0x0000003f3f3ff290 */ /* 0x000ff6000fffe03f */
[----:B------:R-:W-:Y:S01]  /*70660*/  @!UPT UIADD3 URZ, URZ, URZ, URZ ;  /* 0x0000003f3f3ff290 */ /* 0x000fe2000fffe03f */
[----:B------:R-:W-:Y:S01]  /*70670*/  STL.64 [R1+0xd80], R16 ;  /* 0x000d801001007387 */ /* 0x000fe20000100a00 */
[----:B------:R0:W-:Y:S03]  /*70680*/  STL.64 [R1+0xd88], R18 ;  /* 0x000d881201007387 */ /* 0x0001e60000100a00 */
[----:B0-----:R-:W2:Y:S01]  /*70690*/  LDL.LU.64 R18, [R1+0x34a0] ;  /* 0x0034a00001127983 */ /* 0x001ea20000300a00 */
[C---:B---3--:R-:W-:Y:S08]  /*706a0*/  HMMA.16816.F32 R24, R40.reuse, R14, R24 ;  /* 0x0000000e2818723c */ /* 0x048ff00000001818 */
        /* <DEDUP_REMOVED lines=8> */
[----:B------:R0:W-:Y:S01]  /*70730*/  STL.64 [R1+0x3338], R12 ;  /* 0x0033380c01007387 */ /* 0x0001e20000100a00 */
[----:B------:R-:W-:Y:S01]  /*70740*/  STL.64 [R1+0xd60], R24 ;  /* 0x000d601801007387 */ /* 0x000fe20000100a00 */
[----:B------:R-:W-:Y:S02]  /*70750*/  STL.64 [R1+0xd68], R26 ;  /* 0x000d681a01007387 */ /* 0x000fe40000100a00 */
[----:B----4-:R-:W-:Y:S02]  /*70760*/  STL.64 [R1+0x2fe0], R10 ;  /* 0x002fe00a01007387 */ /* 0x010fe40000100a00 */
[----:B------:R1:W-:Y:S01]  /*70770*/  STL.64 [R1+0x3340], R8 ;  /* 0x0033400801007387 */ /* 0x0003e20000100a00 */
[C---:B0-----:R-:W-:Y:S08]  /*70780*/  HMMA.16816.F32 R12, R40.reuse, R10, R28 ;  /* 0x0000000a280c723c */ /* 0x041ff0000000181c */
[----:B-1----:R-:W-:Y:S11]  /*70790*/  HMMA.16816.F32 R8, R40, R6, R32 ;  /* 0x000000062808723c */ /* 0x002ff60000001820 */
[----:B------:R-:W-:Y:S04]  /*707a0*/  @!UPT UIADD3 URZ, URZ, URZ, URZ ;  /* 0x0000003f3f3ff290 */ /* 0x000fe8000fffe03f */
[----:B------:R-:W-:Y:S01]  /*707b0*/  STL.64 [R1+0xd50], R12 ;  /* 0x000d500c01007387 */ /* 0x000fe20000100a00 */
[----:B------:R-:W-:Y:S02]  /*707c0*/  STL.64 [R1+0xd58], R14 ;  /* 0x000d580e01007387 */ /* 0x000fe40000100a00 */
[----:B------:R-:W-:Y:S02]  /*707d0*/  STL.64 [R1+0x2fb0], R6 ;  /* 0x002fb00601007387 */ /* 0x000fe40000100a00 */
[----:B------:R-:W-:Y:S03]  /*707e0*/  STL.64 [R1+0x3348], R4 ;  /* 0x0033480401007387 */ /* 0x000fe60000100a00 */
[----:B------:R-:W-:Y:S01]  /*707f0*/  STL.64 [R1+0x750], R8 ;  /* 0x0007500801007387 */ /* 0x000fe20000100a00 */
[----:B------:R2:W-:Y:S02]  /*70800*/  STL.64 [R1+0x758], R10 ;  /* 0x0007580a01007387 */ /* 0x0005e40000100a00 */
[C---:B--2---:R-:W-:Y:S08]  /*70810*/  HMMA.16816.F32 R8, R44.reuse, R50, R36 ;  /* 0x000000322c08723c */ /* 0x044ff00000001824 */
[----:B------:R-:W-:Y:S11]  /*70820*/  HMMA.16816.F32 R4, R44, R58, R52 ;  /* 0x0000003a2c04723c */ /* 0x000ff60000001834 */
[----:B------:R-:W-:Y:S04]  /*70830*/  @!UPT UIADD3 URZ, URZ, URZ, URZ ;  /* 0x0000003f3f3ff290 */ /* 0x000fe8000fffe03f */
[----:B------:R-:W-:Y:S01]  /*70840*/  STL.64 [R1+0x740], R8 ;  /* 0x0007400801007387 */ /* 0x000fe20000100a00 */
[----:B------:R-:W-:-:S08]  /*70850*/  IMAD.MOV.U32 R20, RZ, RZ, R8 ;  /* 0x000000ffff147224 */ /* 0x000fd000078e0008 */
[----:B------:R-:W-:Y:S02]  /*70860*/  IMAD.MOV.U32 R21, RZ, RZ, R4 ;  /* 0x000000ffff157224 */ /* 0x000fe400078e0004 */
[----:B------:R-:W-:Y:S01]  /*70870*/  STL.64 [R1+0x748], R10 ;  /* 0x0007480a01007387 */ /* 0x000fe20000100a00 */
[----:B------:R-:W-:Y:S01]  /*70880*/  STL.64 [R1+0x730], R4 ;  /* 0x0007300401007387 */ /* 0x000fe20000100a00 */
[----:B------:R-:W-:Y:S02]  /*70890*/  STL.64 [R1+0x738], R6 ;  /* 0x0007380601007387 */ /* 0x000fe40000100a00 */
[----:B------:R0:W-:Y:S02]  /*708a0*/  STL.64 [R1+0x3050], R22 ;  /* 0x0030501601007387 */ /* 0x0001e40000100a00 */
[----:B------:R1:W-:Y:S01]  /*708b0*/  STL.64 [R1+0x3048], R20 ;  /* 0x0030481401007387 */ /* 0x0003e20000100a00 */
[----:B0-----:R-:W2:Y:S01]  /*708c0*/  LDL.LU R22, [R1+0x1d8] ;  /* 0x0001d80001167983 */ /* 0x001ea20000300800 */
[----:B------:R-:W2:Y:S03]  /*708d0*/  LDL.LU R23, [R1+0x1dc] ;  /* 0x0001dc0001177983 */ /* 0x000ea60000300800 */
[----:B--2---:R0:W-:Y:S01]  /*708e0*/  STL.64 [R1+0x3350], R22 ;  /* 0x0033501601007387 */ /* 0x0041e20000100a00 */
[----:B------:R-:W2:Y:S02]  /*708f0*/  LDL.LU R56, [R1+0x5f0] ;  /* 0x0005f00001387983 */ /* 0x000ea40000300800 */
[----:B------:R-:W2:Y:S02]  /*70900*/  LDL.LU R57, [R1+0x5f4] ;  /* 0x0005f40001397983 */ /* 0x000ea40000300800 */
[----:B------:R-:W3:Y:S01]  /*70910*/  LDL.LU R58, [R1+0x5f8] ;  /* 0x0005f800013a7983 */ /* 0x000ee20000300800 */
[----:B------:R-:W3:Y:S04]  /*70920*/  LDL.LU R59, [R1+0x5fc] ;  /* 0x0005fc00013b7983 */ /* 0x000ee80000300800 */
[----:B---3--:R3:W-:Y:S01]  /*70930*/  STL.64 [R1+0x3360], R58 ;  /* 0x0033603a01007387 */ /* 0x0087e20000100a00 */
[----:B--2---:R-:W-:Y:S02]  /*70940*/  STL.64 [R1+0x3358], R56 ;  /* 0x0033583801007387 */ /* 0x004fe40000100a00 */
[----:B------:R-:W2:Y:S02]  /*70950*/  LDL.LU R54, [R1+0x1f8] ;  /* 0x0001f80001367983 */ /* 0x000ea40000300800 */
[----:B------:R-:W2:Y:S02]  /*70960*/  LDL.LU R55, [R1+0x1fc] ;  /* 0x0001fc0001377983 */ /* 0x000ea40000300800 */
[----:B--2---:R2:W-:Y:S01]  /*70970*/  STL.64 [R1+0x3368], R54 ;  /* 0x0033683601007387 */ /* 0x0045e20000100a00 */
[----:B------:R-:W4:Y:S02]  /*70980*/  LDL.LU R48, [R1+0x600] ;  /* 0x0006000001307983 */ /* 0x000f240000300800 */
[----:B------:R-:W4:Y:S02]  /*70990*/  LDL.LU R49, [R1+0x604] ;  /* 0x0006040001317983 */ /* 0x000f240000300800 */
[----:B------:R-:W2:Y:S01]  /*709a0*/  LDL.LU R50, [R1+0x608] ;  /* 0x0006080001327983 */ /* 0x000ea20000300800 */
[----:B------:R-:W2:Y:S04]  /*709b0*/  LDL.LU R51, [R1+0x60c] ;  /* 0x00060c0001337983 */ /* 0x000ea80000300800 */
[----:B--2---:R2:W-:Y:S01]  /*709c0*/  STL.64 [R1+0x3378], R50 ;  /* 0x0033783201007387 */ /* 0x0045e20000100a00 */
[----:B----4-:R-:W-:Y:S02]  /*709d0*/  STL.64 [R1+0x3370], R48 ;  /* 0x0033703001007387 */ /* 0x010fe40000100a00 */
[----:B------:R-:W4:Y:S02]  /*709e0*/  LDL.LU R38, [R1+0x208] ;  /* 0x0002080001267983 */ /* 0x000f240000300800 */
[----:B------:R-:W4:Y:S02]  /*709f0*/  LDL.LU R39, [R1+0x20c] ;  /* 0x00020c0001277983 */ /* 0x000f240000300800 */
[----:B----4-:R-:W-:Y:S01]  /*70a00*/  STL.64 [R1+0x3380], R38 ;  /* 0x0033802601007387 */ /* 0x010fe20000100a00 */
        /* <DEDUP_REMOVED lines=8> */
[----:B----4-:R4:W-:Y:S01]  /*70a90*/  STL.64 [R1+0x3398], R30 ;  /* 0x0033981e01007387 */ /* 0x0109e20000100a00 */
[----:B------:R-:W2:Y:S02]  /*70aa0*/  LDL.LU R14, [R1+0x228] ;  /* 0x00022800010e7983 */ /* 0x000ea40000300800 */
[----:B------:R-:W2:Y:S02]  /*70ab0*/  LDL.LU R15, [R1+0x22c] ;  /* 0x00022c00010f7983 */ /* 0x000ea40000300800 */
[----:B------:R-:W-:Y:S01]  /*70ac0*/  IMAD.MOV.U32 R16, RZ, RZ, R10 ;  /* 0x000000ffff107224 */ /* 0x000fe200078e000a */
[----:B--2---:R2:W-:Y:S01]  /*70ad0*/  STL.64 [R1+0x33a0], R14 ;  /* 0x0033a00e01007387 */ /* 0x0045e20000100a00 */
[----:B------:R-:W2:Y:S02]  /*70ae0*/  LDL.LU R8, [R1+0x630] ;  /* 0x0006300001087983 */ /* 0x000ea40000300800 */
[----:B------:R-:W2:Y:S02]  /*70af0*/  LDL.LU R9, [R1+0x634] ;  /* 0x0006340001097983 */ /* 0x000ea40000300800 */
[----:B------:R-:W2:Y:S01]  /*70b00*/  LDL.LU R10, [R1+0x638] ;  /* 0x00063800010a7983 */ /* 0x000ea20000300800 */
[----:B------:R-:W2:Y:S01]  /*70b10*/  LDL.LU R11, [R1+0x63c] ;  /* 0x00063c00010b7983 */ /* 0x000ea20000300800 */
[----:B------:R-:W-:-:S03]  /*70b20*/  IMAD.MOV.U32 R17, RZ, RZ, R6 ;  /* 0x000000ffff117224 */ /* 0x000fc600078e0006 */
[----:B--2---:R-:W-:Y:S01]  /*70b30*/  STL.64 [R1+0x33b0], R10 ;  /* 0x0033b00a01007387 */ /* 0x004fe20000100a00 */
[----:B------:R2:W-:Y:S02]  /*70b40*/  STL.64 [R1+0x33a8], R8 ;  /* 0x0033a80801007387 */ /* 0x0005e40000100a00 */
[----:B------:R-:W2:Y:S02]  /*70b50*/  LDL.LU R6, [R1+0x238] ;  /* 0x0002380001067983 */ /* 0x000ea40000300800 */
[----:B------:R-:W2:Y:S02]  /*70b60*/  LDL.LU R7, [R1+0x23c] ;  /* 0x00023c0001077983 */ /* 0x000ea40000300800 */
[----:B--2---:R2:W-:Y:S01]  /*70b70*/  STL.64 [R1+0x33b8], R6 ;  /* 0x0033b80601007387 */ /* 0x0045e20000100a00 */
[----:B-1----:R-:W2:Y:S02]  /*70b80*/  LDL.LU R20, [R1+0x640] ;  /* 0x0006400001147983 */ /* 0x002ea40000300800 */
[----:B------:R-:W2:Y:S02]  /*70b90*/  LDL.LU R21, [R1+0x644] ;  /* 0x0006440001157983 */ /* 0x000ea40000300800 */
[----:B0-----:R-:W2:Y:S01]  /*70ba0*/  LDL.LU R22, [R1+0x648] ;  /* 0x0006480001167983 */ /* 0x001ea20000300800 */
[----:B------:R-:W2:Y:S04]  /*70bb0*/  LDL.LU R23, [R1+0x64c] ;  /* 0x00064c0001177983 */ /* 0x000ea80000300800 */
[----:B--2---:R-:W-:Y:S01]  /*70bc0*/  STL.64 [R1+0x33c8], R22 ;  /* 0x0033c81601007387 */ /* 0x004fe20000100a00 */
[----:B------:R0:W-:Y:S02]  /*70bd0*/  STL.64 [R1+0x33c0], R20 ;  /* 0x0033c01401007387 */ /* 0x0001e40000100a00 */
[----:B---3--:R-:W2:Y:S02]  /*70be0*/  LDL.LU R58, [R1+0x248] ;  /* 0x00024800013a7983 */ /* 0x008ea40000300800 */
[----:B------:R-:W2:Y:S02]  /*70bf0*/  LDL.LU R59, [R1+0x24c] ;  /* 0x00024c00013b7983 */ /* 0x000ea40000300800 */
[----:B--2---:R1:W-:Y:S01]  /*70c00*/  STL.64 [R1+0x33d0], R58 ;  /* 0x0033d03a01007387 */ /* 0x0043e20000100a00 */
[----:B------:R-:W2:Y:S02]  /*70c10*/  LDL.LU R52, [R1+0x650] ;  /* 0x0006500001347983 */ /* 0x000ea40000300800 */
[----:B------:R-:W2:Y:S02]  /*70c20*/  LDL.LU R53, [R1+0x654] ;  /* 0x0006540001357983 */ /* 0x000ea40000300800 */
[----:B------:R-:W3:Y:S01]  /*70c30*/  LDL.LU R54, [R1+0x658] ;  /* 0x0006580001367983 */ /* 0x000ee20000300800 */
[----:B------:R-:W3:Y:S04]  /*70c40*/  LDL.LU R55, [R1+0x65c] ;  /* 0x00065c0001377983 */ /* 0x000ee80000300800 */
[----:B---3--:R-:W-:Y:S01]  /*70c50*/  STL.64 [R1+0x33e0], R54 ;  /* 0x0033e03601007387 */ /* 0x008fe20000100a00 */
[----:B--2---:R-:W-:Y:S02]  /*70c60*/  STL.64 [R1+0x33d8], R52 ;  /* 0x0033d83401007387 */ /* 0x004fe40000100a00 */
[----:B------:R-:W2:Y:S02]  /*70c70*/  LDL.LU R50, [R1+0x258] ;  /* 0x0002580001327983 */ /* 0x000ea40000300800 */
[----:B------:R-:W2:Y:S02]  /*70c80*/  LDL.LU R51, [R1+0x25c] ;  /* 0x00025c0001337983 */ /* 0x000ea40000300800 */
[----:B--2---:R2:W-:Y:S01]  /*70c90*/  STL.64 [R1+0x33e8], R50 ;  /* 0x0033e83201007387 */ /* 0x0045e20000100a00 */
[----:B------:R-:W3:Y:S02]  /*70ca0*/  LDL.LU R34, [R1+0x268] ;  /* 0x0002680001227983 */ /* 0x000ee40000300800 */
[----:B------:R-:W3:Y:S02]  /*70cb0*/  LDL.LU R35, [R1+0x26c] ;  /* 0x00026c0001237983 */ /* 0x000ee40000300800 */
[----:B---3--:R3:W-:Y:S01]  /*70cc0*/  STL.64 [R1+0x33f0], R34 ;  /* 0x0033f02201007387 */ /* 0x0087e20000100a00 */
[----:B------:R-:W2:Y:S02]  /*70cd0*/  LDL.LU R28, [R1+0x670] ;  /* 0x00067000011c7983 */ /* 0x000ea40000300800 */
[----:B------:R-:W2:Y:S02]  /*70ce0*/  LDL.LU R29, [R1+0x674] ;  /* 0x00067400011d7983 */ /* 0x000ea40000300800 */
[----:B----4-:R-:W4:Y:S01]  /*70cf0*/  LDL.LU R30, [R1+0x678] ;  /* 0x00067800011e7983 */ /* 0x010f220000300800 */
[----:B------:R-:W4:Y:S04]  /*70d00*/  LDL.LU R31, [R1+0x67c] ;  /* 0x00067c00011f7983 */ /* 0x000f280000300800 */
[----:B----4-:R4:W-:Y:S01]  /*70d10*/  STL.64 [R1+0x3400], R30 ;  /* 0x0034001e01007387 */ /* 0x0109e20000100a00 */
[----:B--2---:R-:W-:Y:S02]  /*70d20*/  STL.64 [R1+0x33f8], R28 ;  /* 0x0033f81c01007387 */ /* 0x004fe40000100a00 */
[----:B------:R-:W2:Y:S02]  /*70d30*/  LDL.LU R14, [R1+0x278] ;  /* 0x00027800010e7983 */ /* 0x000ea40000300800 */
[----:B------:R-:W2:Y:S02]  /*70d40*/  LDL.LU R15, [R1+0x27c] ;  /* 0x00027c00010f7983 */ /* 0x000ea40000300800 */
[----:B--2---:R2:W-:Y:S01]  /*70d50*/  STL.64 [R1+0x3408], R14 ;  /* 0x0034080e01007387 */ /* 0x0045e20000100a00 */
[----:B------:R-:W2:Y:S02]  /*70d60*/  LDL.LU R8, [R1+0x680] ;  /* 0x0006800001087983 */ /* 0x000ea40000300800 */
[----:B------:R-:W2:Y:S02]  /*70d70*/  LDL.LU R9, [R1+0x684] ;  /* 0x0006840001097983 */ /* 0x000ea40000300800 */
[----:B------:R-:W2:Y:S01]  /*70d80*/  LDL.LU R10, [R1+0x688] ;  /* 0x00068800010a7983 */ /* 0x000ea20000300800 */
[----:B------:R-:W2:Y:S04]  /*70d90*/  LDL.LU R11, [R1+0x68c] ;  /* 0x00068c00010b7983 */ /* 0x000ea80000300800 */
[----:B--2---:R2:W-:Y:S01]  /*70da0*/  STL.64 [R1+0x3418], R10 ;  /* 0x0034180a01007387 */ /* 0x0045e20000100a00 */
[----:B------:R-:W-:Y:S02]  /*70db0*/  STL.64 [R1+0x3410], R8 ;  /* 0x0034100801007387 */ /* 0x000fe40000100a00 */
[----:B------:R-:W2:Y:S02]  /*70dc0*/  LDL.LU R6, [R1+0x288] ;  /* 0x0002880001067983 */ /* 0x000ea40000300800 */
[----:B------:R-:W2:Y:S02]  /*70dd0*/  LDL.LU R7, [R1+0x28c] ;  /* 0x00028c0001077983 */ /* 0x000ea40000300800 */
[----:B--2---:R-:W-:Y:S01]  /*70de0*/  STL.64 [R1+0x3420], R6 ;  /* 0x0034200601007387 */ /* 0x004fe20000100a00 */
[----:B0-----:R-:W2:Y:S02]  /*70df0*/  LDL.LU R20, [R1+0x690] ;  /* 0x0006900001147983 */ /* 0x001ea40000300800 */
[----:B------:R-:W2:Y:S02]  /*70e00*/  LDL.LU R21, [R1+0x694] ;  /* 0x0006940001157983 */ /* 0x000ea40000300800 */
[----:B------:R-:W2:Y:S01]  /*70e10*/  LDL.LU R22, [R1+0x698] ;  /* 0x0006980001167983 */ /* 0x000ea20000300800 */
[----:B------:R-:W2:Y:S04]  /*70e20*/  LDL.LU R23, [R1+0x69c] ;  /* 0x00069c0001177983 */ /* 0x000ea80000300800 */
[----:B--2---:R-:W-:Y:S01]  /*70e30*/  STL.64 [R1+0x3430], R22 ;  /* 0x0034301601007387 */ /* 0x004fe20000100a00 */
[----:B------:R-:W-:Y:S02]  /*70e40*/  STL.64 [R1+0x3428], R20 ;  /* 0x0034281401007387 */ /* 0x000fe40000100a00 */
[----:B-1----:R-:W2:Y:S02]  /*70e50*/  LDL.LU R58, [R1+0x298] ;  /* 0x00029800013a7983 */ /* 0x002ea40000300800 */
[----:B------:R-:W2:Y:S02]  /*70e60*/  LDL.LU R59, [R1+0x29c] ;  /* 0x00029c00013b7983 */ /* 0x000ea40000300800 */
[----:B--2---:R-:W-:Y:S01]  /*70e70*/  STL.64 [R1+0x3438], R58 ;  /* 0x0034383a01007387 */ /* 0x004fe20000100a00 */
[----:B------:R-:W2:Y:S02]  /*70e80*/  LDL.LU R50, [R1+0x2a8] ;  /* 0x0002a80001327983 */ /* 0x000ea40000300800 */
[----:B------:R-:W2:Y:S02]  /*70e90*/  LDL.LU R51, [R1+0x2ac] ;  /* 0x0002ac0001337983 */ /* 0x000ea40000300800 */
[----:B--2---:R0:W-:Y:S01]  /*70ea0*/  STL.64 [R1+0x3440], R50 ;  /* 0x0034403201007387 */ /* 0x0041e20000100a00 */
[----:B------:R-:W2:Y:S02]  /*70eb0*/  LDL.LU R32, [R1+0x6b0] ;  /* 0x0006b00001207983 */ /* 0x000ea40000300800 */
[----:B------:R-:W2:Y:S02]  /*70ec0*/  LDL.LU R33, [R1+0x6b4] ;  /* 0x0006b40001217983 */ /* 0x000ea40000300800 */
[----:B---3--:R-:W3:Y:S01]  /*70ed0*/  LDL.LU R34, [R1+0x6b8] ;  /* 0x0006b80001227983 */ /* 0x008ee20000300800 */
[----:B------:R-:W3:Y:S04]  /*70ee0*/  LDL.LU R35, [R1+0x6bc] ;  /* 0x0006bc0001237983 */ /* 0x000ee80000300800 */
[----:B---3--:R-:W-:Y:S01]  /*70ef0*/  STL.64 [R1+0x3450], R34 ;  /* 0x0034502201007387 */ /* 0x008fe20000100a00 */
[----:B--2---:R1:W-:Y:S02]  /*70f00*/  STL.64 [R1+0x3448], R32 ;  /* 0x0034482001007387 */ /* 0x0043e40000100a00 */
[----:B----4-:R-:W2:Y:S02]  /*70f10*/  LDL.LU R30, [R1+0x2b8] ;  /* 0x0002b800011e7983 */ /* 0x010ea40000300800 */
[----:B------:R-:W2:Y:S02]  /*70f20*/  LDL.LU R31, [R1+0x2bc] ;  /* 0x0002bc00011f7983 */ /* 0x000ea40000300800 */
[----:B--2---:R-:W-:Y:S01]  /*70f30*/  STL.64 [R1+0x3458], R30 ;  /* 0x0034581e01007387 */ /* 0x004fe20000100a00 */
        /* <DEDUP_REMOVED lines=9> */
[----:B0-----:R-:W4:Y:S02]  /*70fd0*/  LDL.LU R50, [R1+0x2e8] ;  /* 0x0002e80001327983 */ /* 0x001f240000300800 */
[----:B------:R-:W4:Y:S02]  /*70fe0*/  LDL.LU R51, [R1+0x2ec] ;  /* 0x0002ec0001337983 */ /* 0x000f240000300800 */
[----:B----4-:R0:W-:Y:S01]  /*70ff0*/  STL.64 [R1+0x3478], R50 ;  /* 0x0034783201007387 */ /* 0x0101e20000100a00 */
[----:B-1----:R-:W4:Y:S02]  /*71000*/  LDL.LU R32, [R1+0x6f0] ;  /* 0x0006f00001207983 */ /* 0x002f240000300800 */
[----:B------:R-:W4:Y:S02]  /*71010*/  LDL.LU R33, [R1+0x6f4] ;  /* 0x0006f40001217983 */ /* 0x000f240000300800 */
[----:B------:R-:W2:Y:S01]  /*71020*/  LDL.LU R34, [R1+0x6f8] ;  /* 0x0006f80001227983 */ /* 0x000ea20000300800 */
[----:B------:R-:W2:Y:S04]  /*71030*/  LDL.LU R35, [R1+0x6fc] ;  /* 0x0006fc0001237983 */ /* 0x000ea80000300800 */
[----:B--2---:R-:W-:Y:S01]  /*71040*/  STL.64 [R1+0x3488], R34 ;  /* 0x0034882201007387 */ /* 0x004fe20000100a00 */
[----:B----4-:R1:W-:Y:S02]  /*71050*/  STL.64 [R1+0x3480], R32 ;  /* 0x0034802001007387 */ /* 0x0103e40000100a00 */
[----:B------:R-:W2:Y:S02]  /*71060*/  LDL.LU R42, [R1+0x2f8] ;  /* 0x0002f800012a7983 */ /* 0x000ea40000300800 */
[----:B------:R-:W2:Y:S01]  /*71070*/  LDL.LU R43, [R1+0x2fc] ;  /* 0x0002fc00012b7983 */ /* 0x000ea20000300800 */
[----:B---3--:R-:W3:Y:S01]  /*71080*/  LDL.LU R14, [R1+0x308] ;  /* 0x00030800010e7983 */ /* 0x008ee20000300800 */
[----:B------:R-:W3:Y:S02]  /*71090*/  LDL.LU R15, [R1+0x30c] ;  /* 0x00030c00010f7983 */ /* 0x000ee40000300800 */
[----:B------:R-:W3:Y:S02]  /*710a0*/  LDL.LU R8, [R1+0x710] ;  /* 0x0007100001087983 */ /* 0x000ee40000300800 */
[----:B------:R-:W3:Y:S01]  /*710b0*/  LDL.LU R9, [R1+0x714] ;  /* 0x0007140001097983 */ /* 0x000ee20000300800 */
[----:B------:R-:W3:Y:S01]  /*710c0*/  LDL.LU R10, [R1+0x718] ;  /* 0x00071800010a7983 */ /* 0x000ee20000300800 */
[----:B------:R-:W3:Y:S02]  /*710d0*/  LDL.LU R11, [R1+0x71c] ;  /* 0x00071c00010b7983 */ /* 0x000ee40000300800 */
[----:B0-----:R-:W4:Y:S02]  /*710e0*/  LDL.LU R50, [R1+0x318] ;  /* 0x0003180001327983 */ /* 0x001f240000300800 */
[----:B------:R-:W4:Y:S01]  /*710f0*/  LDL.LU R51, [R1+0x31c] ;  /* 0x00031c0001337983 */ /* 0x000f220000300800 */
[----:B-1----:R-:W4:Y:S01]  /*71100*/  LDL.LU R32, [R1+0x720] ;  /* 0x0007200001207983 */ /* 0x002f220000300800 */
[----:B------:R-:W4:Y:S02]  /*71110*/  LDL.LU R33, [R1+0x724] ;  /* 0x0007240001217983 */ /* 0x000f240000300800 */
        /* <DEDUP_REMOVED lines=28> */
[----:B------:R-:W-:Y:S02]  /*712e0*/  STL.64 [R1+0x3040], R18 ;  /* 0x0030401201007387 */ /* 0x000fe40000100a00 */
[----:B------:R0:W-:Y:S02]  /*712f0*/  STL.64 [R1+0x3038], R16 ;  /* 0x0030381001007387 */ /* 0x0001e40000100a00 */
[----:B0-----:R-:W2:Y:S01]  /*71300*/  LDL.LU R16, [R1+0x5e0] ;  /* 0x0005e00001107983 */ /* 0x001ea20000300800 */
[----:B------:R-:W2:Y:S02]  /*71310*/  LDL.LU R17, [R1+0x5e4] ;  /* 0x0005e40001117983 */ /* 0x000ea40000300800 */
[----:B------:R-:W2:Y:S02]  /*71320*/  LDL.LU R18, [R1+0x5e8] ;  /* 0x0005e80001127983 */ /* 0x000ea40000300800 */
[----:B------:R-:W2:Y:S01]  /*71330*/  LDL.LU R19, [R1+0x5ec] ;  /* 0x0005ec0001137983 */ /* 0x000ea20000300800 */
[C---:B----4-:R-:W-:Y:S01]  /*71340*/  HMMA.16816.F32 R48, R44.reuse, R50, R32 ;  /* 0x000000322c30723c */ /* 0x050fe20000001820 */
[----:B------:R-:W4:Y:S01]  /*71350*/  LDL.LU.64 R34, [R1+0x3488] ;  /* 0x0034880001227983 */ /* 0x000f220000300a00 */
[----:B------:R-:W4:Y:S11]  /*71360*/  LDL.LU.64 R32, [R1+0x3480] ;  /* 0x0034800001207983 */ /* 0x000f360000300a00 */
[----:B------:R-:W-:Y:S10]  /*71370*/  @!UPT UIADD3 URZ, URZ, URZ, URZ ;  /* 0x0000003f3f3ff290 */ /* 0x000ff4000fffe03f */
[----:B------:R-:W-:Y:S01]  /*71380*/  STL.64 [R1+0x720], R48 ;  /* 0x0007203001007387 */ /* 0x000fe20000100a00 */
[----:B------:R0:W-:Y:S03]  /*71390*/  STL.64 [R1+0x728], R50 ;  /* 0x0007283201007387 */ /* 0x0001e60000100a00 */
[----:B0-----:R-:W4:Y:S01]  /*713a0*/  LDL.LU.64 R50, [R1+0x3478] ;  /* 0x0034780001327983 */ /* 0x001f220000300a00 */
[C---:B---3--:R-:W-:Y:S01]  /*713b0*/  HMMA.16816.F32 R12, R44.reuse, R14, R8 ;  /* 0x0000000e2c0c723c */ /* 0x048fe20000001808 */
[----:B------:R-:W3:Y:S07]  /*713c0*/  LDL.LU.64 R10, [R1+0x3470] ;  /* 0x00347000010a7983 */ /* 0x000eee0000300a00 */
[C---:B--2---:R-:W-:Y:S11]  /*713d0*/  HMMA.16816.F32 R28, R44.reuse, R42, R28 ;  /* 0x0000002a2c1c723c */ /* 0x044ff6000000181c */
[----:B------:R-:W-:Y:S04]  /*713e0*/  @!UPT UIADD3 URZ, URZ, URZ, URZ ;  /* 0x0000003f3f3ff290 */ /* 0x000fe8000fffe03f */
[----:B------:R-:W-:Y:S01]  /*713f0*/  STL.64 [R1+0x710], R12 ;  /* 0x0007100c01007387 */ /* 0x000fe20000100a00 */
[----:B------:R0:W-:Y:S03]  /*71400*/  STL.64 [R1+0x718], R14 ;  /* 0x0007180e01007387 */ /* 0x0001e60000100a00 */
[----:B0-----:R-:W2:Y:S01]  /*71410*/  LDL.LU.64 R14, [R1+0x3468] ;  /* 0x00346800010e7983 */ /* 0x001ea20000300a00 */
[----:B------:R-:W2:Y:S03]  /*71420*/  LDL.LU.64 R12, [R1+0x3460] ;  /* 0x00346000010c7983 */ /* 0x000ea60000300a00 */
[----:B------:R-:W-:Y:S02]  /*71430*/  STL.64 [R1+0x700], R28 ;  /* 0x0007001c01007387 */ /* 0x000fe40000100a00 */
[----:B------:R0:W-:Y:S02]  /*71440*/  STL.64 [R1+0x708], R30 ;  /* 0x0007081e01007387 */ /* 0x0001e40000100a00 */
        /* <DEDUP_REMOVED lines=8> */
[----:B------:R-:W-:Y:S01]  /*714d0*/  HMMA.16816.F32 R20, R44, R22, R56 ;  /* 0x000000162c14723c */ /* 0x000fe20000001838 */
[----:B------:R-:W-:Y:S02]  /*714e0*/  IMAD.MOV.U32 R43, RZ, RZ, R49 ;  /* 0x000000ffff2b7224 */ /* 0x000fe400078e0031 */
[----:B------:R-:W-:-:S05]  /*714f0*/  IMAD.MOV.U32 R42, RZ, RZ, R48 ;  /* 0x000000ffff2a7224 */ /* 0x000fca00078e0030 */
[C---:B---3--:R-:W-:Y:S01]  /*71500*/  HMMA.16816.F32 R8, R44.reuse, R10, R4 ;  /* 0x0000000a2c08723c */ /* 0x048fe20000001804 */
[----:B------:R-:W-:Y:S02]  /*71510*/  IMAD.MOV.U32 R41, RZ, RZ, R29 ;  /* 0x000000ffff297224 */ /* 0x000fe400078e001d */
[----:B------:R-:W-:Y:S01]  /*71520*/  IMAD.MOV.U32 R40, RZ, RZ, R28 ;  /* 0x000000ffff287224 */ /* 0x000fe200078e001c */
[----:B------:R0:W-:Y:S04]  /*71530*/  STL.64 [R1+0x2fa8], R42 ;  /* 0x002fa82a01007387 */ /* 0x0001e80000100a00 */
[----:B------:R-:W-:Y:S01]  /*71540*/  STL.64 [R1+0x2fa0], R40 ;  /* 0x002fa02801007387 */ /* 0x000fe20000100a00 */
[----:B0-----:R-:W3:Y:S01]  /*71550*/  LDL.LU R42, [R1+0x1e8] ;  /* 0x0001e800012a7983 */ /* 0x001ee20000300800 */
[----:B------:R-:W3:Y:S02]  /*71560*/  LDL.LU R43, [R1+0x1ec] ;  /* 0x0001ec00012b7983 */ /* 0x000ee40000300800 */
[----:B------:R-:W3:Y:S03]  /*71570*/  LDL.LU.64 R58, [R1+0x3438] ;  /* 0x00343800013a7983 */ /* 0x000ee60000300a00 */
[----:B------:R-:W-:Y:S01]  /*71580*/  STL.64 [R1+0x6e0], R20 ;  /* 0x0006e01401007387 */ /* 0x000fe20000100a00 */
[----:B------:R0:W-:Y:S01]  /*71590*/  STL.64 [R1+0x6e8], R22 ;  /* 0x0006e81601007387 */ /* 0x0001e20000100a00 */
[C---:B--2---:R-:W-:Y:S02]  /*715a0*/  HMMA.16816.F32 R28, R44.reuse, R30, R12 ;  /* 0x0000001e2c1c723c */ /* 0x044fe4000000180c */
[----:B0-----:R-:W2:Y:S01]  /*715b0*/  LDL.LU.64 R22, [R1+0x3430] ;  /* 0x0034300001167983 */ /* 0x001ea20000300a00 */
[----:B------:R-:W2:Y:S02]  /*715c0*/  LDL.LU.64 R20, [R1+0x3428] ;  /* 0x0034280001147983 */ /* 0x000ea40000300a00 */
[----:B------:R-:W2:Y:S02]  /*715d0*/  LDL.LU.64 R6, [R1+0x3420] ;  /* 0x0034200001067983 */ /* 0x000ea40000300a00 */
[----:B------:R-:W-:Y:S01]  /*715e0*/  STL.64 [R1+0x6d0], R8 ;  /* 0x0006d00801007387 */ /* 0x000fe20000100a00 */
[----:B------:R0:W-:Y:S04]  /*715f0*/  STL.64 [R1+0x6d8], R10 ;  /* 0x0006d80a01007387 */ /* 0x0001e80000100a00 */
[----:B0-----:R-:W2:Y:S01]  /*71600*/  LDL.LU.64 R10, [R1+0x3418] ;  /* 0x00341800010a7983 */ /* 0x001ea20000300a00 */
[----:B------:R-:W2:Y:S02]  /*71610*/  LDL.LU.64 R8, [R1+0x3410] ;  /* 0x0034100001087983 */ /* 0x000ea40000300a00 */
[----:B------:R-:W2:Y:S08]  /*71620*/  LDL.LU.64 R14, [R1+0x3408] ;  /* 0x00340800010e7983 */ /* 0x000eb00000300a00 */
[----:B------:R-:W-:Y:S01]  /*71630*/  STL.64 [R1+0x6c0], R28 ;  /* 0x0006c01c01007387 */ /* 0x000fe20000100a00 */
[----:B------:R0:W-:Y:S04]  /*71640*/  STL.64 [R1+0x6c8], R30 ;  /* 0x0006c81e01007387 */ /* 0x0001e80000100a00 */
[----:B0-----:R-:W2:Y:S01]  /*71650*/  LDL.LU.64 R30, [R1+0x3400] ;  /* 0x00340000011e7983 */ /* 0x001ea20000300a00 */
[----:B------:R-:W2:Y:S01]  /*71660*/  LDL.LU.64 R28, [R1+0x33f8] ;  /* 0x0033f800011c7983 */ /* 0x000ea20000300a00 */
[C---:B----4-:R-:W-:Y:S02]  /*71670*/  HMMA.16816.F32 R48, R44.reuse, R50, R32 ;  /* 0x000000322c30723c */ /* 0x050fe40000001820 */
[----:B------:R-:W4:Y:S11]  /*71680*/  LDL.LU.64 R34, [R1+0x33f0] ;  /* 0x0033f00001227983 */ /* 0x000f360000300a00 */
[----:B------:R-:W-:Y:S10]  /*71690*/  @!UPT UIADD3 URZ, URZ, URZ, URZ ;  /* 0x0000003f3f3ff290 */ /* 0x000ff4000fffe03f */
[----:B------:R-:W-:Y:S01]  /*716a0*/  STL.64 [R1+0x6b0], R48 ;  /* 0x0006b03001007387 */ /* 0x000fe20000100a00 */
[----:B------:R0:W-:Y:S03]  /*716b0*/  STL.64 [R1+0x6b8], R50 ;  /* 0x0006b83201007387 */ /* 0x0001e60000100a00 */
[----:B0-----:R-:W4:Y:S01]  /*716c0*/  LDL.LU.64 R50, [R1+0x33e8] ;  /* 0x0033e80001327983 */ /* 0x001f220000300a00 */
[C---:B---3--:R-:W-:Y:S08]  /*716d0*/  HMMA.16816.F32 R56, R44.reuse, R58, R52 ;  /* 0x0000003a2c38723c */ /* 0x048ff00000001834 */
[C---:B--2---:R-:W-:Y:S01]  /*716e0*/  HMMA.16816.F32 R4, R44.reuse, R6, R20 ;  /* 0x000000062c04723c */ /* 0x044fe20000001814 */
[----:B------:R-:W2:Y:S04]  /*716f0*/  LDL.LU.64 R54, [R1+0x33e0] ;  /* 0x0033e00001367983 */ /* 0x000ea80000300a00 */
[----:B------:R-:W2:Y:S03]  /*71700*/  LDL.LU.64 R52, [R1+0x33d8] ;  /* 0x0033d80001347983 */ /* 0x000ea60000300a00 */
[C---:B------:R-:W-:Y:S07]  /*71710*/  HMMA.16816.F32 R12, R44.reuse, R14, R8 ;  /* 0x0000000e2c0c723c */ /* 0x040fee0000001808 */
[----:B------:R-:W-:Y:S01]  /*71720*/  STL.64 [R1+0x6a0], R56 ;  /* 0x0006a03801007387 */ /* 0x000fe20000100a00 */
[----:B------:R0:W-:Y:S03]  /*71730*/  STL.64 [R1+0x6a8], R58 ;  /* 0x0006a83a01007387 */ /* 0x0001e60000100a00 */
[----:B0-----:R-:W2:Y:S01]  /*71740*/  LDL.LU.64 R58, [R1+0x33d0] ;  /* 0x0033d000013a7983 */ /* 0x001ea20000300a00 */
[----:B------:R-:W3:Y:S02]  /*71750*/  LDL.LU.64 R22, [R1+0x33c8] ;  /* 0x0033c80001167983 */ /* 0x000ee40000300a00 */
[----:B------:R-:W3:Y:S01]  /*71760*/  LDL.LU.64 R20, [R1+0x33c0] ;  /* 0x0033c00001147983 */ /* 0x000ee20000300a00 */
[----:B------:R-:W-:Y:S04]  /*71770*/  STL.64 [R1+0x690], R4 ;  /* 0x0006900401007387 */ /* 0x000fe80000100a00 */
[----:B------:R0:W-:Y:S04]  /*71780*/  STL.64 [R1+0x698], R6 ;  /* 0x0006980601007387 */ /* 0x0001e80000100a00 */
[----:B0-----:R-:W3:Y:S01]  /*71790*/  LDL.LU.64 R6, [R1+0x33b8] ;  /* 0x0033b80001067983 */ /* 0x001ee20000300a00 */
[----:B------:R-:W3:Y:S02]  /*717a0*/  LDL.LU.64 R10, [R1+0x33b0] ;  /* 0x0033b000010a7983 */ /* 0x000ee40000300a00 */
[----:B------:R-:W3:Y:S02]  /*717b0*/  LDL.LU.64 R8, [R1+0x33a8] ;  /* 0x0033a80001087983 */ /* 0x000ee40000300a00 */
[----:B------:R-:W-:Y:S01]  /*717c0*/  STL.64 [R1+0x680], R12 ;  /* 0x0006800c01007387 */ /* 0x000fe20000100a00 */
[----:B------:R0:W-:Y:S04]  /*717d0*/  STL.64 [R1+0x688], R14 ;  /* 0x0006880e01007387 */ /* 0x0001e80000100a00 */
[----:B0-----:R-:W3:Y:S01]  /*717e0*/  LDL.LU.64 R14, [R1+0x33a0] ;  /* 0x0033a000010e7983 */ /* 0x001ee20000300a00 */
[C---:B----4-:R-:W-:Y:S03]  /*717f0*/  HMMA.16816.F32 R32, R44.reuse, R34, R28 ;  /* 0x000000222c20723c */ /* 0x050fe6000000181c */
[----:B------:R-:W4:Y:S11]  /*71800*/  LDL.LU.64 R30, [R1+0x3398] ;  /* 0x00339800011e7983 */ /* 0x000f360000300a00 */
[----:B------:R-:W-:Y:S09]  /*71810*/  @!UPT UIADD3 URZ, URZ, URZ, URZ ;  /* 0x0000003f3f3ff290 */ /* 0x000ff2000fffe03f */
[----:B------:R-:W-:Y:S01]  /*71820*/  STL.64 [R1+0x670], R32 ;  /* 0x0006702001007387 */ /* 0x000fe20000100a00 */
[----:B------:R0:W-:Y:S01]  /*71830*/  STL.64 [R1+0x678], R34 ;  /* 0x0006782201007387 */ /* 0x0001e20000100a00 */
[C---:B------:R-:W-:Y:S02]  /*71840*/  HMMA.16816.F32 R48, R44.reuse, R50, R36 ;  /* 0x000000322c30723c */ /* 0x040fe40000001824 */
[----:B0-----:R-:W4:Y:S01]  /*71850*/  LDL.LU.64 R34, [R1+0x3390] ;  /* 0x0033900001227983 */ /* 0x001f220000300a00 */
[----:B------:R-:W4:Y:S02]  /*71860*/  LDL.LU.64 R32, [R1+0x3388] ;  /* 0x0033880001207983 */ /* 0x000f240000300a00 */
[----:B------:R-:W4:Y:S03]  /*71870*/  LDL.LU.64 R38, [R1+0x3380] ;  /* 0x0033800001267983 */ /* 0x000f260000300a00 */
[C---:B--2---:R-:W-:Y:S11]  /*71880*/  HMMA.16816.F32 R56, R44.reuse, R58, R52 ;  /* 0x0000003a2c38723c */ /* 0x044ff60000001834 */
[----:B------:R-:W-:Y:S04]  /*71890*/  @!UPT UIADD3 URZ, URZ, URZ, URZ ;  /* 0x0000003f3f3ff290 */ /* 0x000fe8000fffe03f */
[----:B------:R-:W-:Y:S01]  /*718a0*/  STL.64 [R1+0x660], R48 ;  /* 0x0006603001007387 */ /* 0x000fe20000100a00 */
[----:B------:R0:W-:Y:S03]  /*718b0*/  STL.64 [R1+0x668], R50 ;  /* 0x0006683201007387 */ /* 0x0001e60000100a00 */
[----:B0-----:R-:W2:Y:S01]  /*718c0*/  LDL.LU.64 R50, [R1+0x3378] ;  /* 0x0033780001327983 */ /* 0x001ea20000300a00 */
[----:B------:R-:W2:Y:S01]  /*718d0*/  LDL.LU.64 R48, [R1+0x3370] ;  /* 0x0033700001307983 */ /* 0x000ea20000300a00 */
[C---:B---3--:R-:W-:Y:S02]  /*718e0*/  HMMA.16816.F32 R4, R44.reuse, R6, R20 ;  /* 0x000000062c04723c */ /* 0x048fe40000001814 */
[----:B------:R-:W2:Y:S04]  /*718f0*/  LDL.LU.64 R54, [R1+0x3368] ;  /* 0x0033680001367983 */ /* 0x000ea80000300a00 */
[----:B------:R-:W-:Y:S01]  /*71900*/  STL.64 [R1+0x650], R56 ;  /* 0x0006503801007387 */ /* 0x000fe20000100a00 */
[----:B------:R0:W-:Y:S01]  /*71910*/  STL.64 [R1+0x658], R58 ;  /* 0x0006583a01007387 */ /* 0x0001e20000100a00 */
[C---:B------:R-:W-:Y:S02]  /*71920*/  HMMA.16816.F32 R12, R44.reuse, R14, R8 ;  /* 0x0000000e2c0c723c */ /* 0x040fe40000001808 */
[----:B0-----:R-:W3:Y:S01]  /*71930*/  LDL.LU.64 R58, [R1+0x3360] ;  /* 0x00336000013a7983 */ /* 0x001ee20000300a00 */
[----:B------:R-:W3:Y:S02]  /*71940*/  LDL.LU.64 R56, [R1+0x3358] ;  /* 0x0033580001387983 */ /* 0x000ee40000300a00 */
[----:B------:R-:W3:Y:S10]  /*71950*/  LDL.LU.64 R22, [R1+0x3350] ;  /* 0x0033500001167983 */ /* 0x000ef40000300a00 */
[----:B------:R0:W-:Y:S04]  /*71960*/  STL.64 [R1+0x640], R4 ;  /* 0x0006400401007387 */ /* 0x0001e80000100a00 */
[----:B------:R-:W-:Y:S04]  /*71970*/  STL.64 [R1+0x648], R6 ;  /* 0x0006480601007387 */ /* 0x000fe80000100a00 */
[----:B0-----:R-:W3:Y:S01]  /*71980*/  LDL.LU.64 R4, [R1+0x3348] ;  /* 0x0033480001047983 */ /* 0x001ee20000300a00 */
[----:B------:R-:W3:Y:S03]  /*71990*/  LDL.LU.64 R8, [R1+0x3340] ;  /* 0x0033400001087983 */ /* 0x000ee60000300a00 */
[----:B------:R0:W-:Y:S01]  /*719a0*/  STL.64 [R1+0x630], R12 ;  /* 0x0006300c01007387 */ /* 0x0001e20000100a00 */
[----:B------:R-:W-:Y:S03]  /*719b0*/  STL.64 [R1+0x638], R14 ;  /* 0x0006380e01007387 */ /* 0x000fe60000100a00 */
[----:B0-----:R-:W3:Y:S01]  /*719c0*/  LDL.LU.64 R12, [R1+0x3338] ;  /* 0x00333800010c7983 */ /* 0x001ee20000300a00 */
[C---:B----4-:R-:W-:Y:S03]  /*719d0*/  HMMA.16816.F32 R28, R44.reuse, R30, R24 ;  /* 0x0000001e2c1c723c */ /* 0x050fe60000001818 */
[----:B------:R-:W4:Y:S11]  /*719e0*/  LDL.LU.64 R24, [R1+0x3330] ;  /* 0x0033300001187983 */ /* 0x000f360000300a00 */
[----:B------:R-:W-:Y:S09]  /*719f0*/  @!UPT UIADD3 URZ, URZ, URZ, URZ ;  /* 0x0000003f3f3ff290 */ /* 0x000ff2000fffe03f */
[----:B------:R0:W-:Y:S01]  /*71a00*/  STL.64 [R1+0x620], R28 ;  /* 0x0006201c01007387 */ /* 0x0001e20000100a00 */
[----:B------:R-:W-:Y:S03]  /*71a10*/  STL.64 [R1+0x628], R30 ;  /* 0x0006281e01007387 */ /* 0x000fe60000100a00 */
[----:B0-----:R-:W4:Y:S01]  /*71a20*/  LDL.LU.64 R28, [R1+0x3328] ;  /* 0x00332800011c7983 */ /* 0x001f220000300a00 */
[C---:B------:R-:W-:Y:S01]  /*71a30*/  HMMA.16816.F32 R36, R44.reuse, R38, R32 ;  /* 0x000000262c24723c */ /* 0x040fe20000001820 */
[----:B------:R-:W4:Y:S11]  /*71a40*/  LDL.LU.64 R32, [R1+0x3320] ;  /* 0x0033200001207983 */ /* 0x000f360000300a00 */
[----:B------:R-:W-:Y:S11]  /*71a50*/  @!UPT UIADD3 URZ, URZ, URZ, URZ ;  /* 0x0000003f3f3ff290 */ /* 0x000ff6000fffe03f */
[----:B------:R0:W-:Y:S01]  /*71a60*/  STL.64 [R1+0x610], R36 ;  /* 0x0006102401007387 */ /* 0x0001e20000100a00 */
[----:B------:R-:W-:Y:S03]  /*71a70*/  STL.64 [R1+0x618], R38 ;  /* 0x0006182601007387 */ /* 0x000fe60000100a00 */
[----:B0-----:R-:W4:Y:S01]  /*71a80*/  LDL.LU.64 R36, [R1+0x3318] ;  /* 0x0033180001247983 */ /* 0x001f220000300a00 */
[C---:B--2---:R-:W-:Y:S03]  /*71a90*/  HMMA.16816.F32 R52, R44.reuse, R54, R48 ;  /* 0x000000362c34723c */ /* 0x044fe60000001830 */
[----:B------:R-:W2:Y:S05]  /*71aa0*/  LDL.LU.64 R48, [R1+0x3310] ;  /* 0x0033100001307983 */ /* 0x000eaa0000300a00 */
[C---:B---3--:R-:W-:Y:S08]  /*71ab0*/  HMMA.16816.F32 R40, R44.reuse, R42, R56 ;  /* 0x0000002a2c28723c */ /* 0x048ff00000001838 */
[----:B------:R-:W-:Y:S07]  /*71ac0*/  HMMA.16816.F32 R16, R44, R22, R16 ;  /* 0x000000162c10723c */ /* 0x000fee0000001810 */
[----:B------:R0:W-:Y:S01]  /*71ad0*/  STL.64 [R1+0x600], R52 ;  /* 0x0006003401007387 */ /* 0x0001e20000100a00 */
[----:B------:R-:W-:Y:S03]  /*71ae0*/  STL.64 [R1+0x608], R54 ;  /* 0x0006083601007387 */ /* 0x000fe60000100a00 */
[----:B0-----:R-:W3:Y:S01]  /*71af0*/  LDL.LU R52, [R1+0x330c] ;  /* 0x00330c0001347983 */ /* 0x001ee20000300800 */
[----:B------:R-:W2:Y:S03]  /*71b00*/  LDL.LU R56, [R1+0x3308] ;  /* 0x0033080001387983 */ /* 0x000ea60000300800 */
[----:B------:R-:W-:Y:S01]  /*71b10*/  STL.64 [R1+0x5f0], R40 ;  /* 0x0005f02801007387 */ /* 0x000fe20000100a00 */
[----:B------:R0:W-:Y:S07]  /*71b20*/  STL.64 [R1+0x5f8], R42 ;  /* 0x0005f82a01007387 */ /* 0x0001ee0000100a00 */
[----:B------:R-:W-:Y:S02]  /*71b30*/  STL.64 [R1+0x5e0], R16 ;  /* 0x0005e01001007387 */ /* 0x000fe40000100a00 */
[----:B------:R1:W-:Y:S02]  /*71b40*/  STL.64 [R1+0x5e8], R18 ;  /* 0x0005e81201007387 */ /* 0x0003e40000100a00 */
[----:B----4-:R-:W-:-:S02]  /*71b50*/  IMAD.MOV.U32 R38, RZ, RZ, R33 ;  /* 0x000000ffff267224 */ /* 0x010fc400078e0021 */
[----:B------:R-:W-:-:S05]  /*71b60*/  IMAD.MOV.U32 R39, RZ, RZ, R32 ;  /* 0x000000ffff277224 */ /* 0x000fca00078e0020 */
[----:B------:R4:W-:Y:S01]  /*71b70*/  STL.64 [R1+0x3058], R38 ;  /* 0x0030582601007387 */ /* 0x0009e20000100a00 */
[----:B------:R-:W2:Y:S02]  /*71b80*/  LDL.LU R32, [R1+0x4b0] ;  /* 0x0004b00001207983 */ /* 0x000ea40000300800 */
[----:B------:R-:W2:Y:S02]  /*71b90*/  LDL.LU R33, [R1+0x4b4] ;  /* 0x0004b40001217983 */ /* 0x000ea40000300800 */
[----:B------:R-:W2:Y:S01]  /*71ba0*/  LDL.LU R34, [R1+0x4b8] ;  /* 0x0004b80001227983 */ /* 0x000ea20000300800 */
[----:B------:R-:W2:Y:S01]  /*71bb0*/  LDL.LU R35, [R1+0x4bc] ;  /* 0x0004bc0001237983 */ /* 0x000ea20000300800 */
[----:B------:R-:W-:Y:S02]  /*71bc0*/  IMAD.MOV.U32 R30, RZ, RZ, R25 ;  /* 0x000000ffff1e7224 */ /* 0x000fe400078e0019 */
[----:B------:R-:W-:Y:S01]  /*71bd0*/  IMAD.MOV.U32 R31, RZ, RZ, R24 ;  /* 0x000000ffff1f7224 */ /* 0x000fe200078e0018 */
[----:B--2---:R-:W-:Y:S01]  /*71be0*/  STL.64 [R1+0x3068], R34 ;  /* 0x0030682201007387 */ /* 0x004fe20000100a00 */
[----:B------:R-:W-:Y:S03]  /*71bf0*/  STL.64 [R1+0x3060], R32 ;  /* 0x0030602001007387 */ /* 0x000fe60000100a00 */
[----:B------:R2:W-:Y:S02]  /*71c00*/  STL.64 [R1+0x3070], R30 ;  /* 0x0030701e01007387 */ /* 0x0005e40000100a00 */
[----:B------:R-:W2:Y:S01]  /*71c10*/  LDL.LU R24, [R1+0x4c0] ;  /* 0x0004c00001187983 */ /* 0x000ea20000300800 */
[----:B------:R-:W2:Y:S01]  /*71c20*/  LDL.LU R25, [R1+0x4c4] ;  /* 0x0004c40001197983 */ /* 0x000ea20000300800 */
[----:B------:R-:W2:Y:S02]  /*71c30*/  LDL.LU R26, [R1+0x4c8] ;  /* 0x0004c800011a7983 */ /* 0x000ea40000300800 */
[----:B------:R-:W2:Y:S02]  /*71c40*/  LDL.LU R27, [R1+0x4cc] ;  /* 0x0004cc00011b7983 */ /* 0x000ea40000300800 */
[----:B------:R-:W-:-:S02]  /*71c50*/  IMAD.MOV.U32 R10, RZ, RZ, R37 ;  /* 0x000000ffff0a7224 */ /* 0x000fc400078e0025 */
[----:B------:R-:W-:Y:S02]  /*71c60*/  IMAD.MOV.U32 R11, RZ, RZ, R0 ;  /* 0x000000ffff0b7224 */ /* 0x000fe400078e0000 */
[----:B0-----:R-:W-:Y:S02]  /*71c70*/  IMAD.MOV.U32 R42, RZ, RZ, R60 ;  /* 0x000000ffff2a7224 */ /* 0x001fe400078e003c */
[----:B------:R-:W-:Y:S01]  /*71c80*/  IMAD.MOV.U32 R43, RZ, RZ, R56 ;  /* 0x000000ffff2b7224 */ /* 0x000fe200078e0038 */
[----:B--2---:R-:W-:Y:S01]  /*71c90*/  STL.64 [R1+0x3080], R26 ;  /* 0x0030801a01007387 */ /* 0x004fe20000100a00 */
[----:B------:R0:W-:Y:S02]  /*71ca0*/  STL.64 [R1+0x3078], R24 ;  /* 0x0030781801007387 */ /* 0x0001e40000100a00 */
[----:B------:R-:W2:Y:S02]  /*71cb0*/  LDL.LU R37, [R1+0x3304] ;  /* 0x0033040001257983 */ /* 0x000ea40000300800 */
[----:B------:R-:W2:Y:S01]  /*71cc0*/  LDL.LU R0, [R1+0x3300] ;  /* 0x0033000001007983 */ /* 0x000ea20000300800 */
[----:B------:R0:W-:Y:S01]  /*71cd0*/  STL.64 [R1+0x3088], R10 ;  /* 0x0030880a01007387 */ /* 0x0001e20000100a00 */
[----:B------:R-:W2:Y:S02]  /*71ce0*/  LDL.LU R60, [R1+0x32fc] ;  /* 0x0032fc00013c7983 */ /* 0x000ea40000300800 */
[----:B------:R0:W-:Y:S02]  /*71cf0*/  STL.64 [R1+0x3090], R42 ;  /* 0x0030902a01007387 */ /* 0x0001e40000100a00 */
[----:B------:R-:W2:Y:S01]  /*71d00*/  LDL.LU R56, [R1+0x4e0] ;  /* 0x0004e00001387983 */ /* 0x000ea20000300800 */
[----:B------:R-:W2:Y:S01]  /*71d10*/  LDL.LU R57, [R1+0x4e4] ;  /* 0x0004e40001397983 */ /* 0x000ea20000300800 */
[----:B------:R-:W2:Y:S02]  /*71d20*/  LDL.LU R58, [R1+0x4e8] ;  /* 0x0004e800013a7983 */ /* 0x000ea40000300800 */
[----:B------:R-:W2:Y:S02]  /*71d30*/  LDL.LU R59, [R1+0x4ec] ;  /* 0x0004ec00013b7983 */ /* 0x000ea40000300800 */
[----:B------:R-:W-:-:S02]  /*71d40*/  IMAD.MOV.U32 R54, RZ, RZ, R13 ;  /* 0x000000ffff367224 */ /* 0x000fc400078e000d */
[----:B------:R-:W-:Y:S01]  /*71d50*/  IMAD.MOV.U32 R55, RZ, RZ, R12 ;  /* 0x000000ffff377224 */ /* 0x000fe200078e000c */
[----:B--2---:R2:W-:Y:S01]  /*71d60*/  STL.64 [R1+0x30a0], R58 ;  /* 0x0030a03a01007387 */ /* 0x0045e20000100a00 */
[----:B------:R-:W-:Y:S03]  /*71d70*/  STL.64 [R1+0x3098], R56 ;  /* 0x0030983801007387 */ /* 0x000fe60000100a00 */
[----:B------:R0:W-:Y:S02]  /*71d80*/  STL.64 [R1+0x30a8], R54 ;  /* 0x0030a83601007387 */ /* 0x0001e40000100a00 */
[----:B------:R-:W2:Y:S01]  /*71d90*/  LDL.LU R12, [R1+0x4f0] ;  /* 0x0004f000010c7983 */ /* 0x000ea20000300800 */
[----:B------:R-:W2:Y:S01]  /*71da0*/  LDL.LU R13, [R1+0x4f4] ;  /* 0x0004f400010d7983 */ /* 0x000ea20000300800 */
[----:B------:R-:W2:Y:S02]  /*71db0*/  LDL.LU R14, [R1+0x4f8] ;  /* 0x0004f800010e7983 */ /* 0x000ea40000300800 */
[----:B------:R-:W2:Y:S02]  /*71dc0*/  LDL.LU R15, [R1+0x4fc] ;  /* 0x0004fc00010f7983 */ /* 0x000ea40000300800 */
[----:B-1----:R-:W-:-:S02]  /*71dd0*/  IMAD.MOV.U32 R18, RZ, RZ, R3 ;  /* 0x000000ffff127224 */ /* 0x002fc400078e0003 */
        /* <DEDUP_REMOVED lines=10> */
[----:B----4-:R-:W-:-:S02]  /*71e80*/  IMAD.MOV.U32 R38, RZ, RZ, R61 ;  /* 0x000000ffff267224 */ /* 0x010fc400078e003d */
[----:B------:R-:W-:Y:S02]  /*71e90*/  IMAD.MOV.U32 R39, RZ, RZ, R5 ;  /* 0x000000ffff277224 */ /* 0x000fe400078e0005 */
[----:B------:R-:W-:Y:S02]  /*71ea0*/  IMAD.MOV.U32 R30, RZ, RZ, R48 ;  /* 0x000000ffff1e7224 */ /* 0x000fe400078e0030 */
[----:B------:R-:W-:Y:S01]  /*71eb0*/  IMAD.MOV.U32 R31, RZ, RZ, R2 ;  /* 0x000000ffff1f7224 */ /* 0x000fe200078e0002 */
[----:B--2---:R2:W-:Y:S01]  /*71ec0*/  STL.64 [R1+0x30d0], R22 ;  /* 0x0030d01601007387 */ /* 0x0045e20000100a00 */
[----:B------:R-:W-:Y:S02]  /*71ed0*/  STL.64 [R1+0x30c8], R20 ;  /* 0x0030c81401007387 */ /* 0x000fe40000100a00 */
[----:B------:R-:W4:Y:S02]  /*71ee0*/  LDL.LU R61, [R1+0x32f0] ;  /* 0x0032f000013d7983 */ /* 0x000f240000300800 */
[----:B------:R-:W2:Y:S01]  /*71ef0*/  LDL.LU R5, [R1+0x32ec] ;  /* 0x0032ec0001057983 */ /* 0x000ea20000300800 */
[----:B------:R1:W-:Y:S01]  /*71f00*/  STL.64 [R1+0x30d8], R38 ;  /* 0x0030d82601007387 */ /* 0x0003e20000100a00 */
[----:B------:R-:W2:Y:S02]  /*71f10*/  LDL.LU R48, [R1+0x32e8] ;  /* 0x0032e80001307983 */ /* 0x000ea40000300800 */
[----:B------:R-:W2:Y:S02]  /*71f20*/  LDL.LU R2, [R1+0x32e4] ;  /* 0x0032e40001027983 */ /* 0x000ea40000300800 */
[----:B------:R1:W-:Y:S01]  /*71f30*/  STL.64 [R1+0x30e0], R30 ;  /* 0x0030e01e01007387 */ /* 0x0003e20000100a00 */
[----:B0-----:R-:W2:Y:S01]  /*71f40*/  LDL.LU R24, [R1+0x520] ;  /* 0x0005200001187983 */ /* 0x001ea20000300800 */
[----:B------:R-:W2:Y:S02]  /*71f50*/  LDL.LU R25, [R1+0x524] ;  /* 0x0005240001197983 */ /* 0x000ea40000300800 */
[----:B------:R-:W2:Y:S02]  /*71f60*/  LDL.LU R26, [R1+0x528] ;  /* 0x00052800011a7983 */ /* 0x000ea40000300800 */
[----:B------:R-:W2:Y:S02]  /*71f70*/  LDL.LU R27, [R1+0x52c] ;  /* 0x00052c00011b7983 */ /* 0x000ea40000300800 */
[----:B------:R-:W-:-:S02]  /*71f80*/  IMAD.MOV.U32 R10, RZ, RZ, R28 ;  /* 0x000000ffff0a7224 */ /* 0x000fc400078e001c */
[----:B------:R-:W-:Y:S01]  /*71f90*/  IMAD.MOV.U32 R11, RZ, RZ, R29 ;  /* 0x000000ffff0b7224 */ /* 0x000fe200078e001d */
[----:B--2---:R-:W-:Y:S01]  /*71fa0*/  STL.64 [R1+0x30f0], R26 ;  /* 0x0030f01a01007387 */ /* 0x004fe20000100a00 */
[----:B------:R0:W-:Y:S02]  /*71fb0*/  STL.64 [R1+0x30e8], R24 ;  /* 0x0030e81801007387 */ /* 0x0001e40000100a00 */
[----:B------:R-:W2:Y:S02]  /*71fc0*/  LDL.LU R28, [R1+0x32e0] ;  /* 0x0032e000011c7983 */ /* 0x000ea40000300800 */
[----:B------:R-:W2:Y:S01]  /*71fd0*/  LDL.LU R29, [R1+0x32dc] ;  /* 0x0032dc00011d7983 */ /* 0x000ea20000300800 */
[----:B------:R0:W-:Y:S01]  /*71fe0*/  STL.64 [R1+0x30f8], R10 ;  /* 0x0030f80a01007387 */ /* 0x0001e20000100a00 */
[----:B------:R-:W2:Y:S02]  /*71ff0*/  LDL.LU R40, [R1+0x530] ;  /* 0x0005300001287983 */ /* 0x000ea40000300800 */
[----:B------:R-:W2:Y:S02]  /*72000*/  LDL.LU R41, [R1+0x534] ;  /* 0x0005340001297983 */ /* 0x000ea40000300800 */
[----:B------:R-:W2:Y:S01]  /*72010*/  LDL.LU R42, [R1+0x538] ;  /* 0x00053800012a7983 */ /* 0x000ea20000300800 */
[----:B------:R-:W2:Y:S01]  /*72020*/  LDL.LU R43, [R1+0x53c] ;  /* 0x00053c00012b7983 */ /* 0x000ea20000300800 */
[----:B------:R-:W-:-:S02]  /*72030*/  IMAD.MOV.U32 R58, RZ, RZ, R8 ;  /* 0x000000ffff3a7224 */ /* 0x000fc400078e0008 */
[----:B---3--:R-:W-:Y:S01]  /*72040*/  IMAD.MOV.U32 R59, RZ, RZ, R52 ;  /* 0x000000ffff3b7224 */ /* 0x008fe200078e0034 */
[----:B--2---:R-:W-:Y:S01]  /*72050*/  STL.64 [R1+0x3108], R42 ;  /* 0x0031082a01007387 */ /* 0x004fe20000100a00 */
[----:B------:R2:W-:Y:S02]  /*72060*/  STL.64 [R1+0x3100], R40 ;  /* 0x0031002801007387 */ /* 0x0005e40000100a00 */
[----:B------:R-:W3:Y:S02]  /*72070*/  LDL.LU R8, [R1+0x32d8] ;  /* 0x0032d80001087983 */ /* 0x000ee40000300800 */
[----:B------:R0:W-:Y:S01]  /*72080*/  STL.64 [R1+0x3110], R58 ;  /* 0x0031103a01007387 */ /* 0x0001e20000100a00 */
[----:B------:R-:W2:Y:S01]  /*72090*/  LDL.LU R52, [R1+0x540] ;  /* 0x0005400001347983 */ /* 0x000ea20000300800 */
[----:B------:R-:W2:Y:S02]  /*720a0*/  LDL.LU R53, [R1+0x544] ;  /* 0x0005440001357983 */ /* 0x000ea40000300800 */
[----:B------:R-:W2:Y:S02]  /*720b0*/  LDL.LU R54, [R1+0x548] ;  /* 0x0005480001367983 */ /* 0x000ea40000300800 */
[----:B------:R-:W2:Y:S02]  /*720c0*/  LDL.LU R55, [R1+0x54c] ;  /* 0x00054c0001377983 */ /* 0x000ea40000300800 */
[----:B-1----:R-:W-:-:S02]  /*720d0*/  IMAD.MOV.U32 R14, RZ, RZ, R9 ;  /* 0x000000ffff0e7224 */ /* 0x002fc400078e0009 */
[----:B------:R-:W-:Y:S02]  /*720e0*/  IMAD.MOV.U32 R15, RZ, RZ, R4 ;  /* 0x000000ffff0f7224 */ /* 0x000fe400078e0004 */
[----:B------:R-:W-:Y:S02]  /*720f0*/  IMAD.MOV.U32 R22, RZ, RZ, R37 ;  /* 0x000000ffff167224 */ /* 0x000fe400078e0025 */
[----:B------:R-:W-:Y:S01]  /*72100*/  IMAD.MOV.U32 R23, RZ, RZ, R36 ;  /* 0x000000ffff177224 */ /* 0x000fe200078e0024 */
[----:B--2---:R-:W-:Y:S01]  /*72110*/  STL.64 [R1+0x3120], R54 ;  /* 0x0031203601007387 */ /* 0x004fe20000100a00 */
[----:B------:R-:W-:Y:S02]  /*72120*/  STL.64 [R1+0x3118], R52 ;  /* 0x0031183401007387 */ /* 0x000fe40000100a00 */
[----:B------:R-:W2:Y:S02]  /*72130*/  LDL.LU R9, [R1+0x32d4] ;  /* 0x0032d40001097983 */ /* 0x000ea40000300800 */
[----:B------:R-:W2:Y:S01]  /*72140*/  LDL.LU R4, [R1+0x32d0] ;  /* 0x0032d00001047983 */ /* 0x000ea20000300800 */
[----:B------:R1:W-:Y:S01]  /*72150*/  STL.64 [R1+0x3128], R14 ;  /* 0x0031280e01007387 */ /* 0x0003e20000100a00 */
        /* <DEDUP_REMOVED lines=12> */
[----:B0-----:R-:W2:Y:S02]  /*72220*/  LDL.LU R24, [R1+0x570] ;  /* 0x0005700001187983 */ /* 0x001ea40000300800 */
        /* <DEDUP_REMOVED lines=15> */
[----:B----4-:R-:W-:Y:S02]  /*72320*/  IMAD.MOV.U32 R59, RZ, RZ, R61 ;  /* 0x000000ffff3b7224 */ /* 0x010fe400078e003d */
[----:B-1----:R-:W-:Y:S02]  /*72330*/  IMAD.MOV.U32 R14, RZ, RZ, R2 ;  /* 0x000000ffff0e7224 */ /* 0x002fe400078e0002 */
[----:B------:R-:W-:Y:S01]  /*72340*/  IMAD.MOV.U32 R15, RZ, RZ, R48 ;  /* 0x000000ffff0f7224 */ /* 0x000fe200078e0030 */
[----:B--2---:R1:W-:Y:S01]  /*72350*/  STL.64 [R1+0x3170], R42 ;  /* 0x0031702a01007387 */ /* 0x0043e20000100a00 */
[----:B------:R-:W-:Y:S02]  /*72360*/  STL.64 [R1+0x3168], R40 ;  /* 0x0031682801007387 */ /* 0x000fe40000100a00 */
[----:B------:R-:W2:Y:S02]  /*72370*/  LDL.LU R5, [R1+0x32bc] ;  /* 0x0032bc0001057983 */ /* 0x000ea40000300800 */
[----:B------:R-:W4:Y:S01]  /*72380*/  LDL.LU R61, [R1+0x32b8] ;  /* 0x0032b800013d7983 */ /* 0x000f220000300800 */
        /* <DEDUP_REMOVED lines=18> */
[----:B---3--:R-:W-:Y:S01]  /*724b0*/  IMAD.MOV.U32 R27, RZ, RZ, R8 ;  /* 0x000000ffff1b7224 */ /* 0x008fe200078e0008 */
[----:B--2---:R-:W-:Y:S01]  /*724c0*/  STL.64 [R1+0x31a8], R30 ;  /* 0x0031a81e01007387 */ /* 0x004fe20000100a00 */
[----:B------:R0:W-:Y:S03]  /*724d0*/  STL.64 [R1+0x31a0], R28 ;  /* 0x0031a01c01007387 */ /* 0x0001e60000100a00 */
[----:B------:R2:W-:Y:S02]  /*724e0*/  STL.64 [R1+0x31b0], R26 ;  /* 0x0031b01a01007387 */ /* 0x0005e40000100a00 */
[----:B------:R-:W3:Y:S01]  /*724f0*/  LDL.LU R8, [R1+0x360] ;  /* 0x0003600001087983 */ /* 0x000ee20000300800 */
[----:B------:R-:W3:Y:S01]  /*72500*/  LDL.LU R9, [R1+0x364] ;  /* 0x0003640001097983 */ /* 0x000ee20000300800 */
[----:B------:R-:W2:Y:S02]  /*72510*/  LDL.LU R10, [R1+0x368] ;  /* 0x00036800010a7983 */ /* 0x000ea40000300800 */
[----:B------:R-:W2:Y:S02]  /*72520*/  LDL.LU R11, [R1+0x36c] ;  /* 0x00036c00010b7983 */ /* 0x000ea40000300800 */
[----:B-1----:R-:W-:-:S02]  /*72530*/  IMAD.MOV.U32 R42, RZ, RZ, R60 ;  /* 0x000000ffff2a7224 */ /* 0x002fc400078e003c */
[----:B------:R-:W-:Y:S02]  /*72540*/  IMAD.MOV.U32 R43, RZ, RZ, R4 ;  /* 0x000000ffff2b7224 */ /* 0x000fe400078e0004 */
[----:B------:R-:W-:Y:S02]  /*72550*/  IMAD.MOV.U32 R14, RZ, RZ, R49 ;  /* 0x000000ffff0e7224 */ /* 0x000fe400078e0031 */
[----:B------:R-:W-:Y:S01]  /*72560*/  IMAD.MOV.U32 R15, RZ, RZ, R0 ;  /* 0x000000ffff0f7224 */ /* 0x000fe200078e0000 */
[----:B--2---:R-:W-:Y:S01]  /*72570*/  STL.64 [R1+0x31c0], R10 ;  /* 0x0031c00a01007387 */ /* 0x004fe20000100a00 */
[----:B---3--:R1:W-:Y:S02]  /*72580*/  STL.64 [R1+0x31b8], R8 ;  /* 0x0031b80801007387 */ /* 0x0083e40000100a00 */
[----:B------:R-:W2:Y:S02]  /*72590*/  LDL.LU R60, [R1+0x32ac] ;  /* 0x0032ac00013c7983 */ /* 0x000ea40000300800 */
[----:B------:R-:W3:Y:S01]  /*725a0*/  LDL.LU R4, [R1+0x32a8] ;  /* 0x0032a80001047983 */ /* 0x000ee20000300800 */
[----:B------:R2:W-:Y:S01]  /*725b0*/  STL.64 [R1+0x31c8], R42 ;  /* 0x0031c82a01007387 */ /* 0x0005e20000100a00 */
[----:B------:R-:W2:Y:S02]  /*725c0*/  LDL.LU R49, [R1+0x32a4] ;  /* 0x0032a40001317983 */ /* 0x000ea40000300800 */
[----:B------:R-:W2:Y:S02]  /*725d0*/  LDL.LU R0, [R1+0x32a0] ;  /* 0x0032a00001007983 */ /* 0x000ea40000300800 */
[----:B------:R-:W-:Y:S01]  /*725e0*/  STL.64 [R1+0x31d0], R14 ;  /* 0x0031d00e01007387 */ /* 0x000fe20000100a00 */
[----:B------:R-:W2:Y:S01]  /*725f0*/  LDL.LU R20, [R1+0x380] ;  /* 0x0003800001147983 */ /* 0x000ea20000300800 */
        /* <DEDUP_REMOVED lines=15> */
[----:B----4-:R-:W-:Y:S01]  /*726f0*/  IMAD.MOV.U32 R27, RZ, RZ, R61 ;  /* 0x000000ffff1b7224 */ /* 0x010fe200078e003d */
[----:B--2---:R0:W-:Y:S01]  /*72700*/  STL.64 [R1+0x31f8], R30 ;  /* 0x0031f81e01007387 */ /* 0x0041e20000100a00 */
[----:B------:R-:W-:Y:S02]  /*72710*/  STL.64 [R1+0x31f0], R28 ;  /* 0x0031f01c01007387 */ /* 0x000fe40000100a00 */
[----:B------:R-:W2:Y:S02]  /*72720*/  LDL.LU R2, [R1+0x3294] ;  /* 0x0032940001027983 */ /* 0x000ea40000300800 */
[----:B------:R-:W4:Y:S01]  /*72730*/  LDL.LU R61, [R1+0x3290] ;  /* 0x00329000013d7983 */ /* 0x000f220000300800 */
[----:B------:R0:W-:Y:S01]  /*72740*/  STL.64 [R1+0x3200], R26 ;  /* 0x0032001a01007387 */ /* 0x0001e20000100a00 */
[----:B-1----:R-:W2:Y:S02]  /*72750*/  LDL.LU R8, [R1+0x3a0] ;  /* 0x0003a00001087983 */ /* 0x002ea40000300800 */
[----:B------:R-:W2:Y:S02]  /*72760*/  LDL.LU R9, [R1+0x3a4] ;  /* 0x0003a40001097983 */ /* 0x000ea40000300800 */
[----:B------:R-:W2:Y:S01]  /*72770*/  LDL.LU R10, [R1+0x3a8] ;  /* 0x0003a800010a7983 */ /* 0x000ea20000300800 */
[----:B------:R-:W2:Y:S01]  /*72780*/  LDL.LU R11, [R1+0x3ac] ;  /* 0x0003ac00010b7983 */ /* 0x000ea20000300800 */
[----:B------:R-:W-:-:S02]  /*72790*/  IMAD.MOV.U32 R42, RZ, RZ, R60 ;  /* 0x000000ffff2a7224 */ /* 0x000fc400078e003c */
[----:B------:R-:W-:Y:S02]  /*727a0*/  IMAD.MOV.U32 R43, RZ, RZ, R48 ;  /* 0x000000ffff2b7224 */ /* 0x000fe400078e0030 */
[----:B------:R-:W-:Y:S02]  /*727b0*/  IMAD.MOV.U32 R22, RZ, RZ, R49 ;  /* 0x000000ffff167224 */ /* 0x000fe400078e0031 */
[----:B---3--:R-:W-:Y:S01]  /*727c0*/  IMAD.MOV.U32 R23, RZ, RZ, R4 ;  /* 0x000000ffff177224 */ /* 0x008fe200078e0004 */
[----:B--2---:R1:W-:Y:S01]  /*727d0*/  STL.64 [R1+0x3210], R10 ;  /* 0x0032100a01007387 */ /* 0x0043e20000100a00 */
[----:B------:R-:W-:Y:S02]  /*727e0*/  STL.64 [R1+0x3208], R8 ;  /* 0x0032080801007387 */ /* 0x000fe40000100a00 */
[----:B------:R-:W2:Y:S02]  /*727f0*/  LDL.LU R60, [R1+0x328c] ;  /* 0x00328c00013c7983 */ /* 0x000ea40000300800 */
[----:B------:R-:W3:Y:S01]  /*72800*/  LDL.LU R48, [R1+0x3288] ;  /* 0x0032880001307983 */ /* 0x000ee20000300800 */
[----:B------:R1:W-:Y:S01]  /*72810*/  STL.64 [R1+0x3218], R42 ;  /* 0x0032182a01007387 */ /* 0x0003e20000100a00 */
[----:B------:R-:W2:Y:S02]  /*72820*/  LDL.LU R49, [R1+0x3284] ;  /* 0x0032840001317983 */ /* 0x000ea40000300800 */
[----:B------:R-:W2:Y:S02]  /*72830*/  LDL.LU R4, [R1+0x3280] ;  /* 0x0032800001047983 */ /* 0x000ea40000300800 */
[----:B------:R2:W-:Y:S01]  /*72840*/  STL.64 [R1+0x3220], R22 ;  /* 0x0032201601007387 */ /* 0x0005e20000100a00 */
[----:B------:R-:W2:Y:S01]  /*72850*/  LDL.LU R36, [R1+0x3c0] ;  /* 0x0003c00001247983 */ /* 0x000ea20000300800 */
[----:B------:R-:W2:Y:S02]  /*72860*/  LDL.LU R37, [R1+0x3c4] ;  /* 0x0003c40001257983 */ /* 0x000ea40000300800 */
[----:B------:R-:W2:Y:S02]  /*72870*/  LDL.LU R38, [R1+0x3c8] ;  /* 0x0003c80001267983 */ /* 0x000ea40000300800 */
[----:B------:R-:W2:Y:S02]  /*72880*/  LDL.LU R39, [R1+0x3cc] ;  /* 0x0003cc0001277983 */ /* 0x000ea40000300800 */
[----:B0-----:R-:W-:-:S02]  /*72890*/  IMAD.MOV.U32 R30, RZ, RZ, R5 ;  /* 0x000000ffff1e7224 */ /* 0x001fc400078e0005 */
[----:B------:R-:W-:Y:S01]  /*728a0*/  IMAD.MOV.U32 R31, RZ, RZ, R0 ;  /* 0x000000ffff1f7224 */ /* 0x000fe200078e0000 */
[----:B--2---:R-:W-:Y:S01]  /*728b0*/  STL.64 [R1+0x3230], R38 ;  /* 0x0032302601007387 */ /* 0x004fe20000100a00 */
        /* <DEDUP_REMOVED lines=8> */
[----:B-1----:R-:W-:-:S02]  /*72940*/  IMAD.MOV.U32 R10, RZ, RZ, R2 ;  /* 0x000000ffff0a7224 */ /* 0x002fc400078e0002 */
[----:B------:R-:W-:Y:S01]  /*72950*/  IMAD.MOV.U32 R11, RZ, RZ, R3 ;  /* 0x000000ffff0b7224 */ /* 0x000fe200078e0003 */
[----:B--2---:R-:W-:Y:S01]  /*72960*/  STL.64 [R1+0x3248], R26 ;  /* 0x0032481a01007387 */ /* 0x004fe20000100a00 */
[----:B------:R0:W-:Y:S02]  /*72970*/  STL.64 [R1+0x3240], R24 ;  /* 0x0032401801007387 */ /* 0x0001e40000100a00 */
        /* <DEDUP_REMOVED lines=8> */
[----:B----4-:R-:W-:Y:S01]  /*72a00*/  IMAD.MOV.U32 R23, RZ, RZ, R61 ;  /* 0x000000ffff177224 */ /* 0x010fe200078e003d */
[----:B--2---:R-:W-:Y:S01]  /*72a10*/  STL.64 [R1+0x3260], R42 ;  /* 0x0032602a01007387 */ /* 0x004fe20000100a00 */
[----:B------:R1:W-:Y:S02]  /*72a20*/  STL.64 [R1+0x3258], R40 ;  /* 0x0032582801007387 */ /* 0x0003e40000100a00 */
[----:B------:R-:W2:Y:S02]  /*72a30*/  LDL.LU R60, [R1+0x326c] ;  /* 0x00326c00013c7983 */ /* 0x000ea40000300800 */
[----:B------:R-:W4:Y:S01]  /*72a40*/  LDL.LU R61, [R1+0x3268] ;  /* 0x00326800013d7983 */ /* 0x000f220000300800 */
[----:B0-----:R-:W2:Y:S01]  /*72a50*/  LDL.LU R24, [R1+0x5c0] ;  /* 0x0005c00001187983 */ /* 0x001ea20000300800 */
[----:B------:R-:W2:Y:S02]  /*72a60*/  LDL.LU R25, [R1+0x5c4] ;  /* 0x0005c40001197983 */ /* 0x000ea40000300800 */
[----:B------:R-:W2:Y:S02]  /*72a70*/  LDL.LU R26, [R1+0x5c8] ;  /* 0x0005c800011a7983 */ /* 0x000ea40000300800 */
[----:B------:R-:W2:Y:S01]  /*72a80*/  LDL.LU R27, [R1+0x5cc] ;  /* 0x0005cc00011b7983 */ /* 0x000ea20000300800 */
[----:B-1----:R-:W2:Y:S01]  /*72a90*/  LDL.LU R40, [R1+0x5d0] ;  /* 0x0005d00001287983 */ /* 0x002ea20000300800 */
[----:B------:R-:W2:Y:S02]  /*72aa0*/  LDL.LU R41, [R1+0x5d4] ;  /* 0x0005d40001297983 */ /* 0x000ea40000300800 */
[----:B------:R-:W2:Y:S02]  /*72ab0*/  LDL.LU R42, [R1+0x5d8] ;  /* 0x0005d800012a7983 */ /* 0x000ea40000300800 */
[----:B------:R-:W2:Y:S01]  /*72ac0*/  LDL.LU R43, [R1+0x5dc] ;  /* 0x0005dc00012b7983 */ /* 0x000ea20000300800 */
[----:B------:R-:W4:Y:S01]  /*72ad0*/  LDL.LU R36, [R1+0x3f0] ;  /* 0x0003f00001247983 */ /* 0x000f220000300800 */
[----:B------:R-:W4:Y:S02]  /*72ae0*/  LDL.LU R37, [R1+0x3f4] ;  /* 0x0003f40001257983 */ /* 0x000f240000300800 */
[----:B------:R-:W4:Y:S02]  /*72af0*/  LDL.LU R38, [R1+0x3f8] ;  /* 0x0003f80001267983 */ /* 0x000f240000300800 */
[----:B------:R-:W4:Y:S02]  /*72b00*/  LDL.LU R39, [R1+0x3fc] ;  /* 0x0003fc0001277983 */ /* 0x000f240000300800 */
[----:B------:R-:W-:-:S02]  /*72b10*/  IMAD.MOV.U32 R10, RZ, RZ, R5 ;  /* 0x000000ffff0a7224 */ /* 0x000fc400078e0005 */
[----:B------:R-:W-:Y:S01]  /*72b20*/  IMAD.MOV.U32 R11, RZ, RZ, R4 ;  /* 0x000000ffff0b7224 */ /* 0x000fe200078e0004 */
        /* <DEDUP_REMOVED lines=23> */
[----:B---3--:R-:W-:Y:S01]  /*72ca0*/  IMAD.MOV.U32 R31, RZ, RZ, R48 ;  /* 0x000000ffff1f7224 */ /* 0x008fe200078e0030 */
[----:B------:R-:W3:Y:S01]  /*72cb0*/  LDL.LU R7, [R1+0x4dc] ;  /* 0x0004dc0001077983 */ /* 0x000ee20000300800 */
[----:B------:R-:W-:-:S02]  /*72cc0*/  IMAD.MOV.U32 R30, RZ, RZ, R49 ;  /* 0x000000ffff1e7224 */ /* 0x000fc400078e0031 */
[----:B------:R-:W3:Y:S02]  /*72cd0*/  LDL.LU R48, [R1+0x4a0] ;  /* 0x0004a00001307983 */ /* 0x000ee40000300800 */
[----:B------:R-:W3:Y:S01]  /*72ce0*/  LDL.LU R49, [R1+0x4a4] ;  /* 0x0004a40001317983 */ /* 0x000ee20000300800 */
[----:B------:R-:W3:Y:S01]  /*72cf0*/  LDL.LU R50, [R1+0x4a8] ;  /* 0x0004a80001327983 */ /* 0x000ee20000300800 */
        /* <DEDUP_REMOVED lines=8> */
[----:B------:R-:W3:Y:S02]  /*72d80*/  LDL.LU.64 R26, [R1+0x3248] ;  /* 0x00324800011a7983 */ /* 0x000ee40000300a00 */
[----:B------:R-:W3:Y:S11]  /*72d90*/  LDL.LU.64 R24, [R1+0x3240] ;  /* 0x0032400001187983 */ /* 0x000ef60000300a00 */
[----:B------:R-:W-:Y:S09]  /*72da0*/  @!UPT UIADD3 URZ, URZ, URZ, URZ ;  /* 0x0000003f3f3ff290 */ /* 0x000ff2000fffe03f */
[----:B------:R-:W-:Y:S01]  /*72db0*/  STL.64 [R1+0x5c0], R28 ;  /* 0x0005c01c01007387 */ /* 0x000fe20000100a00 */
[----:B------:R0:W-:Y:S03]  /*72dc0*/  STL.64 [R1+0x5c8], R30 ;  /* 0x0005c81e01007387 */ /* 0x0001e60000100a00 */
[----:B0-----:R-:W3:Y:S01]  /*72dd0*/  LDL.LU.64 R30, [R1+0x3238] ;  /* 0x00323800011e7983 */ /* 0x001ee20000300a00 */
[C---:B----4-:R-:W-:Y:S01]  /*72de0*/  HMMA.16816.F32 R20, R44.reuse, R22, R36 ;  /* 0x000000162c14723c */ /* 0x050fe20000001824 */
[----:B------:R-:W4:Y:S02]  /*72df0*/  LDL.LU.64 R38, [R1+0x3230] ;  /* 0x0032300001267983 */ /* 0x000f240000300a00 */
[----:B------:R-:W4:Y:S11]  /*72e00*/  LDL.LU.64 R36, [R1+0x3228] ;  /* 0x0032280001247983 */ /* 0x000f360000300a00 */
[----:B------:R-:W-:Y:S09]  /*72e10*/  @!UPT UIADD3 URZ, URZ, URZ, URZ ;  /* 0x0000003f3f3ff290 */ /* 0x000ff2000fffe03f */
[----:B------:R-:W-:Y:S01]  /*72e20*/  STL.64 [R1+0x3f0], R20 ;  /* 0x0003f01401007387 */ /* 0x000fe20000100a00 */
[----:B------:R0:W-:Y:S03]  /*72e30*/  STL.64 [R1+0x3f8], R22 ;  /* 0x0003f81601007387 */ /* 0x0001e60000100a00 */
[----:B0-----:R-:W4:Y:S01]  /*72e40*/  LDL.LU.64 R22, [R1+0x3220] ;  /* 0x0032200001167983 */ /* 0x001f220000300a00 */
[C---:B--2---:R-:W-:Y:S03]  /*72e50*/  HMMA.16816.F32 R8, R44.reuse, R10, R40 ;  /* 0x0000000a2c08723c */ /* 0x044fe60000001828 */
[----:B------:R-:W2:Y:S11]  /*72e60*/  LDL.LU.64 R42, [R1+0x3218] ;  /* 0x00321800012a7983 */ /* 0x000eb60000300a00 */
[----:B------:R-:W-:Y:S09]  /*72e70*/  @!UPT UIADD3 URZ, URZ, URZ, URZ ;  /* 0x0000003f3f3ff290 */ /* 0x000ff2000fffe03f */
[----:B------:R-:W-:Y:S01]  /*72e80*/  STL.64 [R1+0x3e0], R8 ;  /* 0x0003e00801007387 */ /* 0x000fe20000100a00 */
[----:B------:R0:W-:Y:S03]  /*72e90*/  STL.64 [R1+0x3e8], R10 ;  /* 0x0003e80a01007387 */ /* 0x0001e60000100a00 */
[----:B0-----:R-:W2:Y:S01]  /*72ea0*/  LDL.LU.64 R10, [R1+0x3210] ;  /* 0x00321000010a7983 */ /* 0x001ea20000300a00 */
[----:B------:R-:W2:Y:S01]  /*72eb0*/  LDL.LU.64 R8, [R1+0x3208] ;  /* 0x0032080001087983 */ /* 0x000ea20000300a00 */
[C---:B---3--:R-:W-:Y:S01]  /*72ec0*/  HMMA.16816.F32 R28, R44.reuse, R30, R24 ;  /* 0x0000001e2c1c723c */ /* 0x048fe20000001818 */
[----:B------:R-:W3:Y:S07]  /*72ed0*/  LDL.LU.64 R26, [R1+0x3200] ;  /* 0x00320000011a7983 */ /* 0x000eee0000300a00 */
[C---:B----4-:R-:W-:Y:S11]  /*72ee0*/  HMMA.16816.F32 R20, R44.reuse, R22, R36 ;  /* 0x000000162c14723c */ /* 0x050ff60000001824 */
[----:B------:R-:W-:Y:S04]  /*72ef0*/  @!UPT UIADD3 URZ, URZ, URZ, URZ ;  /* 0x0000003f3f3ff290 */ /* 0x000fe8000fffe03f */
[----:B------:R-:W-:Y:S01]  /*72f00*/  STL.64 [R1+0x3d0], R28 ;  /* 0x0003d01c01007387 */ /* 0x000fe20000100a00 */
[----:B------:R0:W-:Y:S03]  /*72f10*/  STL.64 [R1+0x3d8], R30 ;  /* 0x0003d81e01007387 */ /* 0x0001e60000100a00 */
[----:B0-----:R-:W4:Y:S01]  /*72f20*/  LDL.LU.64 R30, [R1+0x31f8] ;  /* 0x0031f800011e7983 */ /* 0x001f220000300a00 */
[----:B------:R-:W4:Y:S02]  /*72f30*/  LDL.LU.64 R28, [R1+0x31f0] ;  /* 0x0031f000011c7983 */ /* 0x000f240000300a00 */
[----:B------:R-:W4:Y:S01]  /*72f40*/  LDL.LU.64 R38, [R1+0x31e8] ;  /* 0x0031e80001267983 */ /* 0x000f220000300a00 */
[----:B------:R-:W-:Y:S01]  /*72f50*/  STL.64 [R1+0x3c0], R20 ;  /* 0x0003c01401007387 */ /* 0x000fe20000100a00 */
[----:B------:R0:W-:Y:S03]  /*72f60*/  STL.64 [R1+0x3c8], R22 ;  /* 0x0003c81601007387 */ /* 0x0001e60000100a00 */
[----:B0-----:R-:W4:Y:S01]  /*72f70*/  LDL.LU.64 R22, [R1+0x31e0] ;  /* 0x0031e00001167983 */ /* 0x001f220000300a00 */
[----:B------:R-:W4:Y:S01]  /*72f80*/  LDL.LU.64 R20, [R1+0x31d8] ;  /* 0x0031d80001147983 */ /* 0x000f220000300a00 */
[C---:B--2---:R-:W-:Y:S02]  /*72f90*/  HMMA.16816.F32 R40, R44.reuse, R42, R12 ;  /* 0x0000002a2c28723c */ /* 0x044fe4000000180c */
[----:B------:R-:W2:Y:S11]  /*72fa0*/  LDL.LU.64 R14, [R1+0x31d0] ;  /* 0x0031d000010e7983 */ /* 0x000eb60000300a00 */
[----:B------:R-:W-:Y:S10]  /*72fb0*/  @!UPT UIADD3 URZ, URZ, URZ, URZ ;  /* 0x0000003f3f3ff290 */ /* 0x000ff4000fffe03f */
[----:B------:R-:W-:Y:S01]  /*72fc0*/  STL.64 [R1+0x3b0], R40 ;  /* 0x0003b02801007387 */ /* 0x000fe20000100a00 */
[----:B------:R0:W-:Y:S03]  /*72fd0*/  STL.64 [R1+0x3b8], R42 ;  /* 0x0003b82a01007387 */ /* 0x0001e60000100a00 */
[----:B0-----:R-:W2:Y:S01]  /*72fe0*/  LDL.LU.64 R42, [R1+0x31c8] ;  /* 0x0031c800012a7983 */ /* 0x001ea20000300a00 */
[C---:B---3--:R-:W-:Y:S01]  /*72ff0*/  HMMA.16816.F32 R24, R44.reuse, R26, R8 ;  /* 0x0000001a2c18723c */ /* 0x048fe20000001808 */
[----:B------:R-:W3:Y:S02]  /*73000*/  LDL.LU.64 R10, [R1+0x31c0] ;  /* 0x0031c000010a7983 */ /* 0x000ee40000300a00 */
[----:B------:R-:W3:Y:S11]  /*73010*/  LDL.LU.64 R8, [R1+0x31b8] ;  /* 0x0031b80001087983 */ /* 0x000ef60000300a00 */
[----:B------:R-:W-:Y:S09]  /*73020*/  @!UPT UIADD3 URZ, URZ, URZ, URZ ;  /* 0x0000003f3f3ff290 */ /* 0x000ff2000fffe03f */
[----:B------:R-:W-:Y:S01]  /*73030*/  STL.64 [R1+0x3a0], R24 ;  /* 0x0003a01801007387 */ /* 0x000fe20000100a00 */
[----:B------:R0:W-:Y:S03]  /*73040*/  STL.64 [R1+0x3a8], R26 ;  /* 0x0003a81a01007387 */ /* 0x0001e60000100a00 */
[----:B0-----:R-:W3:Y:S01]  /*73050*/  LDL.LU.64 R26, [R1+0x31b0] ;  /* 0x0031b000011a7983 */ /* 0x001ee20000300a00 */
[C---:B----4-:R-:W-:Y:S03]  /*73060*/  HMMA.16816.F32 R36, R44.reuse, R38, R28 ;  /* 0x000000262c24723c */ /* 0x050fe6000000181c */
[----:B------:R-:W4:Y:S01]  /*73070*/  LDL.LU.64 R30, [R1+0x31a8] ;  /* 0x0031a800011e7983 */ /* 0x000f220000300a00 */
[----:B------:R-:W4:Y:S11]  /*73080*/  LDL.LU.64 R28, [R1+0x31a0] ;  /* 0x0031a000011c7983 */ /* 0x000f360000300a00 */
[----:B------:R-:W-:Y:S08]  /*73090*/  @!UPT UIADD3 URZ, URZ, URZ, URZ ;  /* 0x0000003f3f3ff290 */ /* 0x000ff0000fffe03f */
[----:B------:R-:W-:Y:S01]  /*730a0*/  STL.64 [R1+0x390], R36 ;  /* 0x0003902401007387 */ /* 0x000fe20000100a00 */
[----:B------:R0:W-:Y:S03]  /*730b0*/  STL.64 [R1+0x398], R38 ;  /* 0x0003982601007387 */ /* 0x0001e60000100a00 */
[----:B0-----:R-:W4:Y:S01]  /*730c0*/  LDL.LU.64 R38, [R1+0x3198] ;  /* 0x0031980001267983 */ /* 0x001f220000300a00 */
        /* <DEDUP_REMOVED lines=14> */
[C---:B---3--:R-:W-:Y:S01]  /*731b0*/  HMMA.16816.F32 R24, R44.reuse, R26, R8 ;  /* 0x0000001a2c18723c */ /* 0x048fe20000001808 */
[----:B------:R-:W3:Y:S11]  /*731c0*/  LDL.LU.64 R10, [R1+0x3160] ;  /* 0x00316000010a7983 */ /* 0x000ef60000300a00 */
[----:B------:R-:W-:Y:S11]  /*731d0*/  @!UPT UIADD3 URZ, URZ, URZ, URZ ;  /* 0x0000003f3f3ff290 */ /* 0x000ff6000fffe03f */
[----:B------:R-:W-:Y:S01]  /*731e0*/  STL.64 [R1+0x360], R24 ;  /* 0x0003601801007387 */ /* 0x000fe20000100a00 */
[----:B------:R0:W-:Y:S03]  /*731f0*/  STL.64 [R1+0x368], R26 ;  /* 0x0003681a01007387 */ /* 0x0001e60000100a00 */
[----:B0-----:R-:W3:Y:S01]  /*73200*/  LDL.LU.64 R26, [R1+0x3158] ;  /* 0x00315800011a7983 */ /* 0x001ee20000300a00 */
[----:B------:R-:W3:Y:S01]  /*73210*/  LDL.LU.64 R24, [R1+0x3150] ;  /* 0x0031500001187983 */ /* 0x000ee20000300a00 */
[C---:B----4-:R-:W-:Y:S02]  /*73220*/  HMMA.16816.F32 R36, R44.reuse, R38, R28 ;  /* 0x000000262c24723c */ /* 0x050fe4000000181c */
[----:B------:R-:W4:Y:S11]  /*73230*/  LDL.LU.64 R30, [R1+0x3148] ;  /* 0x00314800011e7983 */ /* 0x000f360000300a00 */
[----:B------:R-:W-:Y:S10]  /*73240*/  @!UPT UIADD3 URZ, URZ, URZ, URZ ;  /* 0x0000003f3f3ff290 */ /* 0x000ff4000fffe03f */
[----:B------:R-:W-:Y:S01]  /*73250*/  STL.64 [R1+0x5b0], R36 ;  /* 0x0005b02401007387 */ /* 0x000fe20000100a00 */
[----:B------:R0:W-:Y:S03]  /*73260*/  STL.64 [R1+0x5b8], R38 ;  /* 0x0005b82601007387 */ /* 0x0001e60000100a00 */
[----:B0-----:R-:W4:Y:S01]  /*73270*/  LDL.LU.64 R38, [R1+0x3140] ;  /* 0x0031400001267983 */ /* 0x001f220000300a00 */
[----:B------:R-:W4:Y:S01]  /*73280*/  LDL.LU.64 R36, [R1+0x3138] ;  /* 0x0031380001247983 */ /* 0x000f220000300a00 */
[C---:B--2---:R-:W-:Y:S02]  /*73290*/  HMMA.16816.F32 R12, R44.reuse, R14, R20 ;  /* 0x0000000e2c0c723c */ /* 0x044fe40000001814 */
[----:B------:R-:W2:Y:S06]  /*732a0*/  LDL.LU.64 R22, [R1+0x3130] ;  /* 0x0031300001167983 */ /* 0x000eac0000300a00 */
[C---:B------:R-:W-:Y:S11]  /*732b0*/  HMMA.16816.F32 R56, R44.reuse, R58, R52 ;  /* 0x0000003a2c38723c */ /* 0x040ff60000001834 */
[----:B------:R-:W-:Y:S04]  /*732c0*/  @!UPT UIADD3 URZ, URZ, URZ, URZ ;  /* 0x0000003f3f3ff290 */ /* 0x000fe8000fffe03f */
[----:B------:R-:W-:Y:S01]  /*732d0*/  STL.64 [R1+0x5a0], R12 ;  /* 0x0005a00c01007387 */ /* 0x000fe20000100a00 */
[----:B------:R0:W-:Y:S03]  /*732e0*/  STL.64 [R1+0x5a8], R14 ;  /* 0x0005a80e01007387 */ /* 0x0001e60000100a00 */
[----:B0-----:R-:W2:Y:S01]  /*732f0*/  LDL.LU.64 R14, [R1+0x3128] ;  /* 0x00312800010e7983 */ /* 0x001ea20000300a00 */
[----:B------:R-:W2:Y:S02]  /*73300*/  LDL.LU.64 R54, [R1+0x3120] ;  /* 0x0031200001367983 */ /* 0x000ea40000300a00 */
[----:B------:R-:W2:Y:S02]  /*73310*/  LDL.LU.64 R52, [R1+0x3118] ;  /* 0x0031180001347983 */ /* 0x000ea40000300a00 */
[----:B------:R-:W-:Y:S01]  /*73320*/  STL.64 [R1+0x590], R56 ;  /* 0x0005903801007387 */ /* 0x000fe20000100a00 */
[----:B------:R0:W-:Y:S01]  /*73330*/  STL.64 [R1+0x598], R58 ;  /* 0x0005983a01007387 */ /* 0x0001e20000100a00 */
[C---:B---3--:R-:W-:Y:S03]  /*73340*/  HMMA.16816.F32 R8, R44.reuse, R10, R40 ;  /* 0x0000000a2c08723c */ /* 0x048fe60000001828 */
[----:B0-----:R-:W3:Y:S01]  /*73350*/  LDL.LU.64 R58, [R1+0x3110] ;  /* 0x00311000013a7983 */ /* 0x001ee20000300a00 */
[----:B------:R-:W3:Y:S02]  /*73360*/  LDL.LU.64 R42, [R1+0x3108] ;  /* 0x00310800012a7983 */ /* 0x000ee40000300a00 */
[----:B------:R-:W3:Y:S11]  /*73370*/  LDL.LU.64 R40, [R1+0x3100] ;  /* 0x0031000001287983 */ /* 0x000ef60000300a00 */
[----:B------:R-:W-:Y:S06]  /*73380*/  @!UPT UIADD3 URZ, URZ, URZ, URZ ;  /* 0x0000003f3f3ff290 */ /* 0x000fec000fffe03f */
        /* <DEDUP_REMOVED lines=11> */
[----:B------:R-:W2:Y:S05]  /*73440*/  LDL.LU.64 R38, [R1+0x30d8] ;  /* 0x0030d80001267983 */ /* 0x000eaa0000300a00 */
[C---:B------:R-:W-:Y:S11]  /*73450*/  HMMA.16816.F32 R12, R44.reuse, R14, R16 ;  /* 0x0000000e2c0c723c */ /* 0x040ff60000001810 */
[----:B------:R-:W-:Y:S04]  /*73460*/  @!UPT UIADD3 URZ, URZ, URZ, URZ ;  /* 0x0000003f3f3ff290 */ /* 0x000fe8000fffe03f */
[----:B------:R-:W-:Y:S01]  /*73470*/  STL.64 [R1+0x560], R20 ;  /* 0x0005601401007387 */ /* 0x000fe20000100a00 */
[----:B------:R0:W-:Y:S03]  /*73480*/  STL.64 [R1+0x568], R22 ;  /* 0x0005681601007387 */ /* 0x0001e60000100a00 */
[----:B0-----:R-:W2:Y:S01]  /*73490*/  LDL.LU.64 R22, [R1+0x30d0] ;  /* 0x0030d00001167983 */ /* 0x001ea20000300a00 */
[----:B------:R-:W2:Y:S02]  /*734a0*/  LDL.LU.64 R20, [R1+0x30c8] ;  /* 0x0030c80001147983 */ /* 0x000ea40000300a00 */
[----:B------:R-:W2:Y:S01]  /*734b0*/  LDL.LU.64 R18, [R1+0x30c0] ;  /* 0x0030c00001127983 */ /* 0x000ea20000300a00 */
[C---:B---3--:R-:W-:Y:S01]  /*734c0*/  HMMA.16816.F32 R56, R44.reuse, R58, R52 ;  /* 0x0000003a2c38723c */ /* 0x048fe20000001834 */
[----:B------:R-:W-:Y:S01]  /*734d0*/  STL.64 [R1+0x550], R12 ;  /* 0x0005500c01007387 */ /* 0x000fe20000100a00 */
[----:B------:R0:W-:Y:S03]  /*734e0*/  STL.64 [R1+0x558], R14 ;  /* 0x0005580e01007387 */ /* 0x0001e60000100a00 */
[----:B0-----:R-:W3:Y:S01]  /*734f0*/  LDL.LU.64 R14, [R1+0x30b8] ;  /* 0x0030b800010e7983 */ /* 0x001ee20000300a00 */
[----:B------:R-:W3:Y:S02]  /*73500*/  LDL.LU.64 R12, [R1+0x30b0] ;  /* 0x0030b000010c7983 */ /* 0x000ee40000300a00 */
[----:B------:R-:W3:Y:S11]  /*73510*/  LDL.LU.64 R54, [R1+0x30a8] ;  /* 0x0030a80001367983 */ /* 0x000ef60000300a00 */
[----:B------:R-:W-:Y:S04]  /*73520*/  @!UPT UIADD3 URZ, URZ, URZ, URZ ;  /* 0x0000003f3f3ff290 */ /* 0x000fe8000fffe03f */
[----:B------:R-:W-:Y:S01]  /*73530*/  STL.64 [R1+0x540], R56 ;  /* 0x0005403801007387 */ /* 0x000fe20000100a00 */
[----:B------:R0:W-:Y:S01]  /*73540*/  STL.64 [R1+0x548], R58 ;  /* 0x0005483a01007387 */ /* 0x0001e20000100a00 */
[C---:B------:R-:W-:Y:S02]  /*73550*/  HMMA.16816.F32 R8, R44.reuse, R10, R40 ;  /* 0x0000000a2c08723c */ /* 0x040fe40000001828 */
[----:B0-----:R-:W3:Y:S01]  /*73560*/  LDL.LU.64 R58, [R1+0x30a0] ;  /* 0x0030a000013a7983 */ /* 0x001ee20000300a00 */
[----:B------:R-:W3:Y:S02]  /*73570*/  LDL.LU.64 R56, [R1+0x3098] ;  /* 0x0030980001387983 */ /* 0x000ee40000300a00 */
[----:B------:R-:W3:Y:S11]  /*73580*/  LDL.LU.64 R42, [R1+0x3090] ;  /* 0x00309000012a7983 */ /* 0x000ef60000300a00 */
[----:B------:R-:W-:Y:S07]  /*73590*/  @!UPT UIADD3 URZ, URZ, URZ, URZ ;  /* 0x0000003f3f3ff290 */ /* 0x000fee000fffe03f */
        /* <DEDUP_REMOVED lines=17> */
[C---:B------:R-:W-:Y:S03]  /*736b0*/  HMMA.16816.F32 R16, R44.reuse, R18, R20 ;  /* 0x000000122c10723c */ /* 0x040fe60000001814 */
[----:B------:R-:W2:Y:S01]  /*736c0*/  LDL.LU.64 R22, [R1+0x3050] ;  /* 0x0030500001167983 */ /* 0x000ea20000300a00 */
[----:B------:R0:W5:Y:S04]  /*736d0*/  LDL.LU.64 R20, [R1+0x3048] ;  /* 0x0030480001147983 */ /* 0x0001680000300a00 */
[C---:B---3--:R-:W-:Y:S11]  /*736e0*/  HMMA.16816.F32 R52, R44.reuse, R54, R12 ;  /* 0x000000362c34723c */ /* 0x048ff6000000180c */
[----:B------:R-:W-:Y:S04]  /*736f0*/  @!UPT UIADD3 URZ, URZ, URZ, URZ ;  /* 0x0000003f3f3ff290 */ /* 0x000fe8000fffe03f */
[----:B------:R-:W-:Y:S01]  /*73700*/  STL.64 [R1+0x500], R16 ;  /* 0x0005001001007387 */ /* 0x000fe20000100a00 */
[----:B------:R1:W-:Y:S03]  /*73710*/  STL.64 [R1+0x508], R18 ;  /* 0x0005081201007387 */ /* 0x0003e60000100a00 */
[----:B-1----:R-:W3:Y:S01]  /*73720*/  LDL.LU.64 R18, [R1+0x3040] ;  /* 0x0030400001127983 */ /* 0x002ee20000300a00 */
[----:B------:R0:W5:Y:S02]  /*73730*/  LDL.LU.64 R16, [R1+0x3038] ;  /* 0x0030380001107983 */ /* 0x0001640000300a00 */
[----:B------:R-:W3:Y:S01]  /*73740*/  LDL.LU.64 R14, [R1+0x3030] ;  /* 0x00303000010e7983 */ /* 0x000ee20000300a00 */
[C---:B------:R-:W-:Y:S01]  /*73750*/  HMMA.16816.F32 R40, R44.reuse, R42, R56 ;  /* 0x0000002a2c28723c */ /* 0x040fe20000001838 */
[----:B------:R-:W-:Y:S01]  /*73760*/  STL.64 [R1+0x4f0], R52 ;  /* 0x0004f03401007387 */ /* 0x000fe20000100a00 */
[----:B------:R1:W-:Y:S03]  /*73770*/  STL.64 [R1+0x4f8], R54 ;  /* 0x0004f83601007387 */ /* 0x0003e60000100a00 */
[----:B-1----:R-:W3:Y:S01]  /*73780*/  LDL.LU.64 R54, [R1+0x3028] ;  /* 0x0030280001367983 */ /* 0x002ee20000300a00 */
[----:B------:R0:W5:Y:S02]  /*73790*/  LDL.LU R53, [R1+0x3020] ;  /* 0x0030200001357983 */ /* 0x0001640000300800 */
[----:B------:R-:W3:Y:S02]  /*737a0*/  LDL.LU.64 R58, [R1+0x3018] ;  /* 0x00301800013a7983 */ /* 0x000ee40000300a00 */
[----:B------:R-:W3:Y:S11]  /*737b0*/  LDL.LU R57, [R1+0x3010] ;  /* 0x0030100001397983 */ /* 0x000ef60000300800 */
[----:B------:R-:W-:Y:S02]  /*737c0*/  @!UPT UIADD3 URZ, URZ, URZ, URZ ;  /* 0x0000003f3f3ff290 */ /* 0x000fe4000fffe03f */
[----:B------:R-:W-:Y:S01]  /*737d0*/  STL.64 [R1+0x4e0], R40 ;  /* 0x0004e02801007387 */ /* 0x000fe20000100a00 */
[----:B------:R1:W-:Y:S02]  /*737e0*/  STL.64 [R1+0x4e8], R42 ;  /* 0x0004e82a01007387 */ /* 0x0003e40000100a00 */
[----:B-1----:R-:W-:Y:S01]  /*737f0*/  HMMA.16816.F32 R40, R44, R10, R4 ;  /* 0x0000000a2c28723c */ /* 0x002fe20000001804 */
[----:B------:R-:W-:-:S07]  /*73800*/  IMAD.MOV.U32 R51, RZ, RZ, R61 ;  /* 0x000000ffff337224 */ /* 0x000fce00078e003d */
[C---:B----4-:R-:W-:Y:S11]  /*73810*/  HMMA.16816.F32 R4, R44.reuse, R30, R24 ;  /* 0x0000001e2c04723c */ /* 0x050ff60000001818 */
[----:B------:R-:W-:Y:S04]  /*73820*/  @!UPT UIADD3 URZ, URZ, URZ, URZ ;  /* 0x0000003f3f3ff290 */ /* 0x000fe8000fffe03f */
[----:B------:R-:W-:Y:S01]  /*73830*/  STL.64 [R1+0x4d0], R40 ;  /* 0x0004d02801007387 */ /* 0x000fe20000100a00 */
[----:B------:R-:W-:Y:S02]  /*73840*/  STL.64 [R1+0x4d8], R42 ;  /* 0x0004d82a01007387 */ /* 0x000fe40000100a00 */
[----:B------:R-:W4:Y:S05]  /*73850*/  LDL.LU R61, [R1+0x1528] ;  /* 0x00152800013d7983 */ /* 0x000f2a0000300800 */
[----:B------:R-:W-:Y:S01]  /*73860*/  STL.64 [R1+0x4c0], R4 ;  /* 0x0004c00401007387 */ /* 0x000fe20000100a00 */
[----:B------:R3:W-:Y:S01]  /*73870*/  STL.64 [R1+0x4c8], R6 ;  /* 0x0004c80601007387 */ /* 0x0007e20000100a00 */
[C---:B--2---:R-:W-:Y:S11]  /*73880*/  HMMA.16816.F32 R8, R44.reuse, R38, R32 ;  /* 0x000000262c08723c */ /* 0x044ff60000001820 */
[----:B------:R-:W-:Y:S11]  /*73890*/  @!UPT UIADD3 URZ, URZ, URZ, URZ ;  /* 0x0000003f3f3ff290 */ /* 0x000ff6000fffe03f */
[----:B------:R-:W-:Y:S01]  /*738a0*/  @!UPT UIADD3 URZ, URZ, URZ, URZ ;  /* 0x0000003f3f3ff290 */ /* 0x000fe2000fffe03f */
[----:B------:R1:W-:Y:S01]  /*738b0*/  STL.64 [R1+0x4b0], R8 ;  /* 0x0004b00801007387 */ /* 0x0003e20000100a00 */
[----:B------:R2:W-:Y:S01]  /*738c0*/  STL.64 [R1+0x4b8], R10 ;  /* 0x0004b80a01007387 */ /* 0x0005e20000100a00 */
[----:B---3--:R-:W-:Y:S11]  /*738d0*/  HMMA.16816.F32 R4, R44, R58, R48 ;  /* 0x0000003a2c04723c */ /* 0x008ff60000001830 */
[----:B------:R-:W-:Y:S11]  /*738e0*/  @!UPT UIADD3 URZ, URZ, URZ, URZ ;  /* 0x0000003f3f3ff290 */ /* 0x000ff6000fffe03f */
[----:B------:R-:W-:Y:S01]  /*738f0*/  @!UPT UIADD3 URZ, URZ, URZ, URZ ;  /* 0x0000003f3f3ff290 */ /* 0x000fe2000fffe03f */
[----:B------:R-:W-:Y:S01]  /*73900*/  STL.64 [R1+0x4a0], R4 ;  /* 0x0004a00401007387 */ /* 0x000fe20000100a00 */
[----:B------:R-:W-:Y:S02]  /*73910*/  STL.64 [R1+0x4a8], R6 ;  /* 0x0004a80601007387 */ /* 0x000fe40000100a00 */
        /* <DEDUP_REMOVED lines=23> */
[----:B------:R-:W-:-:S02]  /*73a90*/  IMAD.MOV.U32 R59, RZ, RZ, R5 ;  /* 0x000000ffff3b7224 */ /* 0x000fc400078e0005 */
[----:B------:R-:W-:Y:S02]  /*73aa0*/  IMAD.MOV.U32 R58, RZ, RZ, R4 ;  /* 0x000000ffff3a7224 */ /* 0x000fe400078e0004 */
[----:B------:R-:W4:Y:S01]  /*73ab0*/  LDL.LU R31, [R1+0x46c] ;  /* 0x00046c00011f7983 */ /* 0x000f220000300800 */
[----:B-1----:R-:W4:Y:S01]  /*73ac0*/  LDL.LU R8, [R1+0x440] ;  /* 0x0004400001087983 */ /* 0x002f220000300800 */
[----:B------:R-:W4:Y:S02]  /*73ad0*/  LDL.LU R9, [R1+0x444] ;  /* 0x0004440001097983 */ /* 0x000f240000300800 */
[----:B--2---:R-:W2:Y:S02]  /*73ae0*/  LDL.LU R10, [R1+0x448] ;  /* 0x00044800010a7983 */ /* 0x004ea40000300800 */
[----:B------:R-:W2:Y:S01]  /*73af0*/  LDL.LU R11, [R1+0x44c] ;  /* 0x00044c00010b7983 */ /* 0x000ea20000300800 */
[----:B------:R-:W-:Y:S01]  /*73b00*/  STL.64 [R1+0x2fc0], R58 ;  /* 0x002fc03a01007387 */ /* 0x000fe20000100a00 */
[----:B------:R1:W-:Y:S02]  /*73b10*/  STL [R1+0x2fb8], R57 ;  /* 0x002fb83901007387 */ /* 0x0003e40000100800 */
[----:B------:R-:W2:Y:S01]  /*73b20*/  LDL.LU R56, [R1+0x410] ;  /* 0x0004100001387983 */ /* 0x000ea20000300800 */
[----:B-1----:R-:W2:Y:S01]  /*73b30*/  LDL.LU R57, [R1+0x414] ;  /* 0x0004140001397983 */ /* 0x002ea20000300800 */
[----:B------:R-:W2:Y:S02]  /*73b40*/  LDL.LU R58, [R1+0x418] ;  /* 0x00041800013a7983 */ /* 0x000ea40000300800 */
[----:B------:R-:W2:Y:S01]  /*73b50*/  LDL.LU R59, [R1+0x41c] ;  /* 0x00041c00013b7983 */ /* 0x000ea20000300800 */
[C---:B---3--:R-:W-:Y:S01]  /*73b60*/  HMMA.16816.F32 R48, R44.reuse, R54, R48 ;  /* 0x000000362c30723c */ /* 0x048fe20000001830 */
[----:B--2---:R-:W-:Y:S01]  /*73b70*/  STL.64 [R1+0x2fd0], R58 ;  /* 0x002fd03a01007387 */ /* 0x004fe20000100a00 */
[----:B------:R1:W-:Y:S03]  /*73b80*/  STL.64 [R1+0x2fc8], R56 ;  /* 0x002fc83801007387 */ /* 0x0003e60000100a00 */
[----:B-1----:R-:W2:Y:S01]  /*73b90*/  LDL.LU R56, [R1+0x420] ;  /* 0x0004200001387983 */ /* 0x002ea20000300800 */
[----:B------:R-:W2:Y:S02]  /*73ba0*/  LDL.LU R57, [R1+0x424] ;  /* 0x0004240001397983 */ /* 0x000ea40000300800 */
[----:B------:R-:W2:Y:S02]  /*73bb0*/  LDL.LU R58, [R1+0x428] ;  /* 0x00042800013a7983 */ /* 0x000ea40000300800 */
[----:B------:R-:W2:Y:S01]  /*73bc0*/  LDL.LU R59, [R1+0x42c] ;  /* 0x00042c00013b7983 */ /* 0x000ea20000300800 */
[----:B------:R-:W3:Y:S01]  /*73bd0*/  LDL.LU R4, [R1+0x400] ;  /* 0x0004000001047983 */ /* 0x000ee20000300800 */
[----:B------:R-:W3:Y:S02]  /*73be0*/  LDL.LU R5, [R1+0x404] ;  /* 0x0004040001057983 */ /* 0x000ee40000300800 */
[----:B------:R-:W3:Y:S02]  /*73bf0*/  LDL.LU R6, [R1+0x408] ;  /* 0x0004080001067983 */ /* 0x000ee40000300800 */
[----:B------:R-:W3:Y:S01]  /*73c00*/  LDL.LU R7, [R1+0x40c] ;  /* 0x00040c0001077983 */ /* 0x000ee20000300800 */
[----:B------:R-:W2:Y:S06]  /*73c10*/  LDL.LU.64 R12, [R1+0x348] ;  /* 0x00034800010c7983 */ /* 0x000eac0000300a00 */
[----:B------:R-:W-:Y:S02]  /*73c20*/  STL.64 [R1+0x490], R48 ;  /* 0x0004903001007387 */ /* 0x000fe40000100a00 */
[----:B------:R1:W-:Y:S02]  /*73c30*/  STL.64 [R1+0x498], R50 ;  /* 0x0004983201007387 */ /* 0x0003e40000100a00 */
[----:B-1----:R-:W4:Y:S02]  /*73c40*/  LDL.LU.64 R50, [R1+0x3008] ;  /* 0x0030080001327983 */ /* 0x002f240000300a00 */
[C---:B----4-:R-:W-:Y:S11]  /*73c50*/  HMMA.16816.F32 R36, R44.reuse, R50, R36 ;  /* 0x000000322c24723c */ /* 0x050ff60000001824 */
[----:B------:R-:W-:Y:S11]  /*73c60*/  @!UPT UIADD3 URZ, URZ, URZ, URZ ;  /* 0x0000003f3f3ff290 */ /* 0x000ff6000fffe03f */
[----:B------:R-:W-:Y:S01]  /*73c70*/  @!UPT UIADD3 URZ, URZ, URZ, URZ ;  /* 0x0000003f3f3ff290 */ /* 0x000fe2000fffe03f */
[----:B------:R-:W-:Y:S01]  /*73c80*/  STL.64 [R1+0x480], R36 ;  /* 0x0004802401007387 */ /* 0x000fe20000100a00 */
[----:B------:R1:W-:Y:S03]  /*73c90*/  STL.64 [R1+0x488], R38 ;  /* 0x0004882601007387 */ /* 0x0003e60000100a00 */
        /* <DEDUP_REMOVED lines=11> */
[----:B------:R-:W-:Y:S02]  /*73d50*/  IMAD.MOV.U32 R35, RZ, RZ, R31 ;  /* 0x000000ffff237224 */ /* 0x000fe400078e001f */
[----:B------:R1:W-:Y:S02]  /*73d60*/  STL.64 [R1+0x468], R30 ;  /* 0x0004681e01007387 */ /* 0x0003e40000100a00 */
[----:B------:R-:W-:Y:S02]  /*73d70*/  IMAD.MOV.U32 R34, RZ, RZ, R30 ;  /* 0x000000ffff227224 */ /* 0x000fe400078e001e */
        /* <DEDUP_REMOVED lines=8> */
[----:B-1----:R-:W4:Y:S01]  /*73e00*/  LDL.LU.64 R26, [R1+0x2fe8] ;  /* 0x002fe800011a7983 */ /* 0x002f220000300a00 */
[C---:B------:R-:W-:Y:S08]  /*73e10*/  HMMA.16816.F32 R40, R44.reuse, R22, R40 ;  /* 0x000000162c28723c */ /* 0x040ff00000001828 */
[C---:B--2---:R-:W-:Y:S11]  /*73e20*/  HMMA.16816.F32 R56, R44.reuse, R18, R56 ;  /* 0x000000122c38723c */ /* 0x044ff60000001838 */
[----:B------:R-:W-:Y:S05]  /*73e30*/  @!UPT UIADD3 URZ, URZ, URZ, URZ ;  /* 0x0000003f3f3ff290 */ /* 0x000fea000fffe03f */
[----:B------:R-:W-:Y:S01]  /*73e40*/  IMAD.MOV.U32 R23, RZ, RZ, R41 ;  /* 0x000000ffff177224 */ /* 0x000fe200078e0029 */
[C---:B----4-:R-:W-:Y:S11]  /*73e50*/  HMMA.16816.F32 R8, R44.reuse, R26, R8 ;  /* 0x0000001a2c08723c */ /* 0x050ff60000001808 */
[----:B------:R-:W-:Y:S11]  /*73e60*/  @!UPT UIADD3 URZ, URZ, URZ, URZ ;  /* 0x0000003f3f3ff290 */ /* 0x000ff6000fffe03f */
[----:B------:R-:W-:Y:S01]  /*73e70*/  @!UPT UIADD3 URZ, URZ, URZ, URZ ;  /* 0x0000003f3f3ff290 */ /* 0x000fe2000fffe03f */
[----:B------:R-:W-:Y:S01]  /*73e80*/  STL.64 [R1+0x440], R8 ;  /* 0x0004400801007387 */ /* 0x000fe20000100a00 */
[----:B------:R1:W-:Y:S03]  /*73e90*/  STL.64 [R1+0x448], R10 ;  /* 0x0004480a01007387 */ /* 0x0003e60000100a00 */
[----:B-1----:R-:W3:Y:S01]  /*73ea0*/  LDL.LU.64 R10, [R1+0x2fe0] ;  /* 0x002fe000010a7983 */ /* 0x002ee20000300a00 */
[----:B------:R1:W-:Y:S02]  /*73eb0*/  STL.64 [R1+0x430], R40 ;  /* 0x0004302801007387 */ /* 0x0003e40000100a00 */
[----:B------:R-:W-:Y:S02]  /*73ec0*/  STL.64 [R1+0x438], R42 ;  /* 0x0004382a01007387 */ /* 0x000fe40000100a00 */
[----:B-1----:R-:W-:Y:S02]  /*73ed0*/  IMAD.MOV.U32 R41, RZ, RZ, R3 ;  /* 0x000000ffff297224 */ /* 0x002fe400078e0003 */
[----:B------:R-:W2:Y:S01]  /*73ee0*/  LDL.LU R3, [R1+0x2fd8] ;  /* 0x002fd80001037983 */ /* 0x000ea20000300800 */
[----:B------:R-:W-:Y:S02]  /*73ef0*/  STL.64 [R1+0x420], R56 ;  /* 0x0004203801007387 */ /* 0x000fe40000100a00 */
[----:B------:R1:W-:Y:S02]  /*73f00*/  STL.64 [R1+0x428], R58 ;  /* 0x0004283a01007387 */ /* 0x0003e40000100a00 */
[----:B-1----:R-:W4:Y:S01]  /*73f10*/  LDL.LU.64 R58, [R1+0x2fd0] ;  /* 0x002fd000013a7983 */ /* 0x002f220000300a00 */
[----:B------:R-:W4:Y:S01]  /*73f20*/  LDL.LU.64 R56, [R1+0x2fc8] ;  /* 0x002fc80001387983 */ /* 0x000f220000300a00 */
[C---:B---3--:R-:W-:Y:S08]  /*73f30*/  HMMA.16816.F32 R4, R44.reuse, R10, R4 ;  /* 0x0000000a2c04723c */ /* 0x048ff00000001804 */
[----:B----4-:R-:W-:Y:S11]  /*73f40*/  HMMA.16816.F32 R56, R44, R14, R56 ;  /* 0x0000000e2c38723c */ /* 0x010ff60000001838 */
[----:B------:R-:W-:Y:S11]  /*73f50*/  @!UPT UIADD3 URZ, URZ, URZ, URZ ;  /* 0x0000003f3f3ff290 */ /* 0x000ff6000fffe03f */
[----:B------:R-:W-:Y:S01]  /*73f60*/  @!UPT UIADD3 URZ, URZ, URZ, URZ ;  /* 0x0000003f3f3ff290 */ /* 0x000fe2000fffe03f */
[----:B------:R-:W-:Y:S01]  /*73f70*/  STL.64 [R1+0x410], R56 ;  /* 0x0004103801007387 */ /* 0x000fe20000100a00 */
[----:B------:R1:W-:Y:S03]  /*73f80*/  STL.64 [R1+0x418], R58 ;  /* 0x0004183a01007387 */ /* 0x0003e60000100a00 */
[----:B-1----:R0:W5:Y:S01]  /*73f90*/  LDL.LU.64 R58, [R1+0x2fc0] ;  /* 0x002fc000013a7983 */ /* 0x0021620000300a00 */
[----:B------:R0:W5:Y:S02]  /*73fa0*/  LDL.LU R57, [R1+0x2fb8] ;  /* 0x002fb80001397983 */ /* 0x0001640000300800 */
[----:B------:R-:W-:Y:S02]  /*73fb0*/  STL.64 [R1+0x400], R4 ;  /* 0x0004000401007387 */ /* 0x000fe40000100a00 */
[----:B------:R1:W-:Y:S02]  /*73fc0*/  STL.64 [R1+0x408], R6 ;  /* 0x0004080601007387 */ /* 0x0003e40000100a00 */
[----:B-1----:R-:W3:Y:S01]  /*73fd0*/  LDL.LU.64 R6, [R1+0x2fb0] ;  /* 0x002fb00001067983 */ /* 0x002ee20000300a00 */
[----:B------:R-:W-:-:S02]  /*73fe0*/  IMAD.MOV.U32 R22, RZ, RZ, R40 ;  /* 0x000000ffff167224 */ /* 0x000fc400078e0028 */
[----:B------:R-:W-:Y:S02]  /*73ff0*/  IMAD.MOV.U32 R40, RZ, RZ, R60 ;  /* 0x000000ffff287224 */ /* 0x000fe400078e003c */
[----:B------:R-:W-:Y:S02]  /*74000*/  IMAD.MOV.U32 R42, RZ, RZ, R2 ;  /* 0x000000ffff2a7224 */ /* 0x000fe400078e0002 */
[----:B------:R-:W-:Y:S01]  /*74010*/  IMAD.MOV.U32 R43, RZ, RZ, R0 ;  /* 0x000000ffff2b7224 */ /* 0x000fe200078e0000 */
[----:B------:R-:W-:Y:S01]  /*74020*/  IADD3 R61, R61, 0x1, RZ ;  /* 0x000000013d3d7810 */ /* 0x000fe20007ffe0ff */
[----:B------:R-:W2:Y:S01]  /*74030*/  LDL.LU R10, [R1+0x170c] ;  /* 0x00170c00010a7983 */ /* 0x000ea20000300800 */
[----:B------:R-:W2:Y:S03]  /*74040*/  LDL.LU R11, [R1+0x1704] ;  /* 0x00170400010b7983 */ /* 0x000ea60000300800 */
[----:B------:R-:W-:Y:S01]  /*74050*/  STL [R1+0x1528], R61 ;  /* 0x0015283d01007387 */ /* 0x000fe20000100800 */
        /* <DEDUP_REMOVED lines=8> */
[----:B------:R-:W-:-:S02]  /*740e0*/  IMAD.MOV.U32 R55, RZ, RZ, R49 ;  /* 0x000000ffff377224 */ /* 0x000fc400078e0031 */
[----:B------:R-:W2:Y:S02]  /*740f0*/  LDL.LU R28, [R1+0x1708] ;  /* 0x00170800011c7983 */ /* 0x000ea40000300800 */
[----:B------:R-:W-:Y:S02]  /*74100*/  IMAD.MOV.U32 R54, RZ, RZ, R48 ;  /* 0x000000ffff367224 */ /* 0x000fe400078e0030 */
[----:B------:R-:W-:Y:S01]  /*74110*/  IMAD.MOV.U32 R60, RZ, RZ, c[0x0][0x188] ;  /* 0x00006200ff3c7624 */ /* 0x000fe200078e00ff */
[----:B------:R-:W2:Y:S01]  /*74120*/  LDL.LU R49, [R1+0x16dc] ;  /* 0x0016dc0001317983 */ /* 0x000ea20000300800 */
[----:B------:R-:W-:Y:S02]  /*74130*/  IMAD.MOV.U32 R39, RZ, RZ, R33 ;  /* 0x000000ffff277224 */ /* 0x000fe400078e0021 */
[----:B------:R-:W2:Y:S02]  /*74140*/  LDL.LU R48, [R1+0x1700] ;  /* 0x0017000001307983 */ /* 0x000ea40000300800 */
[----:B------:R-:W-:Y:S01]  /*74150*/  IMAD.MOV.U32 R51, RZ, RZ, R37 ;  /* 0x000000ffff337224 */ /* 0x000fe200078e0025 */
[----:B------:R-:W2:Y:S01]  /*74160*/  LDL.LU R33, [R1+0x16d4] ;  /* 0x0016d40001217983 */ /* 0x000ea20000300800 */
[----:B------:R-:W-:-:S02]  /*74170*/  IMAD.MOV.U32 R38, RZ, RZ, R32 ;  /* 0x000000ffff267224 */ /* 0x000fc400078e0020 */
[----:B------:R-:W2:Y:S02]  /*74180*/  LDL.LU R37, [R1+0x16f8] ;  /* 0x0016f80001257983 */ /* 0x000ea40000300800 */
[----:B------:R-:W-:Y:S02]  /*74190*/  IMAD.MOV.U32 R50, RZ, RZ, R36 ;  /* 0x000000ffff327224 */ /* 0x000fe400078e0024 */
[----:B------:R-:W-:Y:S01]  /*741a0*/  IMAD.MOV.U32 R27, RZ, RZ, R8 ;  /* 0x000000ffff1b7224 */ /* 0x000fe200078e0008 */
[----:B------:R-:W2:Y:S01]  /*741b0*/  LDL.LU R32, [R1+0x16cc] ;  /* 0x0016cc0001207983 */ /* 0x000ea20000300800 */
[----:B------:R-:W-:Y:S02]  /*741c0*/  IMAD.SHL.U32 R8, R60, 0x20, RZ ;  /* 0x000000203c087824 */ /* 0x000fe400078e00ff */
[----:B------:R-:W2:Y:S02]  /*741d0*/  LDL.LU R36, [R1+0x16f0] ;  /* 0x0016f00001247983 */ /* 0x000ea40000300800 */
[----:B------:R-:W-:Y:S01]  /*741e0*/  IMAD.MOV.U32 R26, RZ, RZ, R9 ;  /* 0x000000ffff1a7224 */ /* 0x000fe200078e0009 */
[----:B------:R-:W2:Y:S01]  /*741f0*/  LDL.LU R60, [R1+0x16c4] ;  /* 0x0016c400013c7983 */ /* 0x000ea20000300800 */
[----:B------:R-:W2:Y:S02]  /*74200*/  LDL.LU R9, [R1+0x16e8] ;  /* 0x0016e80001097983 */ /* 0x000ea40000300800 */
[----:B------:R-:W2:Y:S01]  /*74210*/  LDL.LU R0, [R1+0x16bc] ;  /* 0x0016bc0001007983 */ /* 0x000ea20000300800 */
[----:B---3--:R-:W-:Y:S01]  /*74220*/  HMMA.16816.F32 R44, R44, R6, R40 ;  /* 0x000000062c2c723c */ /* 0x008fe20000001828 */
[----:B------:R0:W5:Y:S01]  /*74230*/  LDL.LU.64 R42, [R1+0x2fa8] ;  /* 0x002fa800012a7983 */ /* 0x0001620000300a00 */
[----:B------:R0:W5:Y:S11]  /*74240*/  LDL.LU.64 R40, [R1+0x2fa0] ;  /* 0x002fa00001287983 */ /* 0x0001760000300a00 */
[----:B------:R-:W-:Y:S10]  /*74250*/  @!UPT UIADD3 URZ, URZ, URZ, URZ ;  /* 0x0000003f3f3ff290 */ /* 0x000ff4000fffe03f */
[----:B------:R1:W-:Y:S01]  /*74260*/  STL.64 [R1+0x350], R44 ;  /* 0x0003502c01007387 */ /* 0x0003e20000100a00 */
[----:B------:R3:W-:Y:S02]  /*74270*/  STL.64 [R1+0x358], R46 ;  /* 0x0003582e01007387 */ /* 0x0007e40000100a00 */
[----:B------:R-:W-:Y:S02]  /*74280*/  IMAD.MOV.U32 R7, RZ, RZ, R46 ;  /* 0x000000ffff077224 */ /* 0x000fe400078e002e */
[----:B------:R-:W-:Y:S01]  /*74290*/  IMAD.MOV.U32 R6, RZ, RZ, R47 ;  /* 0x000000ffff067224 */ /* 0x000fe200078e002f */
[----:B-1----:R-:W4:Y:S01]  /*742a0*/  LDL.LU R44, [R1+0x1530] ;  /* 0x00153000012c7983 */ /* 0x002f220000300800 */
[----:B------:R-:W4:Y:S02]  /*742b0*/  LDL.LU R45, [R1+0x1724] ;  /* 0x00172400012d7983 */ /* 0x000f240000300800 */
[----:B---3--:R-:W3:Y:S02]  /*742c0*/  LDL.LU R46, [R1+0x171c] ;  /* 0x00171c00012e7983 */ /* 0x008ee40000300800 */
[----:B------:R-:W3:Y:S02]  /*742d0*/  LDL.LU R47, [R1+0x1714] ;  /* 0x00171400012f7983 */ /* 0x000ee40000300800 */
[----:B------:R-:W-:-:S02]  /*742e0*/  IMAD.SHL.U32 R8, R8, 0x2, RZ ;  /* 0x0000000208087824 */ /* 0x000fc400078e00ff */
[----:B------:R-:W-:-:S03]  /*742f0*/  IMAD.MOV.U32 R2, RZ, RZ, 0x1f ;  /* 0x0000001fff027424 */ /* 0x000fc600078e00ff */
[----:B------:R-:W-:Y:S02]  /*74300*/  IADD3 R5, P0, R12, R8, RZ ;  /* 0x000000080c057210 */ /* 0x000fe40007f1e0ff */
[----:B------:R-:W-:-:S04]  /*74310*/  IADD3 R12, R2, c[0x0][0x180], RZ ;  /* 0x00006000020c7a10 */ /* 0x000fc80007ffe0ff */
[----:B------:R-:W-:Y:S01]  /*74320*/  SHF.R.S32.HI R2, RZ, 0x1f, R12 ;  /* 0x0000001fff027819 */ /* 0x000fe2000001140c */
[----:B--2---:R-:W-:Y:S02]  /*74330*/  IMAD.X R4, R13, 0x1, R3, P0 ;  /* 0x000000010d047824 */ /* 0x004fe400000e0603 */
[----:B------:R-:W2:Y:S01]  /*74340*/  LDL.LU R13, [R1+0x16e0] ;  /* 0x0016e000010d7983 */ /* 0x000ea20000300800 */
[----:B------:R-:W-:Y:S02]  /*74350*/  LEA.HI R52, R2, R12, RZ, 0x5 ;  /* 0x0000000c02347211 */ /* 0x000fe400078f28ff */
[----:B------:R-:W2:Y:S02]  /*74360*/  LDL.LU R12, [R1+0x16b4] ;  /* 0x0016b400010c7983 */ /* 0x000ea40000300800 */
[----:B------:R-:W2:Y:S01]  /*74370*/  LDL.LU R2, [R1+0x16d8] ;  /* 0x0016d80001027983 */ /* 0x000ea20000300800 */
[----:B------:R-:W-:-:S04]  /*74380*/  SHF.R.S32.HI R52, RZ, 0x5, R52 ;  /* 0x00000005ff347819 */ /* 0x000fc80000011434 */
[----:B------:R-:W-:Y:S02]  /*74390*/  ISETP.NE.U32.AND P0, PT, R61, R52, PT ;  /* 0x000000343d00720c */ /* 0x000fe40003f05070 */
[----:B------:R0:W5:Y:S01]  /*743a0*/  LDL.LU R52, [R1+0x2f98] ;  /* 0x002f980001347983 */ /* 0x0001620000300800 */
[----:B------:R-:W2:Y:S01]  /*743b0*/  LDL.LU R61, [R1+0x16ac] ;  /* 0x0016ac00013d7983 */ /* 0x000ea20000300800 */
[-C--:B------:R-:W-:Y:S02]  /*743c0*/  IADD3 R10, P4, R10, R8.reuse, RZ ;  /* 0x000000080a0a7210 */ /* 0x080fe40007f9e0ff */
[----:B------:R-:W-:-:S03]  /*743d0*/  IADD3 R11, P3, R11, R8, RZ ;  /* 0x000000080b0b7210 */ /* 0x000fc60007f7e0ff */
[--C-:B------:R-:W-:Y:S01]  /*743e0*/  IMAD.X R28, R28, 0x1, R3.reuse, P4 ;  /* 0x000000011c1c7824 */ /* 0x100fe200020e0603 */
[-C--:B------:R-:W-:Y:S01]  /*743f0*/  IADD3 R49, P4, R49, R8.reuse, RZ ;  /* 0x0000000831317210 */ /* 0x080fe20007f9e0ff */
[--C-:B------:R-:W-:Y:S01]  /*74400*/  IMAD.X R48, R48, 0x1, R3.reuse, P3 ;  /* 0x0000000130307824 */ /* 0x100fe200018e0603 */
[-C--:B------:R-:W-:Y:S02]  /*74410*/  IADD3 R33, P3, R33, R8.reuse, RZ ;  /* 0x0000000821217210 */ /* 0x080fe40007f7e0ff */
[-C--:B----4-:R-:W-:Y:S02]  /*74420*/  IADD3 R44, P2, R44, R8.reuse, RZ ;  /* 0x000000082c2c7210 */ /* 0x090fe40007f5e0ff */
[-C--:B------:R-:W-:Y:S02]  /*74430*/  IADD3 R45, P1, R45, R8.reuse, RZ ;  /* 0x000000082d2d7210 */ /* 0x080fe40007f3e0ff */
[-C--:B---3--:R-:W-:Y:S02]  /*74440*/  IADD3 R46, P6, R46, R8.reuse, RZ ;  /* 0x000000082e2e7210 */ /* 0x088fe40007fde0ff */
[----:B------:R-:W-:Y:S01]  /*74450*/  IADD3 R47, P5, R47, R8, RZ ;  /* 0x000000082f2f7210 */ /* 0x000fe20007fbe0ff */
[----:B------:R-:W-:Y:S01]  /*74460*/  STL [R1+0x1530], R44 ;  /* 0x0015302c01007387 */ /* 0x000fe20000100800 */
[----:B------:R-:W-:Y:S02]  /*74470*/  STL [R1+0x1724], R45 ;  /* 0x0017242d01007387 */ /* 0x000fe40000100800 */
[----:B------:R-:W-:-:S02]  /*74480*/  IMAD.X R14, R14, 0x1, R3, P2 ;  /* 0x000000010e0e7824 */ /* 0x000fc400010e0603 */
[----:B------:R-:W-:Y:S01]  /*74490*/  STL [R1+0x171c], R46 ;  /* 0x00171c2e01007387 */ /* 0x000fe20000100800 */
[-C--:B------:R-:W-:Y:S01]  /*744a0*/  IADD3 R15, P2, R15, R8.reuse, RZ ;  /* 0x000000080f0f7210 */ /* 0x080fe20007f5e0ff */
[----:B------:R-:W-:Y:S01]  /*744b0*/  STL [R1+0x1714], R47 ;  /* 0x0017142f01007387 */ /* 0x000fe20000100800 */
[--C-:B------:R-:W-:Y:S02]  /*744c0*/  IMAD.X R18, R18, 0x1, R3.reuse, P1 ;  /* 0x0000000112127824 */ /* 0x100fe400008e0603 */
[----:B------:R-:W-:Y:S01]  /*744d0*/  STL [R1+0x170c], R10 ;  /* 0x00170c0a01007387 */ /* 0x000fe20000100800 */
[-C--:B------:R-:W-:Y:S01]  /*744e0*/  IADD3 R19, P1, R19, R8.reuse, RZ ;  /* 0x0000000813137210 */ /* 0x080fe20007f3e0ff */
[----:B------:R-:W-:Y:S01]  /*744f0*/  STL [R1+0x1704], R11 ;  /* 0x0017040b01007387 */ /* 0x000fe20000100800 */
[--C-:B------:R-:W-:Y:S02]  /*74500*/  IMAD.X R56, R56, 0x1, R3.reuse, P6 ;  /* 0x0000000138387824 */ /* 0x100fe400030e0603 */
[----:B------:R-:W-:Y:S01]  /*74510*/  STL [R1+0x152c], R14 ;  /* 0x00152c0e01007387 */ /* 0x000fe20000100800 */
[----:B------:R-:W-:Y:S01]  /*74520*/  IADD3 R25, P6, R25, R8, RZ ;  /* 0x0000000819197210 */ /* 0x000fe20007fde0ff */
[----:B------:R-:W-:Y:S01]  /*74530*/  STL [R1+0x16fc], R15 ;  /* 0x0016fc0f01007387 */ /* 0x000fe20000100800 */
[----:B------:R-:W-:-:S02]  /*74540*/  IMAD.X R29, R29, 0x1, R3, P5 ;  /* 0x000000011d1d7824 */ /* 0x000fc400028e0603 */
[----:B------:R-:W-:Y:S01]  /*74550*/  STL [R1+0x1720], R18 ;  /* 0x0017201201007387 */ /* 0x000fe20000100800 */
[----:B------:R-:W-:Y:S01]  /*74560*/  IADD3 R24, P5, R24, R8, RZ ;  /* 0x0000000818187210 */ /* 0x000fe20007fbe0ff */
[----:B------:R-:W-:Y:S01]  /*74570*/  STL [R1+0x16f4], R19 ;  /* 0x0016f41301007387 */ /* 0x000fe20000100800 */
[----:B------:R-:W-:Y:S02]  /*74580*/  STL [R1+0x1718], R56 ;  /* 0x0017183801007387 */ /* 0x000fe40000100800 */
[----:B------:R-:W-:Y:S02]  /*74590*/  STL [R1+0x16ec], R25 ;  /* 0x0016ec1901007387 */ /* 0x000fe40000100800 */
[----:B------:R-:W-:Y:S01]  /*745a0*/  STL [R1+0x1710], R29 ;  /* 0x0017101d01007387 */ /* 0x000fe20000100800 */
[----:B------:R-:W-:Y:S01]  /*745b0*/  STL [R1+0x16e4], R24 ;  /* 0x0016e41801007387 */ /* 0x000fe20000100800 */
[--C-:B------:R-:W-:Y:S02]  /*745c0*/  IMAD.X R37, R37, 0x1, R3.reuse, P2 ;  /* 0x0000000125257824 */ /* 0x100fe400010e0603 */
[----:B------:R-:W-:-:S02]  /*745d0*/  IMAD.X R36, R36, 0x1, R3, P1 ;  /* 0x0000000124247824 */ /* 0x000fc400008e0603 */
[----:B------:R-:W-:Y:S01]  /*745e0*/  STL [R1+0x1708], R28 ;  /* 0x0017081c01007387 */ /* 0x000fe20000100800 */
[-C--:B------:R-:W-:Y:S01]  /*745f0*/  IADD3 R60, P1, R60, R8.reuse, RZ ;  /* 0x000000083c3c7210 */ /* 0x080fe20007f3e0ff */
[----:B------:R-:W-:Y:S01]  /*74600*/  STL [R1+0x16dc], R49 ;  /* 0x0016dc3101007387 */ /* 0x000fe20000100800 */
[-C--:B------:R-:W-:Y:S01]  /*74610*/  IADD3 R32, P2, R32, R8.reuse, RZ ;  /* 0x0000000820207210 */ /* 0x080fe20007f5e0ff */
[----:B------:R-:W-:Y:S02]  /*74620*/  STL [R1+0x1700], R48 ;  /* 0x0017003001007387 */ /* 0x000fe40000100800 */
[----:B------:R-:W-:Y:S01]  /*74630*/  STL [R1+0x16d4], R33 ;  /* 0x0016d42101007387 */ /* 0x000fe20000100800 */
[----:B------:R-:W-:Y:S01]  /*74640*/  STL [R1+0x16f8], R37 ;  /* 0x0016f82501007387 */ /* 0x000fe20000100800 */
[----:B------:R1:W-:Y:S02]  /*74650*/  STL [R1+0x16c4], R60 ;  /* 0x0016c43c01007387 */ /* 0x0003e40000100800 */
[----:B------:R-:W-:Y:S01]  /*74660*/  STL [R1+0x16cc], R32 ;  /* 0x0016cc2001007387 */ /* 0x000fe20000100800 */
[----:B-1----:R-:W3:Y:S01]  /*74670*/  LDL.LU R60, [R1+0x16d0] ;  /* 0x0016d000013c7983 */ /* 0x002ee20000300800 */
[--C-:B------:R-:W-:Y:S01]  /*74680*/  IMAD.X R9, R9, 0x1, R3.reuse, P6 ;  /* 0x0000000109097824 */ /* 0x100fe200030e0603 */
[----:B------:R-:W-:Y:S01]  /*74690*/  IADD3 R0, P6, R0, R8, RZ ;  /* 0x0000000800007210 */ /* 0x000fe20007fde0ff */
[----:B------:R-:W-:Y:S02]  /*746a0*/  STL [R1+0x16f0], R36 ;  /* 0x0016f02401007387 */ /* 0x000fe40000100800 */
[----:B--2---:R-:W-:-:S02]  /*746b0*/  IMAD.X R2, R2, 0x1, R3, P4 ;  /* 0x0000000102027824 */ /* 0x004fc400020e0603 */
[--C-:B------:R-:W-:Y:S01]  /*746c0*/  IMAD.X R13, R13, 0x1, R3.reuse, P5 ;  /* 0x000000010d0d7824 */ /* 0x100fe200028e0603 */
[----:B------:R1:W-:Y:S01]  /*746d0*/  STL [R1+0x16bc], R0 ;  /* 0x0016bc0001007387 */ /* 0x0003e20000100800 */
[-C--:B------:R-:W-:Y:S02]  /*746e0*/  IADD3 R12, P5, R12, R8.reuse, RZ ;  /* 0x000000080c0c7210 */ /* 0x080fe40007fbe0ff */
[----:B------:R-:W-:Y:S01]  /*746f0*/  IADD3 R61, P4, R61, R8, RZ ;  /* 0x000000083d3d7210 */ /* 0x000fe20007f9e0ff */
[----:B-1----:R-:W2:Y:S01]  /*74700*/  LDL.LU R0, [R1+0x16a4] ;  /* 0x0016a40001007983 */ /* 0x002ea20000300800 */
[----:B------:R-:W-:Y:S02]  /*74710*/  STL [R1+0x16e8], R9 ;  /* 0x0016e80901007387 */ /* 0x000fe40000100800 */
[----:B------:R1:W-:Y:S02]  /*74720*/  STL [R1+0x16d8], R2 ;  /* 0x0016d80201007387 */ /* 0x0003e40000100800 */
[----:B------:R-:W-:Y:S01]  /*74730*/  STL [R1+0x16e0], R13 ;  /* 0x0016e00d01007387 */ /* 0x000fe20000100800 */
[----:B-1----:R-:W4:Y:S01]  /*74740*/  LDL.LU R2, [R1+0x16c8] ;  /* 0x0016c80001027983 */ /* 0x002f220000300800 */
[----:B------:R-:W-:Y:S02]  /*74750*/  STL [R1+0x16b4], R12 ;  /* 0x0016b40c01007387 */ /* 0x000fe40000100800 */
[----:B------:R-:W4:Y:S02]  /*74760*/  LDL.LU R44, [R1+0x169c] ;  /* 0x00169c00012c7983 */ /* 0x000f240000300800 */
[----:B------:R-:W4:Y:S01]  /*74770*/  LDL.LU R45, [R1+0x16c0] ;  /* 0x0016c000012d7983 */ /* 0x000f220000300800 */
        /* <DEDUP_REMOVED lines=20> */
[----:B-1----:R-:W4:Y:S01]  /*748c0*/  LDL.LU R61, [R1+0x1670] ;  /* 0x00167000013d7983 */ /* 0x002f220000300800 */
[----:B------:R-:W4:Y:S02]  /*748d0*/  LDL.LU R9, [R1+0x1644] ;  /* 0x0016440001097983 */ /* 0x000f240000300800 */
[----:B---3--:R-:W-:-:S05]  /*748e0*/  IMAD.X R60, R60, 0x1, R3, P3 ;  /* 0x000000013c3c7824 */ /* 0x008fca00018e0603 */
[----:B------:R1:W-:Y:S04]  /*748f0*/  STL [R1+0x16d0], R60 ;  /* 0x0016d03c01007387 */ /* 0x0003e80000100800 */
[----:B-1----:R-:W3:Y:S01]  /*74900*/  LDL.LU R60, [R1+0x1668] ;  /* 0x00166800013c7983 */ /* 0x002ee20000300800 */
[----:B------:R-:W3:Y:S01]  /*74910*/  LDL.LU R13, [R1+0x163c] ;  /* 0x00163c00010d7983 */ /* 0x000ee20000300800 */
[----:B--2---:R-:W-:Y:S01]  /*74920*/  IADD3 R0, P3, R0, R8, RZ ;  /* 0x0000000800007210 */ /* 0x004fe20007f7e0ff */
[----:B------:R-:W2:Y:S04]  /*74930*/  LDL.LU R12, [R1+0x1660] ;  /* 0x00166000010c7983 */ /* 0x000ea80000300800 */
[----:B------:R1:W-:Y:S01]  /*74940*/  STL [R1+0x16a4], R0 ;  /* 0x0016a40001007387 */ /* 0x0003e20000100800 */
[----:B----4-:R-:W-:-:S03]  /*74950*/  IMAD.X R2, R2, 0x1, R3, P2 ;  /* 0x0000000102027824 */ /* 0x010fc600010e0603 */
[----:B-1----:R-:W4:Y:S04]  /*74960*/  LDL.LU R0, [R1+0x1634] ;  /* 0x0016340001007983 */ /* 0x002f280000300800 */
[----:B------:R1:W-:Y:S01]  /*74970*/  STL [R1+0x16c8], R2 ;  /* 0x0016c80201007387 */ /* 0x0003e20000100800 */
[-C--:B------:R-:W-:Y:S01]  /*74980*/  IADD3 R44, P2, R44, R8.reuse, RZ ;  /* 0x000000082c2c7210 */ /* 0x080fe20007f5e0ff */
[--C-:B------:R-:W-:Y:S01]  /*74990*/  IMAD.X R45, R45, 0x1, R3.reuse, P1 ;  /* 0x000000012d2d7824 */ /* 0x100fe200008e0603 */
[-C--:B------:R-:W-:Y:S01]  /*749a0*/  IADD3 R46, P1, R46, R8.reuse, RZ ;  /* 0x000000082e2e7210 */ /* 0x080fe20007f3e0ff */
[--C-:B------:R-:W-:Y:S01]  /*749b0*/  IMAD.X R47, R47, 0x1, R3.reuse, P6 ;  /* 0x000000012f2f7824 */ /* 0x100fe200030e0603 */
[-C--:B------:R-:W-:Y:S01]  /*749c0*/  IADD3 R10, P6, R10, R8.reuse, RZ ;  /* 0x000000080a0a7210 */ /* 0x080fe20007fde0ff */
[--C-:B------:R-:W-:Y:S01]  /*749d0*/  IMAD.X R11, R11, 0x1, R3.reuse, P5 ;  /* 0x000000010b0b7824 */ /* 0x100fe200028e0603 */
[----:B-1----:R-:W4:Y:S01]  /*749e0*/  LDL.LU R2, [R1+0x1658] ;  /* 0x0016580001027983 */ /* 0x002f220000300800 */
[----:B------:R-:W-:Y:S02]  /*749f0*/  STL [R1+0x169c], R44 ;  /* 0x00169c2c01007387 */ /* 0x000fe40000100800 */
[----:B------:R-:W-:Y:S01]  /*74a00*/  STL [R1+0x16c0], R45 ;  /* 0x0016c02d01007387 */ /* 0x000fe20000100800 */
[----:B------:R-:W-:Y:S01]  /*74a10*/  IADD3 R14, P5, R14, R8, RZ ;  /* 0x000000080e0e7210 */ /* 0x000fe20007fbe0ff */
[----:B------:R-:W-:Y:S01]  /*74a20*/  STL [R1+0x1694], R46 ;  /* 0x0016942e01007387 */ /* 0x000fe20000100800 */
        /* <DEDUP_REMOVED lines=25> */
[----:B------:R-:W-:Y:S02]  /*74bc0*/  STL [R1+0x1688], R49 ;  /* 0x0016883101007387 */ /* 0x000fe40000100800 */
[--C-:B------:R-:W-:Y:S01]  /*74bd0*/  IMAD.X R32, R32, 0x1, R3.reuse, P4 ;  /* 0x0000000120207824 */ /* 0x100fe200020e0603 */
[----:B------:R-:W-:Y:S01]  /*74be0*/  STL [R1+0x165c], R48 ;  /* 0x00165c3001007387 */ /* 0x000fe20000100800 */
[----:B------:R-:W-:Y:S02]  /*74bf0*/  STL [R1+0x1680], R33 ;  /* 0x0016802101007387 */ /* 0x000fe40000100800 */
[----:B------:R-:W-:Y:S02]  /*74c00*/  STL [R1+0x1654], R37 ;  /* 0x0016542501007387 */ /* 0x000fe40000100800 */
[----:B------:R1:W-:Y:S01]  /*74c10*/  STL [R1+0x1670], R61 ;  /* 0x0016703d01007387 */ /* 0x0003e20000100800 */
[----:B------:R-:W-:Y:S01]  /*74c20*/  IADD3 R36, P4, R36, R8, RZ ;  /* 0x0000000824247210 */ /* 0x000fe20007f9e0ff */
[----:B------:R-:W-:Y:S04]  /*74c30*/  STL [R1+0x1678], R32 ;  /* 0x0016782001007387 */ /* 0x000fe80000100800 */
[----:B-1----:R-:W4:Y:S01]  /*74c40*/  LDL.LU R61, [R1+0x162c] ;  /* 0x00162c00013d7983 */ /* 0x002f220000300800 */
[----:B------:R-:W-:Y:S02]  /*74c50*/  STL [R1+0x164c], R36 ;  /* 0x00164c2401007387 */ /* 0x000fe40000100800 */
[----:B---3--:R-:W-:-:S05]  /*74c60*/  IMAD.X R60, R60, 0x1, R3, P2 ;  /* 0x000000013c3c7824 */ /* 0x008fca00010e0603 */
[----:B------:R1:W-:Y:S04]  /*74c70*/  STL [R1+0x1668], R60 ;  /* 0x0016683c01007387 */ /* 0x0003e80000100800 */
[----:B-1----:R-:W3:Y:S01]  /*74c80*/  LDL.LU R60, [R1+0x1650] ;  /* 0x00165000013c7983 */ /* 0x002ee20000300800 */
[-C--:B------:R-:W-:Y:S01]  /*74c90*/  IADD3 R9, P3, R9, R8.reuse, RZ ;  /* 0x0000000809097210 */ /* 0x080fe20007f7e0ff */
[--C-:B--2---:R-:W-:Y:S01]  /*74ca0*/  IMAD.X R12, R12, 0x1, R3.reuse, P1 ;  /* 0x000000010c0c7824 */ /* 0x104fe200008e0603 */
[-C--:B----4-:R-:W-:Y:S02]  /*74cb0*/  IADD3 R0, P1, R0, R8.reuse, RZ ;  /* 0x0000000800007210 */ /* 0x090fe40007f3e0ff */
[----:B------:R-:W-:Y:S01]  /*74cc0*/  IADD3 R13, P2, R13, R8, RZ ;  /* 0x000000080d0d7210 */ /* 0x000fe20007f5e0ff */
[----:B------:R-:W-:Y:S02]  /*74cd0*/  STL [R1+0x1644], R9 ;  /* 0x0016440901007387 */ /* 0x000fe40000100800 */
[----:B------:R1:W-:Y:S02]  /*74ce0*/  STL [R1+0x1634], R0 ;  /* 0x0016340001007387 */ /* 0x0003e40000100800 */
[----:B------:R-:W-:Y:S01]  /*74cf0*/  STL [R1+0x163c], R13 ;  /* 0x00163c0d01007387 */ /* 0x000fe20000100800 */
[----:B------:R-:W-:-:S03]  /*74d00*/  IMAD.X R2, R2, 0x1, R3, P6 ;  /* 0x0000000102027824 */ /* 0x000fc600030e0603 */
[----:B-1----:R-:W2:Y:S01]  /*74d10*/  LDL.LU R0, [R1+0x1624] ;  /* 0x0016240001007983 */ /* 0x002ea20000300800 */
        /* <DEDUP_REMOVED lines=24> */
[----:B------:R-:W4:Y:S01]  /*74ea0*/  LDL.LU R9, [R1+0x15f0] ;  /* 0x0015f00001097983 */ /* 0x000f220000300800 */
[----:B------:R-:W-:-:S05]  /*74eb0*/  IADD3 R61, P6, R61, R8, RZ ;  /* 0x000000083d3d7210 */ /* 0x000fca0007fde0ff */
[----:B------:R1:W-:Y:S04]  /*74ec0*/  STL [R1+0x162c], R61 ;  /* 0x00162c3d01007387 */ /* 0x0003e80000100800 */
[----:B-1----:R-:W4:Y:S01]  /*74ed0*/  LDL.LU R61, [R1+0x15c4] ;  /* 0x0015c400013d7983 */ /* 0x002f220000300800 */
[----:B------:R-:W4:Y:S02]  /*74ee0*/  LDL.LU R13, [R1+0x15e8] ;  /* 0x0015e800010d7983 */ /* 0x000f240000300800 */
[----:B------:R-:W4:Y:S02]  /*74ef0*/  LDL.LU R12, [R1+0x15bc] ;  /* 0x0015bc00010c7983 */ /* 0x000f240000300800 */
[----:B---3--:R-:W-:-:S05]  /*74f00*/  IMAD.X R60, R60, 0x1, R3, P5 ;  /* 0x000000013c3c7824 */ /* 0x008fca00028e0603 */
[----:B------:R1:W-:Y:S04]  /*74f10*/  STL [R1+0x1650], R60 ;  /* 0x0016503c01007387 */ /* 0x0003e80000100800 */
[----:B-1----:R-:W3:Y:S01]  /*74f20*/  LDL.LU R60, [R1+0x15e0] ;  /* 0x0015e000013c7983 */ /* 0x002ee20000300800 */
[-C--:B--2---:R-:W-:Y:S01]  /*74f30*/  IADD3 R0, P5, R0, R8.reuse, RZ ;  /* 0x0000000800007210 */ /* 0x084fe20007fbe0ff */
[----:B----4-:R-:W-:Y:S01]  /*74f40*/  IMAD.X R44, R44, 0x1, R3, P4 ;  /* 0x000000012c2c7824 */ /* 0x010fe200020e0603 */
[----:B------:R-:W-:-:S03]  /*74f50*/  IADD3 R45, P4, R45, R8, RZ ;  /* 0x000000082d2d7210 */ /* 0x000fc60007f9e0ff */
[----:B------:R1:W-:Y:S01]  /*74f60*/  STL [R1+0x1624], R0 ;  /* 0x0016240001007387 */ /* 0x0003e20000100800 */
[--C-:B------:R-:W-:Y:S01]  /*74f70*/  IMAD.X R46, R46, 0x1, R3.reuse, P3 ;  /* 0x000000012e2e7824 */ /* 0x100fe200018e0603 */
[-C--:B------:R-:W-:Y:S01]  /*74f80*/  IADD3 R47, P3, R47, R8.reuse, RZ ;  /* 0x000000082f2f7210 */ /* 0x080fe20007f7e0ff */
[--C-:B------:R-:W-:Y:S01]  /*74f90*/  IMAD.X R10, R10, 0x1, R3.reuse, P2 ;  /* 0x000000010a0a7824 */ /* 0x100fe200010e0603 */
[-C--:B------:R-:W-:Y:S01]  /*74fa0*/  IADD3 R11, P2, R11, R8.reuse, RZ ;  /* 0x000000080b0b7210 */ /* 0x080fe20007f5e0ff */
[--C-:B------:R-:W-:Y:S01]  /*74fb0*/  IMAD.X R14, R14, 0x1, R3.reuse, P1 ;  /* 0x000000010e0e7824 */ /* 0x100fe200008e0603 */
[----:B-1----:R-:W2:Y:S01]  /*74fc0*/  LDL.LU R0, [R1+0x15b4] ;  /* 0x0015b40001007983 */ /* 0x002ea20000300800 */
[----:B------:R-:W-:Y:S02]  /*74fd0*/  STL [R1+0x1648], R44 ;  /* 0x0016482c01007387 */ /* 0x000fe40000100800 */
        /* <DEDUP_REMOVED lines=22> */
[----:B------:R-:W-:Y:S01]  /*75140*/  IADD3 R33, P2, R33, R8, RZ ;  /* 0x0000000821217210 */ /* 0x000fe20007f5e0ff */
        /* <DEDUP_REMOVED lines=11> */
[----:B------:R-:W-:Y:S02]  /*75200*/  STL [R1+0x15d4], R32 ;  /* 0x0015d42001007387 */ /* 0x000fe40000100800 */
[--C-:B------:R-:W-:Y:S01]  /*75210*/  IMAD.X R9, R9, 0x1, R3.reuse, P5 ;  /* 0x0000000109097824 */ /* 0x100fe200028e0603 */
[----:B------:R-:W-:Y:S01]  /*75220*/  IADD3 R61, P5, R61, R8, RZ ;  /* 0x000000083d3d7210 */ /* 0x000fe20007fbe0ff */
[----:B-1----:R-:W4:Y:S01]  /*75230*/  LDL.LU R2, [R1+0x15d8] ;  /* 0x0015d80001027983 */ /* 0x002f220000300800 */
[----:B------:R-:W-:Y:S03]  /*75240*/  STL [R1+0x15f8], R36 ;  /* 0x0015f82401007387 */ /* 0x000fe60000100800 */
[----:B------:R1:W-:Y:S02]  /*75250*/  STL [R1+0x15c4], R61 ;  /* 0x0015c43d01007387 */ /* 0x0003e40000100800 */
[--C-:B------:R-:W-:Y:S01]  /*75260*/  IMAD.X R13, R13, 0x1, R3.reuse, P4 ;  /* 0x000000010d0d7824 */ /* 0x100fe200020e0603 */
[----:B-1----:R-:W4:Y:S01]  /*75270*/  LDL.LU R61, [R1+0x15ac] ;  /* 0x0015ac00013d7983 */ /* 0x002f220000300800 */
[----:B------:R-:W-:Y:S02]  /*75280*/  STL [R1+0x15f0], R9 ;  /* 0x0015f00901007387 */ /* 0x000fe40000100800 */
[----:B---3--:R-:W-:-:S05]  /*75290*/  IMAD.X R60, R60, 0x1, R3, P3 ;  /* 0x000000013c3c7824 */ /* 0x008fca00018e0603 */
[----:B------:R1:W-:Y:S01]  /*752a0*/  STL [R1+0x15e0], R60 ;  /* 0x0015e03c01007387 */ /* 0x0003e20000100800 */
[----:B------:R-:W-:Y:S03]  /*752b0*/  STL [R1+0x15e8], R13 ;  /* 0x0015e80d01007387 */ /* 0x000fe60000100800 */
[----:B-1----:R-:W3:Y:S01]  /*752c0*/  LDL.LU R60, [R1+0x15d0] ;  /* 0x0015d000013c7983 */ /* 0x002ee20000300800 */
[-C--:B------:R-:W-:Y:S02]  /*752d0*/  IADD3 R12, P4, R12, R8.reuse, RZ ;  /* 0x000000080c0c7210 */ /* 0x080fe40007f9e0ff */
[----:B--2---:R-:W-:-:S03]  /*752e0*/  IADD3 R0, P3, R0, R8, RZ ;  /* 0x0000000800007210 */ /* 0x004fc60007f7e0ff */
[----:B------:R-:W-:Y:S01]  /*752f0*/  STL [R1+0x15bc], R12 ;  /* 0x0015bc0c01007387 */ /* 0x000fe20000100800 */
[----:B------:R-:W2:Y:S02]  /*75300*/  LDL.LU R56, [R1+0x15a4] ;  /* 0x0015a40001387983 */ /* 0x000ea40000300800 */
[----:B------:R-:W2:Y:S02]  /*75310*/  LDL.LU R44, [R1+0x15c8] ;  /* 0x0015c800012c7983 */ /* 0x000ea40000300800 */
[----:B------:R-:W2:Y:S01]  /*75320*/  LDL.LU R45, [R1+0x159c] ;  /* 0x00159c00012d7983 */ /* 0x000ea20000300800 */
[----:B------:R1:W-:Y:S01]  /*75330*/  STL [R1+0x15b4], R0 ;  /* 0x0015b40001007387 */ /* 0x0003e20000100800 */
        /* <DEDUP_REMOVED lines=18> */
[----:B-1----:R-:W2:Y:S01]  /*75460*/  LDL.LU R0, [R1+0x1578] ;  /* 0x0015780001007983 */ /* 0x002ea20000300800 */
[----:B------:R-:W2:Y:S01]  /*75470*/  LDL.LU R9, [R1+0x154c] ;  /* 0x00154c0001097983 */ /* 0x000ea20000300800 */
[----:B----4-:R-:W-:-:S05]  /*75480*/  IMAD.X R2, R2, 0x1, R3, P2 ;  /* 0x0000000102027824 */ /* 0x010fca00010e0603 */
[----:B------:R1:W-:Y:S01]  /*75490*/  STL [R1+0x15d8], R2 ;  /* 0x0015d80201007387 */ /* 0x0003e20000100800 */
[----:B------:R-:W-:-:S03]  /*754a0*/  IADD3 R61, P2, R61, R8, RZ ;  /* 0x000000083d3d7210 */ /* 0x000fc60007f5e0ff */
[----:B-1----:R-:W4:Y:S01]  /*754b0*/  LDL.LU R2, [R1+0x1570] ;  /* 0x0015700001027983 */ /* 0x002f220000300800 */
[----:B------:R-:W4:Y:S02]  /*754c0*/  LDL.LU R13, [R1+0x1544] ;  /* 0x00154400010d7983 */ /* 0x000f240000300800 */
[----:B------:R-:W4:Y:S02]  /*754d0*/  LDL.LU R12, [R1+0x1568] ;  /* 0x00156800010c7983 */ /* 0x000f240000300800 */
[----:B------:R1:W-:Y:S02]  /*754e0*/  STL [R1+0x15ac], R61 ;  /* 0x0015ac3d01007387 */ /* 0x0003e40000100800 */
[----:B-1----:R-:W4:Y:S01]  /*754f0*/  LDL.LU R61, [R1+0x153c] ;  /* 0x00153c00013d7983 */ /* 0x002f220000300800 */
[----:B---3--:R-:W-:-:S05]  /*75500*/  IMAD.X R60, R60, 0x1, R3, P1 ;  /* 0x000000013c3c7824 */ /* 0x008fca00008e0603 */
[----:B------:R1:W-:Y:S04]  /*75510*/  STL [R1+0x15d0], R60 ;  /* 0x0015d03c01007387 */ /* 0x0003e80000100800 */
[----:B-1----:R-:W3:Y:S01]  /*75520*/  LDL.LU R60, [R1+0x1560] ;  /* 0x00156000013c7983 */ /* 0x002ee20000300800 */
[-C--:B--2---:R-:W-:Y:S01]  /*75530*/  IADD3 R56, P1, R56, R8.reuse, RZ ;  /* 0x0000000838387210 */ /* 0x084fe20007f3e0ff */
[--C-:B------:R-:W-:Y:S01]  /*75540*/  IMAD.X R44, R44, 0x1, R3.reuse, P6 ;  /* 0x000000012c2c7824 */ /* 0x100fe200030e0603 */
[-C--:B------:R-:W-:Y:S01]  /*75550*/  IADD3 R45, P6, R45, R8.reuse, RZ ;  /* 0x000000082d2d7210 */ /* 0x080fe20007fde0ff */
[--C-:B------:R-:W-:Y:S01]  /*75560*/  IMAD.X R46, R46, 0x1, R3.reuse, P5 ;  /* 0x000000012e2e7824 */ /* 0x100fe200028e0603 */
[-C--:B------:R-:W-:Y:S01]  /*75570*/  IADD3 R47, P5, R47, R8.reuse, RZ ;  /* 0x000000082f2f7210 */ /* 0x080fe20007fbe0ff */
[----:B------:R1:W-:Y:S01]  /*75580*/  STL [R1+0x15a4], R56 ;  /* 0x0015a43801007387 */ /* 0x0003e20000100800 */
[--C-:B------:R-:W-:Y:S01]  /*75590*/  IMAD.X R10, R10, 0x1, R3.reuse, P4 ;  /* 0x000000010a0a7824 */ /* 0x100fe200020e0603 */
[-C--:B------:R-:W-:Y:S01]  /*755a0*/  IADD3 R11, P4, R11, R8.reuse, RZ ;  /* 0x000000080b0b7210 */ /* 0x080fe20007f9e0ff */
[--C-:B------:R-:W-:Y:S01]  /*755b0*/  IMAD.X R14, R14, 0x1, R3.reuse, P3 ;  /* 0x000000010e0e7824 */ /* 0x100fe200018e0603 */
[-C--:B------:R-:W-:Y:S01]  /*755c0*/  IADD3 R15, P3, R15, R8.reuse, RZ ;  /* 0x000000080f0f7210 */ /* 0x080fe20007f7e0ff */
[--C-:B------:R-:W-:Y:S01]  /*755d0*/  IMAD.X R18, R18, 0x1, R3.reuse, P2 ;  /* 0x0000000112127824 */ /* 0x100fe200010e0603 */
[----:B-1----:R0:W5:Y:S01]  /*755e0*/  LDL.LU R56, [R1+0x2f94] ;  /* 0x002f940001387983 */ /* 0x0021620000300800 */
[----:B------:R-:W-:Y:S02]  /*755f0*/  STL [R1+0x15c8], R44 ;  /* 0x0015c82c01007387 */ /* 0x000fe40000100800 */
[----:B------:R-:W-:Y:S02]  /*75600*/  STL [R1+0x159c], R45 ;  /* 0x00159c2d01007387 */ /* 0x000fe40000100800 */
[----:B------:R-:W-:Y:S01]  /*75610*/  STL [R1+0x15c0], R46 ;  /* 0x0015c02e01007387 */ /* 0x000fe20000100800 */
[----:B------:R-:W-:Y:S01]  /*75620*/  STL [R1+0x1594], R47 ;  /* 0x0015942f01007387 */ /* 0x000fe20000100800 */
[----:B------:R-:W-:Y:S01]  /*75630*/  STL [R1+0x15b8], R10 ;  /* 0x0015b80a01007387 */ /* 0x000fe20000100800 */
[-C--:B------:R-:W-:Y:S01]  /*75640*/  IADD3 R19, P2, R19, R8.reuse, RZ ;  /* 0x0000000813137210 */ /* 0x080fe20007f5e0ff */
[----:B------:R-:W-:Y:S02]  /*75650*/  STL [R1+0x158c], R11 ;  /* 0x00158c0b01007387 */ /* 0x000fe40000100800 */
[--C-:B------:R-:W-:Y:S01]  /*75660*/  IMAD.X R25, R25, 0x1, R3.reuse, P1 ;  /* 0x0000000119197824 */ /* 0x100fe200008e0603 */
        /* <DEDUP_REMOVED lines=13> */
[----:B------:R-:W-:Y:S01]  /*75740*/  IADD3 R37, P4, R37, R8, RZ ;  /* 0x0000000825257210 */ /* 0x000fe20007f9e0ff */
[----:B------:R-:W-:Y:S02]  /*75750*/  STL [R1+0x156c], R28 ;  /* 0x00156c1c01007387 */ /* 0x000fe40000100800 */
[--C-:B------:R-:W-:Y:S01]  /*75760*/  IMAD.X R0, R0, 0x1, R3.reuse, P2 ;  /* 0x0000000100007824 */ /* 0x100fe200010e0603 */
[----:B------:R-:W-:Y:S01]  /*75770*/  STL [R1+0x1590], R49 ;  /* 0x0015903101007387 */ /* 0x000fe20000100800 */
[----:B------:R-:W-:-:S02]  /*75780*/  IMAD.X R32, R32, 0x1, R3, P3 ;  /* 0x0000000120207824 */ /* 0x000fc400018e0603 */
[----:B------:R-:W-:Y:S02]  /*75790*/  STL [R1+0x1564], R48 ;  /* 0x0015643001007387 */ /* 0x000fe40000100800 */
[----:B------:R-:W-:Y:S01]  /*757a0*/  STL [R1+0x1588], R33 ;  /* 0x0015882101007387 */ /* 0x000fe20000100800 */
[----:B------:R-:W-:Y:S01]  /*757b0*/  STL [R1+0x155c], R37 ;  /* 0x00155c2501007387 */ /* 0x000fe20000100800 */
[----:B------:R1:W-:Y:S01]  /*757c0*/  STL [R1+0x1578], R0 ;  /* 0x0015780001007387 */ /* 0x0003e20000100800 */
[-C--:B------:R-:W-:Y:S01]  /*757d0*/  IADD3 R36, P3, R36, R8.reuse, RZ ;  /* 0x0000000824247210 */ /* 0x080fe20007f7e0ff */
[----:B------:R-:W-:Y:S02]  /*757e0*/  STL [R1+0x1580], R32 ;  /* 0x0015802001007387 */ /* 0x000fe40000100800 */
[--C-:B----4-:R-:W-:Y:S01]  /*757f0*/  IMAD.X R2, R2, 0x1, R3.reuse, P1 ;  /* 0x0000000102027824 */ /* 0x110fe200008e0603 */
[-C--:B------:R-:W-:Y:S01]  /*75800*/  IADD3 R9, P2, R9, R8.reuse, RZ ;  /* 0x0000000809097210 */ /* 0x080fe20007f5e0ff */
[----:B------:R-:W-:Y:S01]  /*75810*/  IMAD.X R12, R12, 0x1, R3, P6 ;  /* 0x000000010c0c7824 */ /* 0x000fe200030e0603 */
[----:B-1----:R-:W2:Y:S01]  /*75820*/  LDL.LU R0, [R1+0x266c] ;  /* 0x00266c0001007983 */ /* 0x002ea20000300800 */
[----:B------:R-:W-:Y:S02]  /*75830*/  STL [R1+0x1554], R36 ;  /* 0x0015542401007387 */ /* 0x000fe40000100800 */
[----:B------:R1:W-:Y:S01]  /*75840*/  STL [R1+0x1570], R2 ;  /* 0x0015700201007387 */ /* 0x0003e20000100800 */
[----:B------:R-:W-:-:S02]  /*75850*/  IADD3 R13, P1, R13, R8, RZ ;  /* 0x000000080d0d7210 */ /* 0x000fc40007f3e0ff */
[----:B------:R-:W-:Y:S01]  /*75860*/  IADD3 R61, P6, R61, R8, RZ ;  /* 0x000000083d3d7210 */ /* 0x000fe20007fde0ff */
[----:B-1----:R-:W4:Y:S01]  /*75870*/  LDL.LU R2, [R1+0x1558] ;  /* 0x0015580001027983 */ /* 0x002f220000300800 */
[----:B------:R-:W-:Y:S03]  /*75880*/  STL [R1+0x154c], R9 ;  /* 0x00154c0901007387 */ /* 0x000fe60000100800 */
[----:B------:R1:W-:Y:S02]  /*75890*/  STL [R1+0x153c], R61 ;  /* 0x00153c3d01007387 */ /* 0x0003e40000100800 */
[----:B------:R-:W-:Y:S01]  /*758a0*/  STL [R1+0x1544], R13 ;  /* 0x0015440d01007387 */ /* 0x000fe20000100800 */
[----:B-1----:R-:W4:Y:S01]  /*758b0*/  LDL.LU R61, [R1+0x1738] ;  /* 0x00173800013d7983 */ /* 0x002f220000300800 */
[----:B------:R-:W-:Y:S02]  /*758c0*/  STL [R1+0x1568], R12 ;  /* 0x0015680c01007387 */ /* 0x000fe40000100800 */
[----:B------:R-:W4:Y:S02]  /*758d0*/  LDL.LU R44, [R1+0x1550] ;  /* 0x00155000012c7983 */ /* 0x000f240000300800 */
[----:B------:R-:W4:Y:S01]  /*758e0*/  LDL.LU R45, [R1+0x2668] ;  /* 0x00266800012d7983 */ /* 0x000f220000300800 */
[----:B------:R-:W4:Y:S01]  /*758f0*/  LDL.LU R46, [R1+0x1548] ;  /* 0x00154800012e7983 */ /* 0x000f220000300800 */
[----:B---3--:R-:W-:-:S05]  /*75900*/  IMAD.X R60, R60, 0x1, R3, P5 ;  /* 0x000000013c3c7824 */ /* 0x008fca00028e0603 */
[----:B------:R1:W-:Y:S01]  /*75910*/  STL [R1+0x1560], R60 ;  /* 0x0015603c01007387 */ /* 0x0003e20000100800 */
        /* <DEDUP_REMOVED lines=18> */
[----:B-1----:R-:W3:Y:S01]  /*75a40*/  LDL.LU R60, [R1+0x2628] ;  /* 0x00262800013c7983 */ /* 0x002ee20000300800 */
[----:B------:R-:W3:Y:S01]  /*75a50*/  LDL.LU R13, [R1+0x264c] ;  /* 0x00264c00010d7983 */ /* 0x000ee20000300800 */
[----:B--2---:R-:W-:-:S05]  /*75a60*/  IADD3 R0, P5, R0, UR8, RZ ;  /* 0x0000000800007c10 */ /* 0x004fca000ffbe0ff */
[----:B------:R1:W-:Y:S01]  /*75a70*/  STL [R1+0x266c], R0 ;  /* 0x00266c0001007387 */ /* 0x0003e20000100800 */
[----:B----4-:R-:W-:-:S03]  /*75a80*/  IMAD.X R2, R2, 0x1, R3, P4 ;  /* 0x0000000102027824 */ /* 0x010fc600020e0603 */
[----:B-1----:R-:W2:Y:S01]  /*75a90*/  LDL.LU R0, [R1+0x2620] ;  /* 0x0026200001007983 */ /* 0x002ea20000300800 */
[----:B------:R-:W4:Y:S02]  /*75aa0*/  LDL.LU R8, [R1+0x2644] ;  /* 0x0026440001087983 */ /* 0x000f240000300800 */
[----:B------:R-:W4:Y:S01]  /*75ab0*/  LDL.LU R12, [R1+0x2618] ;  /* 0x00261800010c7983 */ /* 0x000f220000300800 */
[----:B------:R1:W-:Y:S01]  /*75ac0*/  STL [R1+0x1558], R2 ;  /* 0x0015580201007387 */ /* 0x0003e20000100800 */
[----:B------:R-:W-:-:S03]  /*75ad0*/  IADD3 R61, P4, R61, UR8, RZ ;  /* 0x000000083d3d7c10 */ /* 0x000fc6000ff9e0ff */
[----:B-1----:R-:W4:Y:S02]  /*75ae0*/  LDL.LU R2, [R1+0x263c] ;  /* 0x00263c0001027983 */ /* 0x002f240000300800 */
[----:B------:R1:W-:Y:S02]  /*75af0*/  STL [R1+0x1738], R61 ;  /* 0x0017383d01007387 */ /* 0x0003e40000100800 */
[--C-:B------:R-:W-:Y:S01]  /*75b00*/  IMAD.X R44, R44, 0x1, R3.reuse, P3 ;  /* 0x000000012c2c7824 */ /* 0x100fe200018e0603 */
[----:B------:R-:W-:Y:S01]  /*75b10*/  IADD3 R45, P3, R45, UR8, RZ ;  /* 0x000000082d2d7c10 */ /* 0x000fe2000ff7e0ff */
[--C-:B------:R-:W-:Y:S01]  /*75b20*/  IMAD.X R46, R46, 0x1, R3.reuse, P2 ;  /* 0x000000012e2e7824 */ /* 0x100fe200010e0603 */
[----:B-1----:R-:W4:Y:S02]  /*75b30*/  LDL.LU R61, [R1+0x2610] ;  /* 0x00261000013d7983 */ /* 0x002f240000300800 */
[----:B------:R-:W-:Y:S02]  /*75b40*/  STL [R1+0x1550], R44 ;  /* 0x0015502c01007387 */ /* 0x000fe40000100800 */
[----:B------:R-:W-:Y:S02]  /*75b50*/  STL [R1+0x2668], R45 ;  /* 0x0026682d01007387 */ /* 0x000fe40000100800 */
[----:B------:R-:W-:Y:S01]  /*75b60*/  STL [R1+0x1548], R46 ;  /* 0x0015482e01007387 */ /* 0x000fe20000100800 */
[----:B---3--:R-:W-:Y:S01]  /*75b70*/  IADD3 R47, P2, R47, UR8, RZ ;  /* 0x000000082f2f7c10 */ /* 0x008fe2000ff5e0ff */
[--C-:B------:R-:W-:Y:S01]  /*75b80*/  IMAD.X R10, R10, 0x1, R3.reuse, P1 ;  /* 0x000000010a0a7824 */ /* 0x100fe200008e0603 */
[----:B------:R-:W-:Y:S01]  /*75b90*/  IADD3 R11, P1, R11, UR8, RZ ;  /* 0x000000080b0b7c10 */ /* 0x000fe2000ff3e0ff */
[----:B------:R-:W-:Y:S01]  /*75ba0*/  IMAD.X R14, R14, 0x1, R3, P6 ;  /* 0x000000010e0e7824 */ /* 0x000fe200030e0603 */
[----:B------:R-:W-:Y:S01]  /*75bb0*/  IADD3 R15, P6, R15, UR8, RZ ;  /* 0x000000080f0f7c10 */ /* 0x000fe2000ffde0ff */
[----:B------:R-:W-:Y:S01]  /*75bc0*/  STL [R1+0x2664], R47 ;  /* 0x0026642f01007387 */ /* 0x000fe20000100800 */
[----:B------:R-:W-:Y:S01]  /*75bd0*/  IADD3.X R18, R18, UR5, RZ, P5, !PT ;  /* 0x0000000512127c10 */ /* 0x000fe2000affe4ff */
[----:B------:R-:W-:Y:S01]  /*75be0*/  STL [R1+0x1540], R10 ;  /* 0x0015400a01007387 */ /* 0x000fe20000100800 */
        /* <DEDUP_REMOVED lines=18> */
[----:B------:R-:W-:-:S02]  /*75d10*/  IADD3.X R32, R32, UR5, RZ, P6, !PT ;  /* 0x0000000520207c10 */ /* 0x000fc4000b7fe4ff */
[----:B------:R-:W-:Y:S01]  /*75d20*/  IADD3.X R9, R9, UR5, RZ, P5, !PT ;  /* 0x0000000509097c10 */ /* 0x000fe2000affe4ff */
[----:B------:R-:W-:Y:S01]  /*75d30*/  STL [R1+0x1730], R49 ;  /* 0x0017303101007387 */ /* 0x000fe20000100800 */
[----:B------:R-:W-:Y:S01]  /*75d40*/  IADD3 R60, P5, R60, UR8, RZ ;  /* 0x000000083c3c7c10 */ /* 0x000fe2000ffbe0ff */
[----:B------:R-:W-:Y:S01]  /*75d50*/  STL [R1+0x2640], R48 ;  /* 0x0026403001007387 */ /* 0x000fe20000100800 */
[----:B------:R-:W-:Y:S01]  /*75d60*/  IADD3 R36, P6, R36, UR8, RZ ;  /* 0x0000000824247c10 */ /* 0x000fe2000ffde0ff */
[----:B------:R-:W-:Y:S02]  /*75d70*/  STL [R1+0x172c], R33 ;  /* 0x00172c2101007387 */ /* 0x000fe40000100800 */
[----:B------:R-:W-:Y:S01]  /*75d80*/  STL [R1+0x2638], R37 ;  /* 0x0026382501007387 */ /* 0x000fe20000100800 */
[----:B------:R-:W-:Y:S01]  /*75d90*/  STL [R1+0x1728], R32 ;  /* 0x0017282001007387 */ /* 0x000fe20000100800 */
[----:B------:R1:W-:Y:S02]  /*75da0*/  STL [R1+0x2628], R60 ;  /* 0x0026283c01007387 */ /* 0x0003e40000100800 */
[----:B------:R-:W-:Y:S01]  /*75db0*/  STL [R1+0x2630], R36 ;  /* 0x0026302401007387 */ /* 0x000fe20000100800 */
[----:B-1----:R-:W3:Y:S01]  /*75dc0*/  LDL.LU R60, [R1+0x2634] ;  /* 0x00263400013c7983 */ /* 0x002ee20000300800 */
[----:B------:R-:W-:Y:S01]  /*75dd0*/  IADD3.X R13, R13, UR5, RZ, P4, !PT ;  /* 0x000000050d0d7c10 */ /* 0x000fe2000a7fe4ff */
[----:B------:R-:W-:Y:S01]  /*75de0*/  STL [R1+0x2654], R9 ;  /* 0x0026540901007387 */ /* 0x000fe20000100800 */
[----:B--2---:R-:W-:-:S02]  /*75df0*/  IADD3 R0, P4, R0, UR8, RZ ;  /* 0x0000000800007c10 */ /* 0x004fc4000ff9e0ff */
[----:B----4-:R-:W-:-:S03]  /*75e00*/  IADD3.X R8, R8, UR5, RZ, P3, !PT ;  /* 0x0000000508087c10 */ /* 0x010fc60009ffe4ff */
[----:B------:R1:W-:Y:S01]  /*75e10*/  STL [R1+0x2620], R0 ;  /* 0x0026200001007387 */ /* 0x0003e20000100800 */
[----:B------:R-:W-:Y:S02]  /*75e20*/  IADD3 R12, P3, R12, UR8, RZ ;  /* 0x000000080c0c7c10 */ /* 0x000fe4000ff7e0ff */
[----:B------:R-:W-:Y:S01]  /*75e30*/  IADD3.X R2, R2, UR5, RZ, P2, !PT ;  /* 0x0000000502027c10 */ /* 0x000fe200097fe4ff */
[----:B-1----:R-:W2:Y:S01]  /*75e40*/  LDL.LU R0, [R1+0x2608] ;  /* 0x0026080001007983 */ /* 0x002ea20000300800 */
[----:B------:R-:W-:Y:S03]  /*75e50*/  STL [R1+0x264c], R13 ;  /* 0x00264c0d01007387 */ /* 0x000fe60000100800 */
[----:B------:R1:W-:Y:S02]  /*75e60*/  STL [R1+0x263c], R2 ;  /* 0x00263c0201007387 */ /* 0x0003e40000100800 */
[----:B------:R-:W-:Y:S01]  /*75e70*/  STL [R1+0x2644], R8 ;  /* 0x0026440801007387 */ /* 0x000fe20000100800 */
[----:B------:R-:W-:Y:S01]  /*75e80*/  IADD3 R61, P2, R61, UR8, RZ ;  /* 0x000000083d3d7c10 */ /* 0x000fe2000ff5e0ff */
        /* <DEDUP_REMOVED lines=26> */
[----:B---3--:R-:W-:-:S05]  /*76030*/  IADD3.X R60, R60, UR5, RZ, P1, !PT ;  /* 0x000000053c3c7c10 */ /* 0x008fca0008ffe4ff */
[----:B------:R1:W-:Y:S04]  /*76040*/  STL [R1+0x2634], R60 ;  /* 0x0026343c01007387 */ /* 0x0003e80000100800 */
[----:B-1----:R-:W3:Y:S01]  /*76050*/  LDL.LU R60, [R1+0x25cc] ;  /* 0x0025cc00013c7983 */ /* 0x002ee20000300800 */
[----:B------:R-:W3:Y:S02]  /*76060*/  LDL.LU R8, [R1+0x25a0] ;  /* 0x0025a00001087983 */ /* 0x000ee40000300800 */
[----:B------:R-:W3:Y:S01]  /*76070*/  LDL.LU R12, [R1+0x25c4] ;  /* 0x0025c400010c7983 */ /* 0x000ee20000300800 */
[----:B--2---:R-:W-:-:S05]  /*76080*/  IADD3 R0, P1, R0, UR8, RZ ;  /* 0x0000000800007c10 */ /* 0x004fca000ff3e0ff */
[----:B------:R1:W-:Y:S01]  /*76090*/  STL [R1+0x2608], R0 ;  /* 0x0026080001007387 */ /* 0x0003e20000100800 */
[----:B----4-:R-:W-:-:S03]  /*760a0*/  IADD3.X R2, R2, UR5, RZ, P6, !PT ;  /* 0x0000000502027c10 */ /* 0x010fc6000b7fe4ff */
[----:B-1----:R-:W2:Y:S04]  /*760b0*/  LDL.LU R0, [R1+0x2598] ;  /* 0x0025980001007983 */ /* 0x002ea80000300800 */
[----:B------:R1:W-:Y:S01]  /*760c0*/  STL [R1+0x262c], R2 ;  /* 0x00262c0201007387 */ /* 0x0003e20000100800 */
[----:B------:R-:W-:Y:S02]  /*760d0*/  IADD3 R44, P6, R44, UR8, RZ ;  /* 0x000000082c2c7c10 */ /* 0x000fe4000ffde0ff */
[----:B------:R-:W-:Y:S01]  /*760e0*/  IADD3.X R45, R45, UR5, RZ, P5, !PT ;  /* 0x000000052d2d7c10 */ /* 0x000fe2000affe4ff */
[----:B------:R-:W-:Y:S01]  /*760f0*/  IADD3 R46, P5, R46, UR8, RZ ;  /* 0x000000082e2e7c10 */ /* 0x000fe2000ffbe0ff */
[----:B------:R-:W-:Y:S01]  /*76100*/  IADD3.X R47, R47, UR5, RZ, P4, !PT ;  /* 0x000000052f2f7c10 */ /* 0x000fe2000a7fe4ff */
[----:B------:R-:W-:Y:S01]  /*76110*/  IADD3 R10, P4, R10, UR8, RZ ;  /* 0x000000080a0a7c10 */ /* 0x000fe2000ff9e0ff */
[----:B------:R-:W-:Y:S01]  /*76120*/  IADD3.X R11, R11, UR5, RZ, P3, !PT ;  /* 0x000000050b0b7c10 */ /* 0x000fe20009ffe4ff */
[----:B-1----:R-:W4:Y:S01]  /*76130*/  LDL.LU R2, [R1+0x25bc] ;  /* 0x0025bc0001027983 */ /* 0x002f220000300800 */
[----:B------:R-:W-:Y:S02]  /*76140*/  STL [R1+0x2600], R44 ;  /* 0x0026002c01007387 */ /* 0x000fe40000100800 */
        /* <DEDUP_REMOVED lines=29> */
[----:B------:R-:W-:Y:S01]  /*76320*/  IADD3.X R36, R36, UR5, RZ, P2, !PT ;  /* 0x0000000524247c10 */ /* 0x000fe200097fe4ff */
[----:B------:R-:W-:Y:S01]  /*76330*/  STL [R1+0x25c0], R33 ;  /* 0x0025c02101007387 */ /* 0x000fe20000100800 */
[----:B------:R-:W-:Y:S02]  /*76340*/  STL [R1+0x25e4], R37 ;  /* 0x0025e42501007387 */ /* 0x000fe40000100800 */
[----:B------:R-:W-:Y:S02]  /*76350*/  STL [R1+0x25b8], R32 ;  /* 0x0025b82001007387 */ /* 0x000fe40000100800 */
[----:B------:R1:W-:Y:S01]  /*76360*/  STL [R1+0x25d4], R61 ;  /* 0x0025d43d01007387 */ /* 0x0003e20000100800 */
[----:B------:R-:W-:Y:S01]  /*76370*/  IADD3 R9, P2, R9, UR8, RZ ;  /* 0x0000000809097c10 */ /* 0x000fe2000ff5e0ff */
[----:B------:R-:W-:Y:S04]  /*76380*/  STL [R1+0x25dc], R36 ;  /* 0x0025dc2401007387 */ /* 0x000fe80000100800 */
[----:B-1----:R-:W4:Y:S01]  /*76390*/  LDL.LU R61, [R1+0x2590] ;  /* 0x00259000013d7983 */ /* 0x002f220000300800 */
[----:B------:R-:W-:Y:S01]  /*763a0*/  STL [R1+0x25b0], R9 ;  /* 0x0025b00901007387 */ /* 0x000fe20000100800 */
[----:B---3--:R-:W-:-:S05]  /*763b0*/  IADD3.X R60, R60, UR5, RZ, P6, !PT ;  /* 0x000000053c3c7c10 */ /* 0x008fca000b7fe4ff */
[----:B------:R1:W-:Y:S04]  /*763c0*/  STL [R1+0x25cc], R60 ;  /* 0x0025cc3c01007387 */ /* 0x0003e80000100800 */
[----:B-1----:R-:W3:Y:S01]  /*763d0*/  LDL.LU R60, [R1+0x25b4] ;  /* 0x0025b400013c7983 */ /* 0x002ee20000300800 */
[----:B------:R-:W-:Y:S02]  /*763e0*/  IADD3 R13, P1, R13, UR8, RZ ;  /* 0x000000080d0d7c10 */ /* 0x000fe4000ff3e0ff */
[----:B------:R-:W-:Y:S02]  /*763f0*/  IADD3.X R12, R12, UR5, RZ, P5, !PT ;  /* 0x000000050c0c7c10 */ /* 0x000fe4000affe4ff */
[----:B------:R-:W-:Y:S01]  /*76400*/  IADD3 R8, P6, R8, UR8, RZ ;  /* 0x0000000808087c10 */ /* 0x000fe2000ffde0ff */
[----:B------:R-:W-:Y:S01]  /*76410*/  STL [R1+0x25a8], R13 ;  /* 0x0025a80d01007387 */ /* 0x000fe20000100800 */
[----:B--2---:R-:W-:-:S05]  /*76420*/  IADD3 R0, P5, R0, UR8, RZ ;  /* 0x0000000800007c10 */ /* 0x004fca000ffbe0ff */
[----:B------:R1:W-:Y:S01]  /*76430*/  STL [R1+0x2598], R0 ;  /* 0x0025980001007387 */ /* 0x0003e20000100800 */
[----:B------:R-:W-:Y:S01]  /*76440*/  STL [R1+0x25a0], R8 ;  /* 0x0025a00801007387 */ /* 0x000fe20000100800 */
[----:B----4-:R-:W-:Y:S02]  /*76450*/  IADD3.X R2, R2, UR5, RZ, P4, !PT ;  /* 0x0000000502027c10 */ /* 0x010fe4000a7fe4ff */
        /* <DEDUP_REMOVED lines=26> */
[----:B------:R-:W-:-:S05]  /*76600*/  IADD3 R61, P4, R61, UR8, RZ ;  /* 0x000000083d3d7c10 */ /* 0x000fca000ff9e0ff */
[----:B------:R1:W-:Y:S04]  /*76610*/  STL [R1+0x2590], R61 ;  /* 0x0025903d01007387 */ /* 0x0003e80000100800 */
[----:B-1----:R-:W4:Y:S01]  /*76620*/  LDL.LU R61, [R1+0x2528] ;  /* 0x00252800013d7983 */ /* 0x002f220000300800 */
[----:B------:R-:W4:Y:S02]  /*76630*/  LDL.LU R8, [R1+0x254c] ;  /* 0x00254c0001087983 */ /* 0x000f240000300800 */
[----:B------:R-:W4:Y:S01]  /*76640*/  LDL.LU R12, [R1+0x2520] ;  /* 0x00252000010c7983 */ /* 0x000f220000300800 */
[----:B---3--:R-:W-:-:S05]  /*76650*/  IADD3.X R60, R60, UR5, RZ, P3, !PT ;  /* 0x000000053c3c7c10 */ /* 0x008fca0009ffe4ff */
[----:B------:R1:W-:Y:S04]  /*76660*/  STL [R1+0x25b4], R60 ;  /* 0x0025b43c01007387 */ /* 0x0003e80000100800 */
[----:B-1----:R-:W3:Y:S01]  /*76670*/  LDL.LU R60, [R1+0x2544] ;  /* 0x00254400013c7983 */ /* 0x002ee20000300800 */
[----:B--2---:R-:W-:Y:S02]  /*76680*/  IADD3 R0, P3, R0, UR8, RZ ;  /* 0x0000000800007c10 */ /* 0x004fe4000ff7e0ff */
[----:B----4-:R-:W-:Y:S01]  /*76690*/  IADD3.X R44, R44, UR5, RZ, P2, !PT ;  /* 0x000000052c2c7c10 */ /* 0x010fe200097fe4ff */
[----:B------:R-:W-:Y:S02]  /*766a0*/  IADD3 R45, P2, R45, UR8, RZ ;  /* 0x000000082d2d7c10 */ /* 0x000fe4000ff5e0ff */
[----:B------:R1:W-:Y:S01]  /*766b0*/  STL [R1+0x2588], R0 ;  /* 0x0025880001007387 */ /* 0x0003e20000100800 */
[----:B------:R-:W-:Y:S01]  /*766c0*/  IADD3.X R46, R46, UR5, RZ, P1, !PT ;  /* 0x000000052e2e7c10 */ /* 0x000fe20008ffe4ff */
[----:B------:R-:W-:Y:S01]  /*766d0*/  IADD3 R47, P1, R47, UR8, RZ ;  /* 0x000000082f2f7c10 */ /* 0x000fe2000ff3e0ff */
[----:B------:R-:W-:Y:S01]  /*766e0*/  IADD3.X R10, R10, UR5, RZ, P6, !PT ;  /* 0x000000050a0a7c10 */ /* 0x000fe2000b7fe4ff */
[----:B------:R-:W-:Y:S01]  /*766f0*/  IADD3 R11, P6, R11, UR8, RZ ;  /* 0x000000080b0b7c10 */ /* 0x000fe2000ffde0ff */
[----:B------:R-:W-:Y:S01]  /*76700*/  IADD3.X R14, R14, UR5, RZ, P5, !PT ;  /* 0x000000050e0e7c10 */ /* 0x000fe2000affe4ff */
[----:B-1----:R-:W2:Y:S01]  /*76710*/  LDL.LU R0, [R1+0x2518] ;  /* 0x0025180001007983 */ /* 0x002ea20000300800 */
[----:B------:R-:W-:Y:S02]  /*76720*/  STL [R1+0x25ac], R44 ;  /* 0x0025ac2c01007387 */ /* 0x000fe40000100800 */
        /* <DEDUP_REMOVED lines=35> */
[----:B------:R-:W-:-:S02]  /*76960*/  IADD3.X R13, R13, UR5, RZ, P3, !PT ;  /* 0x000000050d0d7c10 */ /* 0x000fc40009ffe4ff */
[----:B------:R-:W-:Y:S01]  /*76970*/  IADD3 R61, P3, R61, UR8, RZ ;  /* 0x000000083d3d7c10 */ /* 0x000fe2000ff7e0ff */
[----:B-1----:R-:W4:Y:S01]  /*76980*/  LDL.LU R2, [R1+0x253c] ;  /* 0x00253c0001027983 */ /* 0x002f220000300800 */
[----:B------:R-:W-:Y:S03]  /*76990*/  STL [R1+0x255c], R9 ;  /* 0x00255c0901007387 */ /* 0x000fe60000100800 */
[----:B------:R1:W-:Y:S01]  /*769a0*/  STL [R1+0x2528], R61 ;  /* 0x0025283d01007387 */ /* 0x0003e20000100800 */
[----:B------:R-:W-:Y:S01]  /*769b0*/  IADD3.X R8, R8, UR5, RZ, P2, !PT ;  /* 0x0000000508087c10 */ /* 0x000fe200097fe4ff */
[----:B-1----:R-:W4:Y:S01]  /*769c0*/  LDL.LU R61, [R1+0x2510] ;  /* 0x00251000013d7983 */ /* 0x002f220000300800 */
[----:B------:R-:W-:Y:S01]  /*769d0*/  STL [R1+0x2554], R13 ;  /* 0x0025540d01007387 */ /* 0x000fe20000100800 */
[----:B---3--:R-:W-:-:S05]  /*769e0*/  IADD3.X R60, R60, UR5, RZ, P1, !PT ;  /* 0x000000053c3c7c10 */ /* 0x008fca0008ffe4ff */
[----:B------:R1:W-:Y:S01]  /*769f0*/  STL [R1+0x2544], R60 ;  /* 0x0025443c01007387 */ /* 0x0003e20000100800 */
[----:B------:R-:W-:Y:S03]  /*76a00*/  STL [R1+0x254c], R8 ;  /* 0x00254c0801007387 */ /* 0x000fe60000100800 */
[----:B-1----:R-:W3:Y:S01]  /*76a10*/  LDL.LU R60, [R1+0x2534] ;  /* 0x00253400013c7983 */ /* 0x002ee20000300800 */
[----:B------:R-:W-:-:S05]  /*76a20*/  IADD3 R12, P2, R12, UR8, RZ ;  /* 0x000000080c0c7c10 */ /* 0x000fca000ff5e0ff */
[----:B------:R-:W-:Y:S01]  /*76a30*/  STL [R1+0x2520], R12 ;  /* 0x0025200c01007387 */ /* 0x000fe20000100800 */
[----:B------:R-:W3:Y:S02]  /*76a40*/  LDL.LU R44, [R1+0x2508] ;  /* 0x00250800012c7983 */ /* 0x000ee40000300800 */
[----:B------:R-:W3:Y:S02]  /*76a50*/  LDL.LU R45, [R1+0x252c] ;  /* 0x00252c00012d7983 */ /* 0x000ee40000300800 */
[----:B------:R-:W3:Y:S01]  /*76a60*/  LDL.LU R46, [R1+0x2500] ;  /* 0x00250000012e7983 */ /* 0x000ee20000300800 */
[----:B--2---:R-:W-:-:S05]  /*76a70*/  IADD3 R0, P1, R0, UR8, RZ ;  /* 0x0000000800007c10 */ /* 0x004fca000ff3e0ff */
        /* <DEDUP_REMOVED lines=21> */
[----:B----4-:R-:W-:-:S05]  /*76bd0*/  IADD3.X R2, R2, UR5, RZ, P6, !PT ;  /* 0x0000000502027c10 */ /* 0x010fca000b7fe4ff */
[----:B------:R1:W-:Y:S01]  /*76be0*/  STL [R1+0x253c], R2 ;  /* 0x00253c0201007387 */ /* 0x0003e20000100800 */
[----:B------:R-:W-:-:S03]  /*76bf0*/  IADD3 R61, P6, R61, UR8, RZ ;  /* 0x000000083d3d7c10 */ /* 0x000fc6000ffde0ff */
[----:B-1----:R-:W4:Y:S01]  /*76c00*/  LDL.LU R2, [R1+0x24d4] ;  /* 0x0024d40001027983 */ /* 0x002f220000300800 */
[----:B------:R-:W4:Y:S02]  /*76c10*/  LDL.LU R8, [R1+0x24a8] ;  /* 0x0024a80001087983 */ /* 0x000f240000300800 */
[----:B------:R-:W4:Y:S02]  /*76c20*/  LDL.LU R12, [R1+0x24cc] ;  /* 0x0024cc00010c7983 */ /* 0x000f240000300800 */
[----:B------:R1:W-:Y:S02]  /*76c30*/  STL [R1+0x2510], R61 ;  /* 0x0025103d01007387 */ /* 0x0003e40000100800 */
[----:B-1----:R-:W4:Y:S01]  /*76c40*/  LDL.LU R61, [R1+0x24a0] ;  /* 0x0024a000013d7983 */ /* 0x002f220000300800 */
[----:B---3--:R-:W-:-:S05]  /*76c50*/  IADD3.X R60, R60, UR5, RZ, P5, !PT ;  /* 0x000000053c3c7c10 */ /* 0x008fca000affe4ff */
[----:B------:R1:W-:Y:S04]  /*76c60*/  STL [R1+0x2534], R60 ;  /* 0x0025343c01007387 */ /* 0x0003e80000100800 */
[----:B-1----:R-:W3:Y:S01]  /*76c70*/  LDL.LU R60, [R1+0x24c4] ;  /* 0x0024c400013c7983 */ /* 0x002ee20000300800 */
[----:B------:R-:W-:Y:S02]  /*76c80*/  IADD3 R44, P5, R44, UR8, RZ ;  /* 0x000000082c2c7c10 */ /* 0x000fe4000ffbe0ff */
[----:B------:R-:W-:Y:S01]  /*76c90*/  IADD3.X R45, R45, UR5, RZ, P4, !PT ;  /* 0x000000052d2d7c10 */ /* 0x000fe2000a7fe4ff */
[----:B------:R-:W-:Y:S02]  /*76ca0*/  IADD3 R46, P4, R46, UR8, RZ ;  /* 0x000000082e2e7c10 */ /* 0x000fe4000ff9e0ff */
[----:B------:R-:W-:Y:S02]  /*76cb0*/  STL [R1+0x2508], R44 ;  /* 0x0025082c01007387 */ /* 0x000fe40000100800 */
[----:B------:R-:W-:Y:S01]  /*76cc0*/  STL [R1+0x252c], R45 ;  /* 0x00252c2d01007387 */ /* 0x000fe20000100800 */
[----:B--2---:R-:W-:Y:S01]  /*76cd0*/  IADD3.X R47, R47, UR5, RZ, P3, !PT ;  /* 0x000000052f2f7c10 */ /* 0x004fe20009ffe4ff */
[----:B------:R-:W-:Y:S01]  /*76ce0*/  IADD3 R10, P3, R10, UR8, RZ ;  /* 0x000000080a0a7c10 */ /* 0x000fe2000ff7e0ff */
[----:B------:R-:W-:Y:S01]  /*76cf0*/  IADD3.X R11, R11, UR5, RZ, P2, !PT ;  /* 0x000000050b0b7c10 */ /* 0x000fe200097fe4ff */
        /* <DEDUP_REMOVED lines=34> */
[----:B------:R-:W-:Y:S01]  /*76f20*/  STL [R1+0x24e4], R36 ;  /* 0x0024e42401007387 */ /* 0x000fe20000100800 */
[----:B------:R-:W-:-:S03]  /*76f30*/  IADD3 R13, P6, R13, UR8, RZ ;  /* 0x000000080d0d7c10 */ /* 0x000fc6000ffde0ff */
[----:B-1----:R-:W2:Y:S01]  /*76f40*/  LDL.LU R0, [R1+0x2498] ;  /* 0x0024980001007983 */ /* 0x002ea20000300800 */
[----:B------:R-:W-:Y:S01]  /*76f50*/  STL [R1+0x24b8], R9 ;  /* 0x0024b80901007387 */ /* 0x000fe20000100800 */
[----:B----4-:R-:W-:Y:S02]  /*76f60*/  IADD3.X R2, R2, UR5, RZ, P5, !PT ;  /* 0x0000000502027c10 */ /* 0x010fe4000affe4ff */
[----:B------:R-:W-:Y:S01]  /*76f70*/  IADD3.X R12, R12, UR5, RZ, P4, !PT ;  /* 0x000000050c0c7c10 */ /* 0x000fe2000a7fe4ff */
[----:B------:R-:W-:Y:S02]  /*76f80*/  IADD3 R8, P5, R8, UR8, RZ ;  /* 0x0000000808087c10 */ /* 0x000fe4000ffbe0ff */
[----:B------:R1:W-:Y:S01]  /*76f90*/  STL [R1+0x24d4], R2 ;  /* 0x0024d40201007387 */ /* 0x0003e20000100800 */
[----:B------:R-:W-:-:S03]  /*76fa0*/  IADD3 R61, P4, R61, UR8, RZ ;  /* 0x000000083d3d7c10 */ /* 0x000fc6000ff9e0ff */
[----:B-1----:R-:W4:Y:S01]  /*76fb0*/  LDL.LU R2, [R1+0x24bc] ;  /* 0x0024bc0001027983 */ /* 0x002f220000300800 */
        /* <DEDUP_REMOVED lines=8> */
[----:B---3--:R-:W-:-:S05]  /*77040*/  IADD3.X R60, R60, UR5, RZ, P3, !PT ;  /* 0x000000053c3c7c10 */ /* 0x008fca0009ffe4ff */
        /* <DEDUP_REMOVED lines=22> */
[----:B------:R1:W-:Y:S04]  /*771b0*/  STL [R1+0x2498], R0 ;  /* 0x0024980001007387 */ /* 0x0003e80000100800 */
[----:B-1----:R-:W2:Y:S01]  /*771c0*/  LDL.LU R0, [R1+0x2430] ;  /* 0x0024300001007983 */ /* 0x002ea20000300800 */
[----:B------:R-:W2:Y:S02]  /*771d0*/  LDL.LU R8, [R1+0x2454] ;  /* 0x0024540001087983 */ /* 0x000ea40000300800 */
[----:B------:R-:W2:Y:S01]  /*771e0*/  LDL.LU R12, [R1+0x2428] ;  /* 0x00242800010c7983 */ /* 0x000ea20000300800 */
[----:B----4-:R-:W-:-:S05]  /*771f0*/  IADD3.X R2, R2, UR5, RZ, P2, !PT ;  /* 0x0000000502027c10 */ /* 0x010fca00097fe4ff */
[----:B------:R1:W-:Y:S01]  /*77200*/  STL [R1+0x24bc], R2 ;  /* 0x0024bc0201007387 */ /* 0x0003e20000100800 */
[----:B------:R-:W-:-:S03]  /*77210*/  IADD3 R61, P2, R61, UR8, RZ ;  /* 0x000000083d3d7c10 */ /* 0x000fc6000ff5e0ff */
[----:B-1----:R-:W4:Y:S02]  /*77220*/  LDL.LU R2, [R1+0x244c] ;  /* 0x00244c0001027983 */ /* 0x002f240000300800 */
[----:B------:R1:W-:Y:S01]  /*77230*/  STL [R1+0x2490], R61 ;  /* 0x0024903d01007387 */ /* 0x0003e20000100800 */
[----:B------:R-:W-:Y:S01]  /*77240*/  IADD3.X R44, R44, UR5, RZ, P1, !PT ;  /* 0x000000052c2c7c10 */ /* 0x000fe20008ffe4ff */
[----:B------:R-:W-:Y:S01]  /*77250*/  IADD3 R45, P1, R45, UR8, RZ ;  /* 0x000000082d2d7c10 */ /* 0x000fe2000ff3e0ff */
[----:B------:R-:W-:Y:S01]  /*77260*/  IADD3.X R46, R46, UR5, RZ, P6, !PT ;  /* 0x000000052e2e7c10 */ /* 0x000fe2000b7fe4ff */
[----:B-1----:R-:W4:Y:S02]  /*77270*/  LDL.LU R61, [R1+0x2420] ;  /* 0x00242000013d7983 */ /* 0x002f240000300800 */
[----:B------:R-:W-:Y:S02]  /*77280*/  STL [R1+0x24b4], R44 ;  /* 0x0024b42c01007387 */ /* 0x000fe40000100800 */
[----:B------:R-:W-:Y:S02]  /*77290*/  STL [R1+0x2488], R45 ;  /* 0x0024882d01007387 */ /* 0x000fe40000100800 */
[----:B------:R-:W-:Y:S01]  /*772a0*/  STL [R1+0x24ac], R46 ;  /* 0x0024ac2e01007387 */ /* 0x000fe20000100800 */
[----:B---3--:R-:W-:-:S02]  /*772b0*/  IADD3 R47, P6, R47, UR8, RZ ;  /* 0x000000082f2f7c10 */ /* 0x008fc4000ffde0ff */
[----:B------:R-:W-:Y:S01]  /*772c0*/  IADD3.X R10, R10, UR5, RZ, P5, !PT ;  /* 0x000000050a0a7c10 */ /* 0x000fe2000affe4ff */
        /* <DEDUP_REMOVED lines=39> */
[----:B------:R-:W-:-:S03]  /*77540*/  IADD3.X R8, R8, UR5, RZ, P1, !PT ;  /* 0x0000000508087c10 */ /* 0x000fc60008ffe4ff */
[----:B------:R1:W-:Y:S01]  /*77550*/  STL [R1+0x2430], R0 ;  /* 0x0024300001007387 */ /* 0x0003e20000100800 */
[----:B------:R-:W-:-:S03]  /*77560*/  IADD3 R12, P1, R12, UR8, RZ ;  /* 0x000000080c0c7c10 */ /* 0x000fc6000ff3e0ff */
[----:B-1----:R-:W2:Y:S01]  /*77570*/  LDL.LU R0, [R1+0x2418] ;  /* 0x0024180001007983 */ /* 0x002ea20000300800 */
[----:B------:R-:W-:Y:S01]  /*77580*/  STL [R1+0x245c], R13 ;  /* 0x00245c0d01007387 */ /* 0x000fe20000100800 */
[----:B----4-:R-:W-:-:S05]  /*77590*/  IADD3.X R2, R2, UR5, RZ, P6, !PT ;  /* 0x0000000502027c10 */ /* 0x010fca000b7fe4ff */
[----:B------:R1:W-:Y:S01]  /*775a0*/  STL [R1+0x244c], R2 ;  /* 0x00244c0201007387 */ /* 0x0003e20000100800 */
[----:B------:R-:W-:Y:S01]  /*775b0*/  STL [R1+0x2454], R8 ;  /* 0x0024540801007387 */ /* 0x000fe20000100800 */
[----:B------:R-:W-:Y:S02]  /*775c0*/  IADD3 R61, P6, R61, UR8, RZ ;  /* 0x000000083d3d7c10 */ /* 0x000fe4000ffde0ff */
        /* <DEDUP_REMOVED lines=32> */
[----:B------:R1:W-:Y:S04]  /*777d0*/  STL [R1+0x2418], R0 ;  /* 0x0024180001007387 */ /* 0x0003e80000100800 */
[----:B-1----:R-:W2:Y:S01]  /*777e0*/  LDL.LU R0, [R1+0x23a8] ;  /* 0x0023a80001007983 */ /* 0x002ea20000300800 */
[----:B----4-:R-:W-:Y:S02]  /*777f0*/  IADD3.X R2, R2, UR5, RZ, P4, !PT ;  /* 0x0000000502027c10 */ /* 0x010fe4000a7fe4ff */
[----:B------:R-:W-:Y:S02]  /*77800*/  IADD3 R44, P4, R44, UR8, RZ ;  /* 0x000000082c2c7c10 */ /* 0x000fe4000ff9e0ff */
[----:B------:R-:W-:Y:S01]  /*77810*/  IADD3.X R45, R45, UR5, RZ, P3, !PT ;  /* 0x000000052d2d7c10 */ /* 0x000fe20009ffe4ff */
[----:B------:R1:W-:Y:S01]  /*77820*/  STL [R1+0x243c], R2 ;  /* 0x00243c0201007387 */ /* 0x0003e20000100800 */
[----:B------:R-:W-:-:S02]  /*77830*/  IADD3 R46, P3, R46, UR8, RZ ;  /* 0x000000082e2e7c10 */ /* 0x000fc4000ff7e0ff */
[----:B------:R-:W-:Y:S01]  /*77840*/  IADD3.X R47, R47, UR5, RZ, P2, !PT ;  /* 0x000000052f2f7c10 */ /* 0x000fe200097fe4ff */
[----:B------:R-:W-:Y:S01]  /*77850*/  IADD3 R10, P2, R10, UR8, RZ ;  /* 0x000000080a0a7c10 */ /* 0x000fe2000ff5e0ff */
[----:B------:R-:W-:Y:S01]  /*77860*/  IADD3.X R11, R11, UR5, RZ, P1, !PT ;  /* 0x000000050b0b7c10 */ /* 0x000fe20008ffe4ff */
[----:B------:R-:W-:Y:S01]  /*77870*/  IADD3 R14, P1, R14, UR8, RZ ;  /* 0x000000080e0e7c10 */ /* 0x000fe2000ff3e0ff */
[----:B-1----:R-:W4:Y:S01]  /*77880*/  LDL.LU R2, [R1+0x23cc] ;  /* 0x0023cc0001027983 */ /* 0x002f220000300800 */
[----:B------:R-:W-:Y:S02]  /*77890*/  STL [R1+0x2410], R44 ;  /* 0x0024102c01007387 */ /* 0x000fe40000100800 */
[----:B------:R-:W-:Y:S02]  /*778a0*/  STL [R1+0x2434], R45 ;  /* 0x0024342d01007387 */ /* 0x000fe40000100800 */
        /* <DEDUP_REMOVED lines=28> */
[----:B------:R-:W-:Y:S02]  /*77a70*/  STL [R1+0x23d0], R33 ;  /* 0x0023d02101007387 */ /* 0x000fe40000100800 */
[----:B------:R-:W-:Y:S01]  /*77a80*/  STL [R1+0x23f4], R37 ;  /* 0x0023f42501007387 */ /* 0x000fe20000100800 */
[----:B------:R-:W-:Y:S01]  /*77a90*/  STL [R1+0x23c8], R32 ;  /* 0x0023c82001007387 */ /* 0x000fe20000100800 */
[----:B------:R1:W-:Y:S01]  /*77aa0*/  STL [R1+0x23e4], R61 ;  /* 0x0023e43d01007387 */ /* 0x0003e20000100800 */
[----:B------:R-:W-:Y:S01]  /*77ab0*/  IADD3 R9, P6, R9, UR8, RZ ;  /* 0x0000000809097c10 */ /* 0x000fe2000ffde0ff */
[----:B------:R-:W-:Y:S01]  /*77ac0*/  STL [R1+0x23ec], R36 ;  /* 0x0023ec2401007387 */ /* 0x000fe20000100800 */
[----:B-1----:R-:W4:Y:S03]  /*77ad0*/  LDL.LU R61, [R1+0x23a0] ;  /* 0x0023a000013d7983 */ /* 0x002f260000300800 */
        /* <DEDUP_REMOVED lines=10> */
[----:B------:R-:W-:Y:S03]  /*77b80*/  STL [R1+0x23b0], R8 ;  /* 0x0023b00801007387 */ /* 0x000fe60000100800 */
[----:B-1----:R-:W2:Y:S01]  /*77b90*/  LDL.LU R0, [R1+0x2398] ;  /* 0x0023980001007983 */ /* 0x002ea20000300800 */
[----:B------:R-:W-:Y:S02]  /*77ba0*/  STL [R1+0x23d4], R12 ;  /* 0x0023d40c01007387 */ /* 0x000fe40000100800 */
[----:B------:R-:W2:Y:S02]  /*77bb0*/  LDL.LU R44, [R1+0x23bc] ;  /* 0x0023bc00012c7983 */ /* 0x000ea40000300800 */
[----:B------:R-:W2:Y:S01]  /*77bc0*/  LDL.LU R45, [R1+0x2390] ;  /* 0x00239000012d7983 */ /* 0x000ea20000300800 */
[----:B------:R-:W2:Y:S01]  /*77bd0*/  LDL.LU R46, [R1+0x23b4] ;  /* 0x0023b400012e7983 */ /* 0x000ea20000300800 */
[----:B----4-:R-:W-:-:S05]  /*77be0*/  IADD3.X R2, R2, UR5, RZ, P2, !PT ;  /* 0x0000000502027c10 */ /* 0x010fca00097fe4ff */
[----:B------:R1:W-:Y:S01]  /*77bf0*/  STL [R1+0x23cc], R2 ;  /* 0x0023cc0201007387 */ /* 0x0003e20000100800 */
        /* <DEDUP_REMOVED lines=29> */
[----:B------:R-:W-:Y:S01]  /*77dd0*/  IADD3.X R44, R44, UR5, RZ, P6, !PT ;  /* 0x000000052c2c7c10 */ /* 0x000fe2000b7fe4ff */
[----:B------:R-:W-:Y:S02]  /*77de0*/  IADD3 R45, P6, R45, UR8, RZ ;  /* 0x000000082d2d7c10 */ /* 0x000fe4000ffde0ff */
[----:B------:R1:W-:Y:S01]  /*77df0*/  STL [R1+0x2398], R0 ;  /* 0x0023980001007387 */ /* 0x0003e20000100800 */
[----:B------:R-:W-:-:S03]  /*77e00*/  IADD3.X R46, R46, UR5, RZ, P5, !PT ;  /* 0x000000052e2e7c10 */ /* 0x000fc6000affe4ff */
[----:B-1----:R-:W2:Y:S01]  /*77e10*/  LDL.LU R0, [R1+0x2328] ;  /* 0x0023280001007983 */ /* 0x002ea20000300800 */
[----:B----4-:R-:W-:Y:S02]  /*77e20*/  IADD3 R47, P5, R47, UR8, RZ ;  /* 0x000000082f2f7c10 */ /* 0x010fe4000ffbe0ff */
[----:B------:R-:W-:Y:S01]  /*77e30*/  IADD3.X R10, R10, UR5, RZ, P4, !PT ;  /* 0x000000050a0a7c10 */ /* 0x000fe2000a7fe4ff */
[----:B------:R-:W-:Y:S01]  /*77e40*/  STL [R1+0x23bc], R44 ;  /* 0x0023bc2c01007387 */ /* 0x000fe20000100800 */
[----:B------:R-:W-:-:S03]  /*77e50*/  IADD3 R11, P4, R11, UR8, RZ ;  /* 0x000000080b0b7c10 */ /* 0x000fc6000ff9e0ff */
        /* <DEDUP_REMOVED lines=36> */
[----:B------:R-:W-:Y:S01]  /*780a0*/  IADD3.X R13, R13, UR5, RZ, P1, !PT ;  /* 0x000000050d0d7c10 */ /* 0x000fe20008ffe4ff */
[----:B-1----:R-:W4:Y:S01]  /*780b0*/  LDL.LU R2, [R1+0x234c] ;  /* 0x00234c0001027983 */ /* 0x002f220000300800 */
[----:B------:R-:W-:-:S03]  /*780c0*/  IADD3 R61, P1, R61, UR8, RZ ;  /* 0x000000083d3d7c10 */ /* 0x000fc6000ff3e0ff */
[----:B------:R-:W-:Y:S01]  /*780d0*/  STL [R1+0x236c], R9 ;  /* 0x00236c0901007387 */ /* 0x000fe20000100800 */
[----:B------:R-:W-:-:S03]  /*780e0*/  IADD3.X R8, R8, UR5, RZ, P6, !PT ;  /* 0x0000000508087c10 */ /* 0x000fc6000b7fe4ff */
[----:B------:R1:W-:Y:S04]  /*780f0*/  STL [R1+0x2338], R61 ;  /* 0x0023383d01007387 */ /* 0x0003e80000100800 */
        /* <DEDUP_REMOVED lines=34> */
[----:B------:R1:W-:Y:S04]  /*78320*/  STL [R1+0x234c], R2 ;  /* 0x00234c0201007387 */ /* 0x0003e80000100800 */
[----:B-1----:R-:W4:Y:S01]  /*78330*/  LDL.LU R2, [R1+0x22e4] ;  /* 0x0022e40001027983 */ /* 0x002f220000300800 */
[----:B------:R-:W4:Y:S02]  /*78340*/  LDL.LU R8, [R1+0x22b8] ;  /* 0x0022b80001087983 */ /* 0x000f240000300800 */
[----:B------:R-:W4:Y:S01]  /*78350*/  LDL.LU R12, [R1+0x22dc] ;  /* 0x0022dc00010c7983 */ /* 0x000f220000300800 */
[----:B------:R-:W-:-:S05]  /*78360*/  IADD3 R61, P4, R61, UR8, RZ ;  /* 0x000000083d3d7c10 */ /* 0x000fca000ff9e0ff */
[----:B------:R1:W-:Y:S04]  /*78370*/  STL [R1+0x2320], R61 ;  /* 0x0023203d01007387 */ /* 0x0003e80000100800 */
        /* <DEDUP_REMOVED lines=53> */
[----:B------:R1:W-:Y:S04]  /*786d0*/  STL [R1+0x22e4], R2 ;  /* 0x0022e40201007387 */ /* 0x0003e80000100800 */
[----:B-1----:R-:W4:Y:S01]  /*786e0*/  LDL.LU R2, [R1+0x22cc] ;  /* 0x0022cc0001027983 */ /* 0x002f220000300800 */
[----:B------:R-:W-:-:S03]  /*786f0*/  IADD3 R61, P2, R61, UR8, RZ ;  /* 0x000000083d3d7c10 */ /* 0x000fc6000ff5e0ff */
[----:B------:R-:W-:Y:S04]  /*78700*/  STL [R1+0x22c0], R13 ;  /* 0x0022c00d01007387 */ /* 0x000fe80000100800 */
[----:B------:R1:W-:Y:S01]  /*78710*/  STL [R1+0x22b0], R61 ;  /* 0x0022b03d01007387 */ /* 0x0003e20000100800 */
[----:B------:R-:W-:Y:S03]  /*78720*/  STL [R1+0x22b8], R8 ;  /* 0x0022b80801007387 */ /* 0x000fe60000100800 */
        /* <DEDUP_REMOVED lines=33> */
[----:B------:R1:W-:Y:S04]  /*78940*/  STL [R1+0x22cc], R2 ;  /* 0x0022cc0201007387 */ /* 0x0003e80000100800 */
[----:B-1----:R-:W4:Y:S01]  /*78950*/  LDL.LU R2, [R1+0x225c] ;  /* 0x00225c0001027983 */ /* 0x002f220000300800 */
[----:B------:R-:W-:Y:S02]  /*78960*/  IADD3 R61, P6, R61, UR8, RZ ;  /* 0x000000083d3d7c10 */ /* 0x000fe4000ffde0ff */
[----:B------:R-:W-:Y:S01]  /*78970*/  IADD3.X R44, R44, UR5, RZ, P5, !PT ;  /* 0x000000052c2c7c10 */ /* 0x000fe2000affe4ff */
[----:B------:R-:W-:Y:S02]  /*78980*/  IADD3 R45, P5, R45, UR8, RZ ;  /* 0x000000082d2d7c10 */ /* 0x000fe4000ffbe0ff */
[----:B------:R1:W-:Y:S01]  /*78990*/  STL [R1+0x22a0], R61 ;  /* 0x0022a03d01007387 */ /* 0x0003e20000100800 */
[----:B------:R-:W-:-:S03]  /*789a0*/  IADD3.X R46, R46, UR5, RZ, P4, !PT ;  /* 0x000000052e2e7c10 */ /* 0x000fc6000a7fe4ff */
[----:B-1----:R-:W4:Y:S01]  /*789b0*/  LDL.LU R61, [R1+0x2230] ;  /* 0x00223000013d7983 */ /* 0x002f220000300800 */
[----:B------:R-:W-:Y:S02]  /*789c0*/  STL [R1+0x22c4], R44 ;  /* 0x0022c42c01007387 */ /* 0x000fe40000100800 */
[----:B------:R-:W-:Y:S02]  /*789d0*/  STL [R1+0x2298], R45 ;  /* 0x0022982d01007387 */ /* 0x000fe40000100800 */
[----:B------:R-:W-:Y:S01]  /*789e0*/  STL [R1+0x22bc], R46 ;  /* 0x0022bc2e01007387 */ /* 0x000fe20000100800 */
[----:B---3--:R-:W-:Y:S02]  /*789f0*/  IADD3 R47, P4, R47, UR8, RZ ;  /* 0x000000082f2f7c10 */ /* 0x008fe4000ff9e0ff */
        /* <DEDUP_REMOVED lines=47> */
[----:B------:R-:W-:Y:S03]  /*78cf0*/  STL [R1+0x2264], R8 ;  /* 0x0022640801007387 */ /* 0x000fe60000100800 */
[----:B-1----:R-:W4:Y:S01]  /*78d00*/  LDL.LU R2, [R1+0x224c] ;  /* 0x00224c0001027983 */ /* 0x002f220000300800 */
[----:B------:R-:W-:Y:S02]  /*78d10*/  STL [R1+0x2238], R12 ;  /* 0x0022380c01007387 */ /* 0x000fe40000100800 */
[----:B------:R-:W4:Y:S02]  /*78d20*/  LDL.LU R44, [R1+0x2220] ;  /* 0x00222000012c7983 */ /* 0x000f240000300800 */
[----:B------:R-:W4:Y:S01]  /*78d30*/  LDL.LU R45, [R1+0x2244] ;  /* 0x00224400012d7983 */ /* 0x000f220000300800 */
[----:B------:R-:W-:Y:S01]  /*78d40*/  IADD3 R61, P4, R61, UR8, RZ ;  /* 0x000000083d3d7c10 */ /* 0x000fe2000ff9e0ff */
[----:B------:R-:W4:Y:S04]  /*78d50*/  LDL.LU R46, [R1+0x2218] ;  /* 0x00221800012e7983 */ /* 0x000f280000300800 */
        /* <DEDUP_REMOVED lines=36> */
[----:B-1----:R-:W4:Y:S01]  /*78fa0*/  LDL.LU R2, [R1+0x21dc] ;  /* 0x0021dc0001027983 */ /* 0x002f220000300800 */
        /* <DEDUP_REMOVED lines=91> */
[----:B------:R-:W-:Y:S01]  /*79560*/  STL [R1+0x21cc], R44 ;  /* 0x0021cc2c01007387 */ /* 0x000fe20000100800 */
[----:B----4-:R-:W-:Y:S02]  /*79570*/  IADD3 R47, P3, R47, UR8, RZ ;  /* 0x000000082f2f7c10 */ /* 0x010fe4000ff7e0ff */
        /* <DEDUP_REMOVED lines=40> */
[----:B------:R-:W-:Y:S01]  /*79800*/  STL [R1+0x217c], R9 ;  /* 0x00217c0901007387 */ /* 0x000fe20000100800 */
[----:B------:R-:W-:-:S02]  /*79810*/  IADD3 R61, P5, R61, UR8, RZ ;  /* 0x000000083d3d7c10 */ /* 0x000fc4000ffbe0ff */
        /* <DEDUP_REMOVED lines=97> */
[----:B------:R-:W-:Y:S01]  /*79e30*/  STL [R1+0x20d0], R13 ;  /* 0x0020d00d01007387 */ /* 0x000fe20000100800 */
[----:B------:R-:W-:-:S05]  /*79e40*/  IADD3 R61, P6, R61, UR8, RZ ;  /* 0x000000083d3d7c10 */ /* 0x000fca000ffde0ff */
        /* <DEDUP_REMOVED lines=99> */
[----:B------:R-:W4:Y:S01]  /*7a480*/  LDL.LU R46, [R1+0x2028] ;  /* 0x00202800012e7983 */ /* 0x000f220000300800 */
[----:B------:R-:W-:-:S05]  /*7a490*/  IADD3 R61, P2, R61, UR8, RZ ;  /* 0x000000083d3d7c10 */ /* 0x000fca000ff5e0ff */
        /* <DEDUP_REMOVED lines=33> */
[----:B------:R-:W-:-:S03]  /*7a6b0*/  IADD3 R46, P5, R46, UR8, RZ ;  /* 0x000000082e2e7c10 */ /* 0x000fc6000ffbe0ff */
[----:B-1----:R-:W4:Y:S01]  /*7a6c0*/  LDL.LU R2, [R1+0x1fec] ;  /* 0x001fec0001027983 */ /* 0x002f220000300800 */
[----:B------:R-:W-:Y:S01]  /*7a6d0*/  IADD3.X R47, R47, UR5, RZ, P4, !PT ;  /* 0x000000052f2f7c10 */ /* 0x000fe2000a7fe4ff */
[----:B------:R-:W-:Y:S02]  /*7a6e0*/  IADD3 R10, P4, R10, UR8, RZ ;  /* 0x000000080a0a7c10 */ /* 0x000fe4000ff9e0ff */
        /* <DEDUP_REMOVED lines=91> */
[----:B------:R-:W-:Y:S02]  /*7aca0*/  STL [R1+0x1fdc], R44 ;  /* 0x001fdc2c01007387 */ /* 0x000fe40000100800 */
[----:B------:R-:W-:Y:S01]  /*7acb0*/  STL [R1+0x1fb0], R45 ;  /* 0x001fb02d01007387 */ /* 0x000fe20000100800 */
[----:B----4-:R-:W-:Y:S02]  /*7acc0*/  IADD3 R47, P1, R47, UR8, RZ ;  /* 0x000000082f2f7c10 */ /* 0x010fe4000ff3e0ff */
[----:B------:R-:W-:Y:S01]  /*7acd0*/  IADD3.X R10, R10, UR5, RZ, P6, !PT ;  /* 0x000000050a0a7c10 */ /* 0x000fe2000b7fe4ff */
[----:B------:R-:W-:Y:S01]  /*7ace0*/  IADD3 R11, P6, R11, UR8, RZ ;  /* 0x000000080b0b7c10 */ /* 0x000fe2000ffde0ff */
        /* <DEDUP_REMOVED lines=30> */
[----:B------:R-:W-:Y:S01]  /*7aed0*/  STL [R1+0x1f9c], R33 ;  /* 0x001f9c2101007387 */ /* 0x000fe20000100800 */
[----:B------:R-:W-:Y:S02]  /*7aee0*/  STL [R1+0x1f70], R37 ;  /* 0x001f702501007387 */ /* 0x000fe40000100800 */
[----:B------:R-:W-:Y:S02]  /*7aef0*/  STL [R1+0x1f94], R32 ;  /* 0x001f942001007387 */ /* 0x000fe40000100800 */
[----:B------:R1:W-:Y:S01]  /*7af00*/  STL [R1+0x1f60], R2 ;  /* 0x001f600201007387 */ /* 0x0003e20000100800 */
[----:B------:R-:W-:Y:S01]  /*7af10*/  STL [R1+0x1f68], R36 ;  /* 0x001f682401007387 */ /* 0x000fe20000100800 */
[----:B------:R-:W-:-:S03]  /*7af20*/  IADD3.X R13, R13, UR5, RZ, P3, !PT ;  /* 0x000000050d0d7c10 */ /* 0x000fc60009ffe4ff */
[----:B-1----:R-:W4:Y:S01]  /*7af30*/  LDL.LU R2, [R1+0x1f6c] ;  /* 0x001f6c0001027983 */ /* 0x002f220000300800 */
[----:B------:R-:W-:Y:S01]  /*7af40*/  STL [R1+0x1f8c], R9 ;  /* 0x001f8c0901007387 */ /* 0x000fe20000100800 */
[----:B------:R-:W-:Y:S02]  /*7af50*/  IADD3 R61, P3, R61, UR8, RZ ;  /* 0x000000083d3d7c10 */ /* 0x000fe4000ff7e0ff */
        /* <DEDUP_REMOVED lines=329> */
[----:B------:R-:W-:Y:S02]  /*7c3f0*/  STL [R1+0x1dc0], R45 ;  /* 0x001dc02d01007387 */ /* 0x000fe40000100800 */
[----:B------:R-:W-:Y:S01]  /*7c400*/  STL [R1+0x1de4], R46 ;  /* 0x001de42e01007387 */ /* 0x000fe20000100800 */
[----:B----4-:R-:W-:Y:S02]  /*7c410*/  IADD3 R47, P5, R47, UR8, RZ ;  /* 0x000000082f2f7c10 */ /* 0x010fe4000ffbe0ff */
        /* <DEDUP_REMOVED lines=275> */
[----:B------:R-:W-:Y:S01]  /*7d550*/  STL [R1+0x1c50], R44 ;  /* 0x001c502c01007387 */ /* 0x000fe20000100800 */
        /* <DEDUP_REMOVED lines=88> */
[----:B------:R-:W-:Y:S01]  /*7dae0*/  IADD3 R45, P4, R45, UR8, RZ ;  /* 0x000000082d2d7c10 */ /* 0x000fe2000ff9e0ff */
[----:B------:R-:W-:Y:S01]  /*7daf0*/  IADD3.X R46, R46, UR5, RZ, P3, !PT ;  /* 0x000000052e2e7c10 */ /* 0x000fe20009ffe4ff */
[----:B------:R1:W-:Y:S04]  /*7db00*/  STL [R1+0x1bd8], R0 ;  /* 0x001bd80001007387 */ /* 0x0003e80000100800 */
[----:B-1----:R-:W2:Y:S01]  /*7db10*/  LDL.LU R0, [R1+0x1b68] ;  /* 0x001b680001007983 */ /* 0x002ea20000300800 */
[----:B------:R-:W-:Y:S02]  /*7db20*/  STL [R1+0x1bfc], R44 ;  /* 0x001bfc2c01007387 */ /* 0x000fe40000100800 */
[----:B------:R-:W-:Y:S02]  /*7db30*/  STL [R1+0x1bd0], R45 ;  /* 0x001bd02d01007387 */ /* 0x000fe40000100800 */
[----:B------:R-:W-:Y:S01]  /*7db40*/  STL [R1+0x1bf4], R46 ;  /* 0x001bf42e01007387 */ /* 0x000fe20000100800 */
[----:B----4-:R-:W-:-:S02]  /*7db50*/  IADD3 R47, P3, R47, UR8, RZ ;  /* 0x000000082f2f7c10 */ /* 0x010fc4000ff7e0ff */
        /* <DEDUP_REMOVED lines=124> */
[----:B------:R-:W-:Y:S01]  /*7e320*/  STL [R1+0x1b3c], R37 ;  /* 0x001b3c2501007387 */ /* 0x000fe20000100800 */
[----:B------:R-:W-:Y:S01]  /*7e330*/  IADD3 R9, P3, R9, UR8, RZ ;  /* 0x0000000809097c10 */ /* 0x000fe2000ff7e0ff */
[----:B------:R-:W-:Y:S01]  /*7e340*/  STL [R1+0x1b10], R32 ;  /* 0x001b102001007387 */ /* 0x000fe20000100800 */
[----:B------:R1:W-:Y:S01]  /*7e350*/  STL [R1+0x1b2c], R0 ;  /* 0x001b2c0001007387 */ /* 0x0003e20000100800 */
[----:B------:R-:W-:Y:S01]  /*7e360*/  STL [R1+0x1b34], R36 ;  /* 0x001b342401007387 */ /* 0x000fe20000100800 */
[----:B------:R-:W-:-:S02]  /*7e370*/  IADD3 R13, P2, R13, UR8, RZ ;  /* 0x000000080d0d7c10 */ /* 0x000fc4000ff5e0ff */
        /* <DEDUP_REMOVED lines=96> */
[----:B------:R-:W-:Y:S01]  /*7e980*/  IADD3.X R8, R8, UR5, RZ, P3, !PT ;  /* 0x0000000508087c10 */ /* 0x000fe20009ffe4ff */
[----:B------:R-:W-:Y:S02]  /*7e990*/  IADD3 R12, P3, R12, UR8, RZ ;  /* 0x000000080c0c7c10 */ /* 0x000fe4000ff7e0ff */
[----:B------:R1:W-:Y:S04]  /*7e9a0*/  STL [R1+0x1a80], R0 ;  /* 0x001a800001007387 */ /* 0x0003e80000100800 */
        /* <DEDUP_REMOVED lines=43> */
[----:B------:R-:W-:Y:S01]  /*7ec60*/  IADD3 R46, P5, R46, UR8, RZ ;  /* 0x000000082e2e7c10 */ /* 0x000fe2000ffbe0ff */
[----:B------:R1:W-:Y:S04]  /*7ec70*/  STL [R1+0x1a8c], R2 ;  /* 0x001a8c0201007387 */ /* 0x0003e80000100800 */
[----:B-1----:R-:W4:Y:S01]  /*7ec80*/  LDL.LU R2, [R1+0x1a1c] ;  /* 0x001a1c0001027983 */ /* 0x002f220000300800 */
[----:B------:R-:W-:Y:S02]  /*7ec90*/  STL [R1+0x1a60], R44 ;  /* 0x001a602c01007387 */ /* 0x000fe40000100800 */
[----:B------:R-:W-:Y:S01]  /*7eca0*/  STL [R1+0x1a84], R45 ;  /* 0x001a842d01007387 */ /* 0x000fe20000100800 */
        /* <DEDUP_REMOVED lines=92> */
[----:B------:R-:W-:Y:S01]  /*7f270*/  STL [R1+0x19e0], R45 ;  /* 0x0019e02d01007387 */ /* 0x000fe20000100800 */
[----:B----4-:R-:W-:-:S02]  /*7f280*/  IADD3 R47, P1, R47, UR8, RZ ;  /* 0x000000082f2f7c10 */ /* 0x010fc4000ff3e0ff */
        /* <DEDUP_REMOVED lines=34> */
[----:B------:R-:W-:Y:S01]  /*7f4b0*/  STL [R1+0x19c4], R32 ;  /* 0x0019c42001007387 */ /* 0x000fe20000100800 */
[----:B------:R-:W-:Y:S01]  /*7f4c0*/  IADD3.X R13, R13, UR5, RZ, P3, !PT ;  /* 0x000000050d0d7c10 */ /* 0x000fe20009ffe4ff */
[----:B------:R1:W-:Y:S01]  /*7f4d0*/  STL [R1+0x1990], R2 ;  /* 0x0019900201007387 */ /* 0x0003e20000100800 */
[----:B------:R-:W-:Y:S03]  /*7f4e0*/  STL [R1+0x1998], R36 ;  /* 0x0019982401007387 */ /* 0x000fe60000100800 */
        /* <DEDUP_REMOVED lines=53> */
[----:B------:R-:W-:Y:S02]  /*7f840*/  STL [R1+0x198c], R45 ;  /* 0x00198c2d01007387 */ /* 0x000fe40000100800 */
[----:B------:R-:W-:Y:S01]  /*7f850*/  STL [R1+0x1960], R46 ;  /* 0x0019602e01007387 */ /* 0x000fe20000100800 */
[----:B--2---:R-:W-:Y:S01]  /*7f860*/  IADD3.X R47, R47, UR5, RZ, P3, !PT ;  /* 0x000000052f2f7c10 */ /* 0x004fe20009ffe4ff */
[----:B------:R-:W-:Y:S01]  /*7f870*/  IADD3 R10, P3, R10, UR8, RZ ;  /* 0x000000080a0a7c10 */ /* 0x000fe2000ff7e0ff */
        /* <DEDUP_REMOVED lines=31> */
[----:B------:R-:W-:Y:S01]  /*7fa70*/  IADD3 R9, P1, R9, UR8, RZ ;  /* 0x0000000809097c10 */ /* 0x000fe2000ff3e0ff */
[----:B------:R-:W-:Y:S01]  /*7fa80*/  STL [R1+0x1920], R32 ;  /* 0x0019202001007387 */ /* 0x000fe20000100800 */
[----:B------:R1:W-:Y:S02]  /*7fa90*/  STL [R1+0x193c], R0 ;  /* 0x00193c0001007387 */ /* 0x0003e40000100800 */
[----:B------:R-:W-:Y:S01]  /*7faa0*/  STL [R1+0x1944], R36 ;  /* 0x0019442401007387 */ /* 0x000fe20000100800 */
[----:B------:R-:W-:Y:S01]  /*7fab0*/  IADD3 R13, P6, R13, UR8, RZ ;  /* 0x000000080d0d7c10 */ /* 0x000fe2000ffde0ff */
[----:B-1----:R-:W2:Y:S01]  /*7fac0*/  LDL.LU R0, [R1+0x18f8] ;  /* 0x0018f80001007983 */ /* 0x002ea20000300800 */
[----:B------:R-:W-:Y:S01]  /*7fad0*/  STL [R1+0x1918], R9 ;  /* 0x0019180901007387 */ /* 0x000fe20000100800 */
[----:B----4-:R-:W-:-:S02]  /*7fae0*/  IADD3.X R2, R2, UR5, RZ, P5, !PT ;  /* 0x0000000502027c10 */ /* 0x010fc4000affe4ff */
        /* <DEDUP_REMOVED lines=45> */
[----:B------:R-:W-:Y:S01]  /*7fdc0*/  IADD3 R45, P1, R45, UR8, RZ ;  /* 0x000000082d2d7c10 */ /* 0x000fe2000ff3e0ff */
[----:B------:R-:W-:Y:S01]  /*7fdd0*/  IADD3.X R46, R46, UR5, RZ, P6, !PT ;  /* 0x000000052e2e7c10 */ /* 0x000fe2000b7fe4ff */
[----:B------:R1:W-:Y:S04]  /*7fde0*/  STL [R1+0x18f0], R61 ;  /* 0x0018f03d01007387 */ /* 0x0003e80000100800 */
[----:B-1----:R-:W4:Y:S01]  /*7fdf0*/  LDL.LU R61, [R1+0x1880] ;  /* 0x00188000013d7983 */ /* 0x002f220000300800 */
        /* <DEDUP_REMOVED lines=223> */
[----:B------:R-:W-:Y:S01]  /*80bf0*/  IADD3.X R13, R13, UR5, RZ, P1, !PT ;  /* 0x000000050d0d7c10 */ /* 0x000fe20008ffe4ff */
[----:B------:R-:W-:Y:S01]  /*80c00*/  STL [R1+0x17d4], R32 ;  /* 0x0017d42001007387 */ /* 0x000fe20000100800 */
[----:B------:R1:W-:Y:S02]  /*80c10*/  STL [R1+0x17a0], R2 ;  /* 0x0017a00201007387 */ /* 0x0003e40000100800 */
[----:B------:R-:W-:Y:S01]  /*80c20*/  STL [R1+0x17a8], R36 ;  /* 0x0017a82401007387 */ /* 0x000fe20000100800 */
[----:B-1----:R-:W3:Y:S01]  /*80c30*/  LDL.LU R2, [R1+0x17ac] ;  /* 0x0017ac0001027983 */ /* 0x002ee20000300800 */
[----:B------:R-:W-:Y:S01]  /*80c40*/  STL [R1+0x17cc], R9 ;  /* 0x0017cc0901007387 */ /* 0x000fe20000100800 */
[----:B------:R-:W-:-:S02]  /*80c50*/  IADD3 R61, P1, R61, UR8, RZ ;  /* 0x000000083d3d7c10 */ /* 0x000fc4000ff3e0ff */
[----:B------:R-:W-:-:S03]  /*80c60*/  IADD3.X R8, R8, UR5, RZ, P6, !PT ;  /* 0x0000000508087c10 */ /* 0x000fc6000b7fe4ff */
[----:B------:R1:W-:Y:S04]  /*80c70*/  STL [R1+0x1798], R61 ;  /* 0x0017983d01007387 */ /* 0x0003e80000100800 */
[----:B-1----:R-:W3:Y:S01]  /*80c80*/  LDL.LU R61, [R1+0x1780] ;  /* 0x00178000013d7983 */ /* 0x002ee20000300800 */
[----:B------:R-:W-:Y:S01]  /*80c90*/  STL [R1+0x17c4], R13 ;  /* 0x0017c40d01007387 */ /* 0x000fe20000100800 */
[----:B---3--:R-:W-:-:S05]  /*80ca0*/  IADD3.X R60, R60, UR5, RZ, P5, !PT ;  /* 0x000000053c3c7c10 */ /* 0x008fca000affe4ff */
[----:B------:R1:W-:Y:S01]  /*80cb0*/  STL [R1+0x17b4], R60 ;  /* 0x0017b43c01007387 */ /* 0x0003e20000100800 */
[----:B------:R3:W-:Y:S03]  /*80cc0*/  STL [R1+0x17bc], R8 ;  /* 0x0017bc0801007387 */ /* 0x0007e60000100800 */
[----:B-1----:R-:W4:Y:S01]  /*80cd0*/  LDL.LU R60, [R1+0x17a4] ;  /* 0x0017a400013c7983 */ /* 0x002f220000300800 */
[----:B------:R-:W-:-:S05]  /*80ce0*/  IADD3 R12, P6, R12, UR8, RZ ;  /* 0x000000080c0c7c10 */ /* 0x000fca000ffde0ff */
[----:B------:R1:W-:Y:S01]  /*80cf0*/  STL [R1+0x1790], R12 ;  /* 0x0017900c01007387 */ /* 0x0003e20000100800 */
[----:B------:R-:W4:Y:S02]  /*80d00*/  LDL.LU R44, [R1+0x1778] ;  /* 0x00177800012c7983 */ /* 0x000f240000300800 */
[----:B------:R-:W4:Y:S02]  /*80d10*/  LDL.LU R45, [R1+0x179c] ;  /* 0x00179c00012d7983 */ /* 0x000f240000300800 */
[----:B------:R-:W4:Y:S01]  /*80d20*/  LDL.LU R46, [R1+0x1770] ;  /* 0x00177000012e7983 */ /* 0x000f220000300800 */
[----:B--2---:R-:W-:-:S05]  /*80d30*/  IADD3 R0, P5, R0, UR8, RZ ;  /* 0x0000000800007c10 */ /* 0x004fca000ffbe0ff */
        /* <DEDUP_REMOVED lines=20> */
[----:B---3--:R-:W3:Y:S01]  /*80e80*/  LDL.LU R8, [R1+0x26ac] ;  /* 0x0026ac0001087983 */ /* 0x008ee20000300800 */
[----:B-1----:R-:W3:Y:S01]  /*80e90*/  LDL.LU R12, [R1+0x1750] ;  /* 0x00175000010c7983 */ /* 0x002ee20000300800 */
[----:B------:R-:W-:-:S05]  /*80ea0*/  IADD3.X R2, R2, UR5, RZ, P4, !PT ;  /* 0x0000000502027c10 */ /* 0x000fca000a7fe4ff */
[----:B------:R1:W-:Y:S01]  /*80eb0*/  STL [R1+0x17ac], R2 ;  /* 0x0017ac0201007387 */ /* 0x0003e20000100800 */
[----:B--2---:R-:W2:Y:S03]  /*80ec0*/  LDL.LU R0, [R1+0x26b4] ;  /* 0x0026b40001007983 */ /* 0x004ea60000300800 */
[----:B-1----:R-:W2:Y:S01]  /*80ed0*/  LDL.LU R2, [R1+0x174c] ;  /* 0x00174c0001027983 */ /* 0x002ea20000300800 */
[----:B------:R-:W-:-:S05]  /*80ee0*/  IADD3 R61, P4, R61, UR8, RZ ;  /* 0x000000083d3d7c10 */ /* 0x000fca000ff9e0ff */
[----:B------:R1:W-:Y:S04]  /*80ef0*/  STL [R1+0x1780], R61 ;  /* 0x0017803d01007387 */ /* 0x0003e80000100800 */
[----:B-1----:R-:W2:Y:S01]  /*80f00*/  LDL.LU R61, [R1+0x26bc] ;  /* 0x0026bc00013d7983 */ /* 0x002ea20000300800 */
[----:B----4-:R-:W-:-:S05]  /*80f10*/  IADD3.X R60, R60, UR5, RZ, P3, !PT ;  /* 0x000000053c3c7c10 */ /* 0x010fca0009ffe4ff */
[----:B------:R1:W-:Y:S04]  /*80f20*/  STL [R1+0x17a4], R60 ;  /* 0x0017a43c01007387 */ /* 0x0003e80000100800 */
[----:B-1----:R-:W4:Y:S01]  /*80f30*/  LDL.LU R60, [R1+0x1748] ;  /* 0x00174800013c7983 */ /* 0x002f220000300800 */
[----:B------:R-:W-:Y:S02]  /*80f40*/  IADD3 R44, P3, R44, UR8, RZ ;  /* 0x000000082c2c7c10 */ /* 0x000fe4000ff7e0ff */
[----:B------:R-:W-:Y:S01]  /*80f50*/  IADD3.X R45, R45, UR5, RZ, P2, !PT ;  /* 0x000000052d2d7c10 */ /* 0x000fe200097fe4ff */
[----:B------:R-:W-:Y:S02]  /*80f60*/  IADD3 R46, P2, R46, UR8, RZ ;  /* 0x000000082e2e7c10 */ /* 0x000fe4000ff5e0ff */
[----:B------:R-:W-:Y:S02]  /*80f70*/  STL [R1+0x1778], R44 ;  /* 0x0017782c01007387 */ /* 0x000fe40000100800 */
[----:B------:R-:W-:Y:S02]  /*80f80*/  STL [R1+0x179c], R45 ;  /* 0x00179c2d01007387 */ /* 0x000fe40000100800 */
[----:B------:R-:W-:Y:S01]  /*80f90*/  STL [R1+0x1770], R46 ;  /* 0x0017702e01007387 */ /* 0x000fe20000100800 */
[----:B------:R-:W-:Y:S01]  /*80fa0*/  IADD3.X R47, R47, UR5, RZ, P1, !PT ;  /* 0x000000052f2f7c10 */ /* 0x000fe20008ffe4ff */
        /* <DEDUP_REMOVED lines=12> */
[----:B------:R1:W-:Y:S01]  /*81070*/  STL [R1+0x1784], R15 ;  /* 0x0017840f01007387 */ /* 0x0003e20000100800 */
[----:B------:R-:W-:Y:S01]  /*81080*/  IADD3 R24, P3, R24, UR8, RZ ;  /* 0x0000000818187c10 */ /* 0x000fe2000ff7e0ff */
[----:B------:R0:W-:Y:S01]  /*81090*/  STL [R1+0x2674], R18 ;  /* 0x0026741201007387 */ /* 0x0001e20000100800 */
[----:B------:R-:W-:Y:S01]  /*810a0*/  IADD3.X R28, R28, UR5, RZ, P2, !PT ;  /* 0x000000051c1c7c10 */ /* 0x000fe200097fe4ff */
[----:B------:R0:W-:Y:S01]  /*810b0*/  STL [R1+0x177c], R19 ;  /* 0x00177c1301007387 */ /* 0x0001e20000100800 */
[----:B------:R-:W-:Y:S01]  /*810c0*/  IADD3 R49, P2, R49, UR8, RZ ;  /* 0x0000000831317c10 */ /* 0x000fe2000ff5e0ff */
[----:B------:R-:W-:Y:S01]  /*810d0*/  STL [R1+0x267c], R25 ;  /* 0x00267c1901007387 */ /* 0x000fe20000100800 */
[----:B------:R-:W-:Y:S01]  /*810e0*/  IADD3.X R48, R48, UR5, RZ, P1, !PT ;  /* 0x0000000530307c10 */ /* 0x000fe20008ffe4ff */
[----:B------:R0:W-:Y:S01]  /*810f0*/  STL [R1+0x1774], R29 ;  /* 0x0017741d01007387 */ /* 0x0001e20000100800 */
[----:B------:R-:W-:Y:S01]  /*81100*/  IADD3 R33, P1, R33, UR8, RZ ;  /* 0x0000000821217c10 */ /* 0x000fe2000ff3e0ff */
[----:B------:R-:W-:Y:S01]  /*81110*/  STL [R1+0x2684], R24 ;  /* 0x0026841801007387 */ /* 0x000fe20000100800 */
[----:B------:R-:W-:Y:S01]  /*81120*/  IADD3.X R37, R37, UR5, RZ, P6, !PT ;  /* 0x0000000525257c10 */ /* 0x000fe2000b7fe4ff */
[----:B------:R0:W-:Y:S01]  /*81130*/  STL [R1+0x176c], R28 ;  /* 0x00176c1c01007387 */ /* 0x0001e20000100800 */
[----:B------:R-:W-:Y:S01]  /*81140*/  IADD3 R32, P6, R32, UR8, RZ ;  /* 0x0000000820207c10 */ /* 0x000fe2000ffde0ff */
[----:B------:R0:W-:Y:S02]  /*81150*/  STL [R1+0x268c], R49 ;  /* 0x00268c3101007387 */ /* 0x0001e40000100800 */
[----:B------:R0:W-:Y:S01]  /*81160*/  STL [R1+0x1764], R48 ;  /* 0x0017643001007387 */ /* 0x0001e20000100800 */
[----:B------:R-:W-:Y:S01]  /*81170*/  IADD3.X R36, R36, UR5, RZ, P5, !PT ;  /* 0x0000000524247c10 */ /* 0x000fe2000affe4ff */
[----:B------:R-:W-:Y:S01]  /*81180*/  STL [R1+0x2694], R33 ;  /* 0x0026942101007387 */ /* 0x000fe20000100800 */
[----:B------:R-:W-:Y:S01]  /*81190*/  IADD3 R9, P5, R9, UR8, RZ ;  /* 0x0000000809097c10 */ /* 0x000fe2000ffbe0ff */
[----:B------:R2:W-:Y:S01]  /*811a0*/  STL [R1+0x175c], R37 ;  /* 0x00175c2501007387 */ /* 0x0005e20000100800 */
[----:B------:R-:W-:Y:S01]  /*811b0*/  IADD3.X R13, R13, UR5, RZ, P4, !PT ;  /* 0x000000050d0d7c10 */ /* 0x000fe2000a7fe4ff */
[----:B------:R-:W-:Y:S01]  /*811c0*/  STL [R1+0x269c], R32 ;  /* 0x00269c2001007387 */ /* 0x000fe20000100800 */
[----:B-1----:R-:W4:Y:S01]  /*811d0*/  LDL.LU R15, [R1+0x26c4] ;  /* 0x0026c400010f7983 */ /* 0x002f220000300800 */
[----:B---3--:R-:W-:Y:S01]  /*811e0*/  IADD3 R8, P4, R8, UR8, RZ ;  /* 0x0000000808087c10 */ /* 0x008fe2000ff9e0ff */
[----:B------:R1:W-:Y:S01]  /*811f0*/  STL [R1+0x1758], R36 ;  /* 0x0017582401007387 */ /* 0x0003e20000100800 */
[----:B------:R-:W-:Y:S01]  /*81200*/  IADD3.X R12, R12, UR5, RZ, P3, !PT ;  /* 0x000000050c0c7c10 */ /* 0x000fe20009ffe4ff */
[----:B------:R-:W-:Y:S01]  /*81210*/  STL [R1+0x26a4], R9 ;  /* 0x0026a40901007387 */ /* 0x000fe20000100800 */
[----:B------:R3:W-:Y:S02]  /*81220*/  STL [R1+0x1754], R13 ;  /* 0x0017540d01007387 */ /* 0x0007e40000100800 */
[----:B0-----:R-:W4:Y:S02]  /*81230*/  LDL.LU R18, [R1+0x1744] ;  /* 0x0017440001127983 */ /* 0x001f240000300800 */
[----:B------:R-:W-:Y:S01]  /*81240*/  STL [R1+0x26ac], R8 ;  /* 0x0026ac0801007387 */ /* 0x000fe20000100800 */
[----:B------:R0:W-:Y:S01]  /*81250*/  STL [R1+0x1750], R12 ;  /* 0x0017500c01007387 */ /* 0x0001e20000100800 */
[----:B------:R-:W4:Y:S01]  /*81260*/  LDL.LU R19, [R1+0x26cc] ;  /* 0x0026cc0001137983 */ /* 0x000f220000300800 */
[----:B--2---:R-:W-:-:S05]  /*81270*/  IADD3 R0, P3, R0, UR8, RZ ;  /* 0x0000000800007c10 */ /* 0x004fca000ff7e0ff */
[----:B------:R2:W-:Y:S01]  /*81280*/  STL [R1+0x26b4], R0 ;  /* 0x0026b40001007387 */ /* 0x0005e20000100800 */
[----:B------:R-:W-:-:S05]  /*81290*/  IADD3.X R2, R2, UR5, RZ, P2, !PT ;  /* 0x0000000502027c10 */ /* 0x000fca00097fe4ff */
[----:B------:R-:W-:Y:S01]  /*812a0*/  STL [R1+0x174c], R2 ;  /* 0x00174c0201007387 */ /* 0x000fe20000100800 */
[----:B------:R-:W4:Y:S01]  /*812b0*/  LDL.LU R29, [R1+0x1740] ;  /* 0x00174000011d7983 */ /* 0x000f220000300800 */
[----:B------:R-:W-:-:S05]  /*812c0*/  IADD3 R61, P2, R61, UR8, RZ ;  /* 0x000000083d3d7c10 */ /* 0x000fca000ff5e0ff */
[----:B------:R0:W-:Y:S01]  /*812d0*/  STL [R1+0x26bc], R61 ;  /* 0x0026bc3d01007387 */ /* 0x0001e20000100800 */
[----:B------:R-:W4:Y:S02]  /*812e0*/  LDL.LU R25, [R1+0x26d4] ;  /* 0x0026d40001197983 */ /* 0x000f240000300800 */
[----:B------:R-:W4:Y:S02]  /*812f0*/  LDL.LU R28, [R1+0x2670] ;  /* 0x00267000011c7983 */ /* 0x000f240000300800 */
[----:B----4-:R-:W-:-:S05]  /*81300*/  IADD3.X R60, R60, UR5, RZ, P1, !PT ;  /* 0x000000053c3c7c10 */ /* 0x010fca0008ffe4ff */
[----:B------:R2:W-:Y:S01]  /*81310*/  STL [R1+0x1748], R60 ;  /* 0x0017483c01007387 */ /* 0x0005e20000100800 */
[----:B------:R-:W4:Y:S02]  /*81320*/  LDL.LU R24, [R1+0x26dc] ;  /* 0x0026dc0001187983 */ /* 0x000f240000300800 */
[----:B------:R-:W4:Y:S02]  /*81330*/  LDL.LU R49, [R1+0x2678] ;  /* 0x0026780001317983 */ /* 0x000f240000300800 */
[----:B------:R-:W4:Y:S01]  /*81340*/  LDL.LU R48, [R1+0x26e4] ;  /* 0x0026e40001307983 */ /* 0x000f220000300800 */
[----:B------:R-:W4:Y:S01]  /*81350*/  LDL.LU R37, [R1+0x2680] ;  /* 0x0026800001257983 */ /* 0x000f220000300800 */
[----:B------:R-:W4:Y:S02]  /*81360*/  LDL.LU R33, [R1+0x26ec] ;  /* 0x0026ec0001217983 */ /* 0x000f240000300800 */
[----:B-1----:R-:W4:Y:S02]  /*81370*/  LDL.LU R36, [R1+0x2688] ;  /* 0x0026880001247983 */ /* 0x002f240000300800 */
[----:B------:R-:W4:Y:S01]  /*81380*/  LDL.LU R32, [R1+0x26f4] ;  /* 0x0026f40001207983 */ /* 0x000f220000300800 */
[----:B---3--:R-:W3:Y:S01]  /*81390*/  LDL.LU R13, [R1+0x2690] ;  /* 0x00269000010d7983 */ /* 0x008ee20000300800 */
[----:B------:R-:W3:Y:S02]  /*813a0*/  LDL.LU R9, [R1+0x26fc] ;  /* 0x0026fc0001097983 */ /* 0x000ee40000300800 */
[----:B0-----:R-:W3:Y:S02]  /*813b0*/  LDL.LU R12, [R1+0x2698] ;  /* 0x00269800010c7983 */ /* 0x001ee40000300800 */
[----:B------:R-:W3:Y:S01]  /*813c0*/  LDL.LU R8, [R1+0x2704] ;  /* 0x0027040001087983 */ /* 0x000ee20000300800 */
[----:B--2---:R-:W2:Y:S01]  /*813d0*/  LDL.LU R0, [R1+0x26a0] ;  /* 0x0026a00001007983 */ /* 0x004ea20000300800 */
        /* <DEDUP_REMOVED lines=8> */
[----:B------:R-:W2:Y:S01]  /*81460*/  LDL.LU R11, [R1+0x26c8] ;  /* 0x0026c800010b7983 */ /* 0x000ea20000300800 */
[----:B------:R-:W-:-:S02]  /*81470*/  IADD3 R15, P1, R15, UR8, RZ ;  /* 0x000000080f0f7c10 */ /* 0x000fc4000ff3e0ff */
[----:B------:R-:W-:-:S03]  /*81480*/  IADD3.X R18, R18, UR5, RZ, P6, !PT ;  /* 0x0000000512127c10 */ /* 0x000fc6000b7fe4ff */
[----:B------:R0:W-:Y:S01]  /*81490*/  STL [R1+0x26c4], R15 ;  /* 0x0026c40f01007387 */ /* 0x0001e20000100800 */
[----:B------:R-:W2:Y:S01]  /*814a0*/  LDL.LU R14, [R1+0x26d0] ;  /* 0x0026d000010e7983 */ /* 0x000ea20000300800 */
[----:B------:R-:W-:Y:S02]  /*814b0*/  IADD3 R19, P6, R19, UR8, RZ ;  /* 0x0000000813137c10 */ /* 0x000fe4000ffde0ff */
[----:B0-----:R-:W2:Y:S01]  /*814c0*/  LDL.LU R15, [R1+0x2708] ;  /* 0x00270800010f7983 */ /* 0x001ea20000300800 */
[----:B------:R0:W-:Y:S03]  /*814d0*/  STL [R1+0x1744], R18 ;  /* 0x0017441201007387 */ /* 0x0001e60000100800 */
[----:B0-----:R-:W2:Y:S01]  /*814e0*/  LDL.LU R18, [R1+0x26d8] ;  /* 0x0026d80001127983 */ /* 0x001ea20000300800 */
[----:B------:R0:W-:Y:S01]  /*814f0*/  STL [R1+0x26cc], R19 ;  /* 0x0026cc1301007387 */ /* 0x0001e20000100800 */
[----:B------:R-:W-:-:S02]  /*81500*/  IADD3.X R29, R29, UR5, RZ, P5, !PT ;  /* 0x000000051d1d7c10 */ /* 0x000fc4000affe4ff */
[----:B0-----:R-:W2:Y:S03]  /*81510*/  LDL.LU R19, [R1+0x26e8] ;  /* 0x0026e80001137983 */ /* 0x001ea60000300800 */
[----:B------:R0:W-:Y:S02]  /*81520*/  STL [R1+0x1740], R29 ;  /* 0x0017401d01007387 */ /* 0x0001e40000100800 */
[----:B0-----:R0:W5:Y:S01]  /*81530*/  LDL.LU R29, [R1+0x2f90] ;  /* 0x002f9000011d7983 */ /* 0x0011620000300800 */
[----:B------:R-:W-:Y:S02]  /*81540*/  IADD3 R25, P5, R25, UR8, RZ ;  /* 0x0000000819197c10 */ /* 0x000fe4000ffbe0ff */
[----:B------:R-:W-:-:S03]  /*81550*/  IADD3.X R28, R28, UR5, RZ, P4, !PT ;  /* 0x000000051c1c7c10 */ /* 0x000fc6000a7fe4ff */
[----:B------:R1:W-:Y:S04]  /*81560*/  STL [R1+0x26d4], R25 ;  /* 0x0026d41901007387 */ /* 0x0003e80000100800 */
[----:B-1----:R0:W5:Y:S01]  /*81570*/  LDL.LU R25, [R1+0x2f8c] ;  /* 0x002f8c0001197983 */ /* 0x0021620000300800 */
[----:B------:R1:W-:Y:S03]  /*81580*/  STL [R1+0x2670], R28 ;  /* 0x0026701c01007387 */ /* 0x0003e60000100800 */
[----:B-1----:R0:W5:Y:S01]  /*81590*/  LDL.LU R28, [R1+0x2f88] ;  /* 0x002f8800011c7983 */ /* 0x0021620000300800 */
[----:B----4-:R-:W-:Y:S02]  /*815a0*/  IADD3 R24, P4, R24, UR8, RZ ;  /* 0x0000000818187c10 */ /* 0x010fe4000ff9e0ff */
[----:B------:R-:W-:Y:S01]  /*815b0*/  IADD3.X R49, R49, UR5, RZ, P3, !PT ;  /* 0x0000000531317c10 */ /* 0x000fe20009ffe4ff */
[----:B------:R-:W-:Y:S01]  /*815c0*/  IADD3 R48, P3, R48, UR8, RZ ;  /* 0x0000000830307c10 */ /* 0x000fe2000ff7e0ff */
[----:B------:R-:W-:Y:S01]  /*815d0*/  IADD3.X R37, R37, UR5, RZ, P2, !PT ;  /* 0x0000000525257c10 */ /* 0x000fe200097fe4ff */
[----:B------:R1:W-:Y:S01]  /*815e0*/  STL [R1+0x26dc], R24 ;  /* 0x0026dc1801007387 */ /* 0x0003e20000100800 */
[----:B------:R-:W-:-:S02]  /*815f0*/  IADD3 R33, P2, R33, UR8, RZ ;  /* 0x0000000821217c10 */ /* 0x000fc4000ff5e0ff */
[----:B------:R-:W-:Y:S01]  /*81600*/  IADD3.X R36, R36, UR5, RZ, P1, !PT ;  /* 0x0000000524247c10 */ /* 0x000fe20008ffe4ff */
[----:B------:R-:W-:Y:S01]  /*81610*/  IADD3 R32, P1, R32, UR8, RZ ;  /* 0x0000000820207c10 */ /* 0x000fe2000ff3e0ff */
[----:B-1----:R0:W5:Y:S01]  /*81620*/  LDL.LU R24, [R1+0x2f84] ;  /* 0x002f840001187983 */ /* 0x0021620000300800 */
[----:B------:R1:W-:Y:S01]  /*81630*/  STL [R1+0x2678], R49 ;  /* 0x0026783101007387 */ /* 0x0003e20000100800 */
[----:B---3--:R-:W-:Y:S01]  /*81640*/  IADD3.X R13, R13, UR5, RZ, P6, !PT ;  /* 0x000000050d0d7c10 */ /* 0x008fe2000b7fe4ff */
[----:B------:R-:W-:Y:S01]  /*81650*/  IADD3 R9, P6, R9, UR8, RZ ;  /* 0x0000000809097c10 */ /* 0x000fe2000ffde0ff */
[----:B-1----:R0:W5:Y:S01]  /*81660*/  LDL.LU R49, [R1+0x2f80] ;  /* 0x002f800001317983 */ /* 0x0021620000300800 */
[----:B------:R1:W-:Y:S01]  /*81670*/  STL [R1+0x26e4], R48 ;  /* 0x0026e43001007387 */ /* 0x0003e20000100800 */
[----:B------:R-:W-:Y:S02]  /*81680*/  IADD3.X R12, R12, UR5, RZ, P5, !PT ;  /* 0x000000050c0c7c10 */ /* 0x000fe4000affe4ff */
[----:B-1----:R0:W5:Y:S01]  /*81690*/  LDL.LU R48, [R1+0x2f7c] ;  /* 0x002f7c0001307983 */ /* 0x0021620000300800 */
[----:B------:R1:W-:Y:S01]  /*816a0*/  STL [R1+0x2680], R37 ;  /* 0x0026802501007387 */ /* 0x0003e20000100800 */
[----:B------:R-:W-:-:S02]  /*816b0*/  IADD3 R8, P5, R8, UR8, RZ ;  /* 0x0000000808087c10 */ /* 0x000fc4000ffbe0ff */
[----:B-1----:R0:W5:Y:S01]  /*816c0*/  LDL.LU R37, [R1+0x2f78] ;  /* 0x002f780001257983 */ /* 0x0021620000300800 */
[----:B------:R1:W-:Y:S01]  /*816d0*/  STL [R1+0x26ec], R33 ;  /* 0x0026ec2101007387 */ /* 0x0003e20000100800 */
[----:B--2---:R-:W-:Y:S02]  /*816e0*/  IADD3.X R0, R0, UR5, RZ, P4, !PT ;  /* 0x0000000500007c10 */ /* 0x004fe4000a7fe4ff */
[----:B-1----:R0:W5:Y:S01]  /*816f0*/  LDL.LU R33, [R1+0x2f74] ;  /* 0x002f740001217983 */ /* 0x0021620000300800 */
[----:B------:R1:W-:Y:S01]  /*81700*/  STL [R1+0x2688], R36 ;  /* 0x0026882401007387 */ /* 0x0003e20000100800 */
[----:B------:R-:W-:Y:S02]  /*81710*/  IADD3 R61, P4, R61, UR8, RZ ;  /* 0x000000083d3d7c10 */ /* 0x000fe4000ff9e0ff */
[----:B-1----:R0:W5:Y:S01]  /*81720*/  LDL.LU R36, [R1+0x2f70] ;  /* 0x002f700001247983 */ /* 0x0021620000300800 */
[----:B------:R1:W-:Y:S01]  /*81730*/  STL [R1+0x26f4], R32 ;  /* 0x0026f42001007387 */ /* 0x0003e20000100800 */
[----:B------:R-:W-:-:S02]  /*81740*/  IADD3.X R2, R2, UR5, RZ, P3, !PT ;  /* 0x0000000502027c10 */ /* 0x000fc40009ffe4ff */
[----:B-1----:R0:W5:Y:S01]  /*81750*/  LDL.LU R32, [R1+0x2f6c] ;  /* 0x002f6c0001207983 */ /* 0x0021620000300800 */
[----:B------:R1:W-:Y:S01]  /*81760*/  STL [R1+0x2690], R13 ;  /* 0x0026900d01007387 */ /* 0x0003e20000100800 */
[----:B------:R-:W-:Y:S02]  /*81770*/  IADD3 R60, P3, R60, UR8, RZ ;  /* 0x000000083c3c7c10 */ /* 0x000fe4000ff7e0ff */
[----:B-1----:R0:W5:Y:S01]  /*81780*/  LDL.LU R13, [R1+0x2f68] ;  /* 0x002f6800010d7983 */ /* 0x0021620000300800 */
[----:B------:R1:W-:Y:S03]  /*81790*/  STL [R1+0x26fc], R9 ;  /* 0x0026fc0901007387 */ /* 0x0003e60000100800 */
        /* <DEDUP_REMOVED lines=8> */
[----:B-1----:R-:W2:Y:S01]  /*81820*/  LDL.LU R61, [R1+0x2f54] ;  /* 0x002f5400013d7983 */ /* 0x002ea20000300800 */
[----:B------:R1:W-:Y:S03]  /*81830*/  STL [R1+0x26a8], R2 ;  /* 0x0026a80201007387 */ /* 0x0003e60000100800 */
[----:B-1----:R-:W3:Y:S01]  /*81840*/  LDL.LU R2, [R1+0x2f50] ;  /* 0x002f500001027983 */ /* 0x002ee20000300800 */
[----:B------:R1:W-:Y:S03]  /*81850*/  STL [R1+0x271c], R60 ;  /* 0x00271c3c01007387 */ /* 0x0003e60000100800 */
[----:B-1----:R-:W4:Y:S01]  /*81860*/  LDL.LU R60, [R1+0x2f4c] ;  /* 0x002f4c00013c7983 */ /* 0x002f220000300800 */
[----:B------:R-:W-:Y:S01]  /*81870*/  IADD3.X R44, R44, UR5, RZ, P2, !PT ;  /* 0x000000052c2c7c10 */ /* 0x000fe200097fe4ff */
[----:B------:R-:W-:Y:S01]  /*81880*/  IADD3 R45, P2, R45, UR8, RZ ;  /* 0x000000082d2d7c10 */ /* 0x000fe2000ff5e0ff */
[----:B------:R-:W-:-:S03]  /*81890*/  IADD3.X R46, R46, UR5, RZ, P1, !PT ;  /* 0x000000052e2e7c10 */ /* 0x000fc60008ffe4ff */
[----:B------:R-:W-:Y:S01]  /*818a0*/  STL [R1+0x26b0], R44 ;  /* 0x0026b02c01007387 */ /* 0x000fe20000100800 */
[----:B------:R-:W-:Y:S01]  /*818b0*/  STL [R1+0x2718], R45 ;  /* 0x0027182d01007387 */ /* 0x000fe20000100800 */
[----:B----4-:R-:W-:-:S05]  /*818c0*/  IADD3.X R60, R60, UR5, RZ, P6, !PT ;  /* 0x000000053c3c7c10 */ /* 0x010fca000b7fe4ff */
[----:B------:R1:W-:Y:S01]  /*818d0*/  STL [R1+0x26c0], R60 ;  /* 0x0026c03c01007387 */ /* 0x0003e20000100800 */
[----:B------:R-:W-:Y:S03]  /*818e0*/  STL [R1+0x26b8], R46 ;  /* 0x0026b82e01007387 */ /* 0x000fe60000100800 */
[----:B-1----:R-:W4:Y:S01]  /*818f0*/  LDL.LU R60, [R1+0x2f48] ;  /* 0x002f4800013c7983 */ /* 0x002f220000300800 */
[----:B------:R-:W-:Y:S02]  /*81900*/  IADD3 R47, P1, R47, UR8, RZ ;  /* 0x000000082f2f7c10 */ /* 0x000fe4000ff3e0ff */
[----:B------:R-:W-:Y:S01]  /*81910*/  IADD3.X R11, R11, UR5, RZ, P5, !PT ;  /* 0x000000050b0b7c10 */ /* 0x000fe2000affe4ff */
[----:B--2---:R-:W-:Y:S01]  /*81920*/  IADD3 R61, P5, R61, UR8, RZ ;  /* 0x000000083d3d7c10 */ /* 0x004fe2000ffbe0ff */
[----:B------:R-:W-:Y:S01]  /*81930*/  IADD3 R10, P6, R10, UR8, RZ ;  /* 0x000000080a0a7c10 */ /* 0x000fe2000ffde0ff */
[----:B------:R-:W-:Y:S03]  /*81940*/  STL [R1+0x2714], R47 ;  /* 0x0027142f01007387 */ /* 0x000fe60000100800 */
[----:B------:R1:W-:Y:S02]  /*81950*/  STL [R1+0x270c], R61 ;  /* 0x00270c3d01007387 */ /* 0x0003e40000100800 */
[----:B------:R-:W-:Y:S01]  /*81960*/  STL [R1+0x2710], R10 ;  /* 0x0027100a01007387 */ /* 0x000fe20000100800 */
[----:B------:R-:W-:Y:S01]  /*81970*/  IADD3.X R14, R14, UR5, RZ, P4, !PT ;  /* 0x000000050e0e7c10 */ /* 0x000fe2000a7fe4ff */
[----:B------:R-:W-:Y:S01]  /*81980*/  IADD3 R15, P4, R15, UR8, RZ ;  /* 0x000000080f0f7c10 */ /* 0x000fe2000ff9e0ff */
[----:B-1----:R-:W2:Y:S01]  /*81990*/  LDL.LU R61, [R1+0x2f44] ;  /* 0x002f4400013d7983 */ /* 0x002ea20000300800 */
[----:B------:R-:W-:Y:S02]  /*819a0*/  STL [R1+0x26c8], R11 ;  /* 0x0026c80b01007387 */ /* 0x000fe40000100800 */
[----:B------:R-:W-:Y:S01]  /*819b0*/  STL [R1+0x26d0], R14 ;  /* 0x0026d00e01007387 */ /* 0x000fe20000100800 */
[----:B----4-:R-:W-:-:S05]  /*819c0*/  IADD3.X R60, R60, UR5, RZ, P2, !PT ;  /* 0x000000053c3c7c10 */ /* 0x010fca00097fe4ff */
[----:B------:R1:W-:Y:S01]  /*819d0*/  STL [R1+0x26e0], R60 ;  /* 0x0026e03c01007387 */ /* 0x0003e20000100800 */
[----:B------:R-:W-:Y:S03]  /*819e0*/  STL [R1+0x2708], R15 ;  /* 0x0027080f01007387 */ /* 0x000fe60000100800 */
[----:B-1----:R-:W4:Y:S01]  /*819f0*/  LDL.LU R60, [R1+0x2f40] ;  /* 0x002f4000013c7983 */ /* 0x002f220000300800 */
[----:B------:R-:W-:Y:S02]  /*81a00*/  IADD3.X R18, R18, UR5, RZ, P3, !PT ;  /* 0x0000000512127c10 */ /* 0x000fe40009ffe4ff */
[----:B--2---:R-:W-:Y:S02]  /*81a10*/  IADD3.X R61, R61, UR5, RZ, P6, !PT ;  /* 0x000000053d3d7c10 */ /* 0x004fe4000b7fe4ff */
[----:B------:R-:W-:Y:S02]  /*81a20*/  IADD3.X R19, R19, UR5, RZ, P1, !PT ;  /* 0x0000000513137c10 */ /* 0x000fe40008ffe4ff */
[----:B---3--:R-:W-:-:S02]  /*81a30*/  IADD3.X R2, R2, UR5, RZ, P5, !PT ;  /* 0x0000000502027c10 */ /* 0x008fc4000affe4ff */
[-C--:B------:R-:W-:Y:S01]  /*81a40*/  LOP3.LUT R5, R5, R4.reuse, RZ, 0x3c, !PT ;  /* 0x0000000405057212 */ /* 0x080fe200078e3cff */
[----:B------:R-:W-:Y:S01]  /*81a50*/  STL [R1+0x26d8], R18 ;  /* 0x0026d81201007387 */ /* 0x000fe20000100800 */
[----:B------:R1:W-:Y:S02]  /*81a60*/  STL [R1+0x26f0], R61 ;  /* 0x0026f03d01007387 */ /* 0x0003e40000100800 */
[C---:B------:R-:W-:Y:S01]  /*81a70*/  LOP3.LUT R4, R5.reuse, R4, RZ, 0x3c, !PT ;  /* 0x0000000405047212 */ /* 0x040fe200078e3cff */
[----:B-1----:R0:W5:Y:S01]  /*81a80*/  LDL.LU R61, [R1+0x2f3c] ;  /* 0x002f3c00013d7983 */ /* 0x0021620000300800 */
[----:B------:R-:W-:Y:S02]  /*81a90*/  STL [R1+0x26e8], R19 ;  /* 0x0026e81301007387 */ /* 0x000fe40000100800 */
[----:B------:R1:W-:Y:S01]  /*81aa0*/  STL [R1+0x26f8], R2 ;  /* 0x0026f80201007387 */ /* 0x0003e20000100800 */
[----:B------:R-:W-:Y:S01]  /*81ab0*/  LOP3.LUT R5, R5, R4, RZ, 0x3c, !PT ;  /* 0x0000000405057212 */ /* 0x000fe200078e3cff */
[----:B-1----:R-:W1:Y:S02]  /*81ac0*/  S2R R2, SR_TID.X ;  /* 0x0000000000027919 */ /* 0x002e640000002100 */
[----:B-1----:R-:W-:-:S05]  /*81ad0*/  LOP3.LUT R2, R2, 0x1f, RZ, 0xc0, !PT ;  /* 0x0000001f02027812 */ /* 0x002fca00078ec0ff */
[----:B------:R-:W-:Y:S01]  /*81ae0*/  IMAD.SHL.U32 R2, R2, 0x2, RZ ;  /* 0x0000000202027824 */ /* 0x000fe200078e00ff */
[----:B----4-:R-:W-:-:S05]  /*81af0*/  IADD3.X R60, R60, UR5, RZ, P4, !PT ;  /* 0x000000053c3c7c10 */ /* 0x010fca000a7fe4ff */
[----:B------:R1:W-:Y:S04]  /*81b00*/  STL [R1+0x2700], R60 ;  /* 0x0027003c01007387 */ /* 0x0003e80000100800 */
[----:B-1----:R0:W5:Y:S01]  /*81b10*/  LDL.LU R60, [R1+0x2f38] ;  /* 0x002f3800013c7983 */ /* 0x0021620000300800 */
[----:B------:R0:W-:Y:S01]  /*81b20*/  STL.64 [R1+0x348], R4 ;  /* 0x0003480401007387 */ /* 0x0001e20000100a00 */
[----:B------:R-:W-:Y:S01]  /*81b30*/  @!P0 CALL.REL.NOINC `(.L_x_2) ;  /* 0x0000001000008944 */ /* 0x000fe20003c00000 */
[----:B------:R-:W-:Y:S05]  /*81b40*/  BRA `(.L_x_3) ;  /* 0xfffc0ab000007947 */ /* 0x000fea000383ffff */
.L_x_2:
[----:B------:R1:W-:Y:S04]  /*81b50*/  STL [R1+0x30a4], R30 ;  /* 0x0030a41e01007387 */ /* 0x0003e80000100800 */
[----:B-1----:R-:W2:Y:S04]  /*81b60*/  LDL.LU R30, [R1+0x428] ;  /* 0x00042800011e7983 */ /* 0x002ea80000300800 */
[----:B--2---:R1:W-:Y:S04]  /*81b70*/  STL [R1+0x30ac], R30 ;  /* 0x0030ac1e01007387 */ /* 0x0043e80000100800 */
[----:B-1----:R-:W2:Y:S04]  /*81b80*/  LDL.LU R30, [R1+0x418] ;  /* 0x00041800011e7983 */ /* 0x002ea80000300800 */
[----:B--2---:R1:W-:Y:S04]  /*81b90*/  STL [R1+0x30b4], R30 ;  /* 0x0030b41e01007387 */ /* 0x0043e80000100800 */
[----:B-1----:R-:W2:Y:S04]  /*81ba0*/  LDL.LU R30, [R1+0x408] ;  /* 0x00040800011e7983 */ /* 0x002ea80000300800 */
[----:B--2---:R1:W-:Y:S04]  /*81bb0*/  STL [R1+0x30bc], R30 ;  /* 0x0030bc1e01007387 */ /* 0x0043e80000100800 */
[----:B------:R2:W-:Y:S01]  /*81bc0*/  STL [R1+0x30a0], R31 ;  /* 0x0030a01f01007387 */ /* 0x0005e20000100800 */
[----:B-1----:R-:W-:-:S03]  /*81bd0*/  IMAD.MOV.U32 R30, RZ, RZ, R7 ;  /* 0x000000ffff1e7224 */ /* 0x002fc600078e0007 */
[----:B--2---:R-:W2:Y:S04]  /*81be0*/  LDL.LU R31, [R1+0x354] ;  /* 0x00035400011f7983 */ /* 0x004ea80000300800 */
[----:B--2---:R1:W-:Y:S04]  /*81bf0*/  STL [R1+0x30a8], R31 ;  /* 0x0030a81f01007387 */ /* 0x0043e80000100800 */
        /* <DEDUP_REMOVED lines=9> */
[----:B------:R1:W-:Y:S04]  /*81c90*/  STL [R1+0x3098], R35 ;  /* 0x0030982301007387 */ /* 0x0003e80000100800 */
[----:B-1----:R-:W3:Y:S04]  /*81ca0*/  LDL.LU R35, [R1+0x404] ;  /* 0x0004040001237983 */ /* 0x002ee80000300800 */
[----:B------:R1:W-:Y:S04]  /*81cb0*/  STL [R1+0x3094], R22 ;  /* 0x0030941601007387 */ /* 0x0003e80000100800 */
[----:B-1----:R-:W3:Y:S04]  /*81cc0*/  LDL.LU R22, [R1+0x400] ;  /* 0x0004000001167983 */ /* 0x002ee80000300800 */
[----:B------:R1:W-:Y:S04]  /*81cd0*/  STL [R1+0x3090], R23 ;  /* 0x0030901701007387 */ /* 0x0003e80000100800 */
[----:B-1----:R-:W4:Y:S04]  /*81ce0*/  LDL.LU R23, [R1+0x414] ;  /* 0x0004140001177983 */ /* 0x002f280000300800 */
[----:B------:R1:W-:Y:S04]  /*81cf0*/  STL [R1+0x308c], R27 ;  /* 0x00308c1b01007387 */ /* 0x0003e80000100800 */
[----:B-1----:R-:W4:Y:S04]  /*81d00*/  LDL.LU R27, [R1+0x410] ;  /* 0x00041000011b7983 */ /* 0x002f280000300800 */
[----:B------:R1:W-:Y:S04]  /*81d10*/  STL [R1+0x3088], R26 ;  /* 0x0030881a01007387 */ /* 0x0003e80000100800 */
[----:B-1----:R-:W2:Y:S04]  /*81d20*/  LDL.LU R26, [R1+0x424] ;  /* 0x00042400011a7983 */ /* 0x002ea80000300800 */
[----:B-----5:R-:W2:Y:S04]  /*81d30*/  LDL.LU R0, [R1+0x1158] ;  /* 0x0011580001007983 */ /* 0x020ea80000300800 */
[----:B------:R-:W2:Y:S04]  /*81d40*/  LDL.LU R2, [R1+0x116c] ;  /* 0x00116c0001027983 */ /* 0x000ea80000300800 */
[----:B------:R-:W2:Y:S04]  /*81d50*/  LDL.LU R3, [R1+0x1168] ;  /* 0x0011680001037983 */ /* 0x000ea80000300800 */
[----:B0-----:R-:W2:Y:S04]  /*81d60*/  LDL.LU R5, [R1+0x117c] ;  /* 0x00117c0001057983 */ /* 0x001ea80000300800 */
        /* <DEDUP_REMOVED lines=13> */
[----:B------:R0:W-:Y:S04]  /*81e40*/  STL [R1+0x3080], R38 ;  /* 0x0030802601007387 */ /* 0x0001e80000100800 */
[----:B0-----:R-:W2:Y:S04]  /*81e50*/  LDL.LU R38, [R1+0x115c] ;  /* 0x00115c0001267983 */ /* 0x001ea80000300800 */
        /* <DEDUP_REMOVED lines=56> */
[----:B------:R0:W-:Y:S01]  /*821e0*/  STL [R1+0x2f70], R28 ;  /* 0x002f701c01007387 */ /* 0x0001e20000100800 */
[----:B------:R-:W-:-:S03]  /*821f0*/  F2FP.PACK_AB R30, R31, R30 ;  /* 0x0000001e1f1e723e */ /* 0x000fc600000000ff */
        /* <DEDUP_REMOVED lines=13> */
[----:B------:R-:W2:Y:S04]  /*822d0*/  LDL.LU R31, [R1+0x30c0] ;  /* 0x0030c000011f7983 */ /* 0x000ea80000300800 */
[----:B------:R0:W-:Y:S04]  /*822e0*/  STL [R1+0x143c], R30 ;  /* 0x00143c1e01007387 */ /* 0x0001e80000100800 */
[----:B0-----:R-:W2:Y:S02]  /*822f0*/  LDL.LU R30, [R1+0x30bc] ;  /* 0x0030bc00011e7983 */ /* 0x001ea40000300800 */
[----:B--2---:R-:W-:-:S02]  /*82300*/  F2FP.PACK_AB R30, R31, R30 ;  /* 0x0000001e1f1e723e */ /* 0x004fc400000000ff */
        /* <DEDUP_REMOVED lines=9> */
[----:B------:R0:W-:Y:S01]  /*823a0*/  STL [R1+0x1430], R30 ;  /* 0x0014301e01007387 */ /* 0x0001e20000100800 */
[----:B---3--:R-:W-:-:S03]  /*823b0*/  F2FP.PACK_AB R22, R35, R22 ;  /* 0x000000162316723e */ /* 0x008fc600000000ff */
[----:B0-----:R-:W3:Y:S01]  /*823c0*/  LDL.LU R30, [R1+0x30a4] ;  /* 0x0030a400011e7983 */ /* 0x001ee20000300800 */
[----:B----4-:R-:W-:Y:S02]  /*823d0*/  F2FP.PACK_AB R27, R23, R27 ;  /* 0x0000001b171b723e */ /* 0x010fe400000000ff */
[----:B------:R-:W-:Y:S02]  /*823e0*/  F2FP.PACK_AB R60, R26, R60 ;  /* 0x0000003c1a3c723e */ /* 0x000fe400000000ff */
[----:B------:R-:W-:Y:S02]  /*823f0*/  F2FP.PACK_AB R36, R61, R36 ;  /* 0x000000243d24723e */ /* 0x000fe400000000ff */
[----:B------:R-:W-:Y:S02]  /*82400*/  F2FP.PACK_AB R32, R37, R32 ;  /* 0x000000202520723e */ /* 0x000fe400000000ff */
[----:B------:R-:W-:Y:S02]  /*82410*/  F2FP.PACK_AB R28, R33, R28 ;  /* 0x0000001c211c723e */ /* 0x000fe400000000ff */
[----:B------:R-:W-:-:S02]  /*82420*/  F2FP.PACK_AB R24, R29, R24 ;  /* 0x000000181d18723e */ /* 0x000fc400000000ff */
[----:B------:R-:W-:Y:S02]  /*82430*/  F2FP.PACK_AB R20, R25, R20 ;  /* 0x000000141914723e */ /* 0x000fe400000000ff */
[----:B------:R-:W-:Y:S02]  /*82440*/  F2FP.PACK_AB R16, R21, R16 ;  /* 0x000000101510723e */ /* 0x000fe400000000ff */
[----:B------:R-:W-:Y:S02]  /*82450*/  F2FP.PACK_AB R12, R17, R12 ;  /* 0x0000000c110c723e */ /* 0x000fe400000000ff */
[----:B--2---:R-:W-:Y:S02]  /*82460*/  F2FP.PACK_AB R34, R31, R34 ;  /* 0x000000221f22723e */ /* 0x004fe400000000ff */
[----:B------:R-:W3:Y:S04]  /*82470*/  LDL.LU R31, [R1+0x30a0] ;  /* 0x0030a000011f7983 */ /* 0x000ee80000300800 */
[----:B------:R0:W-:Y:S04]  /*82480*/  STL [R1+0x142c], R34 ;  /* 0x00142c2201007387 */ /* 0x0001e80000100800 */
[----:B0-----:R-:W2:Y:S04]  /*82490*/  LDL.LU R34, [R1+0x309c] ;  /* 0x00309c0001227983 */ /* 0x001ea80000300800 */
[----:B------:R-:W2:Y:S04]  /*824a0*/  LDL.LU R35, [R1+0x3098] ;  /* 0x0030980001237983 */ /* 0x000ea80000300800 */
[----:B------:R0:W-:Y:S01]  /*824b0*/  STL [R1+0x1428], R22 ;  /* 0x0014281601007387 */ /* 0x0001e20000100800 */
[----:B------:R-:W-:-:S03]  /*824c0*/  F2FP.PACK_AB R13, R13, R8 ;  /* 0x000000080d0d723e */ /* 0x000fc600000000ff */
[----:B0-----:R-:W4:Y:S04]  /*824d0*/  LDL.LU R22, [R1+0x3094] ;  /* 0x0030940001167983 */ /* 0x001f280000300800 */
[----:B------:R-:W4:Y:S04]  /*824e0*/  LDL.LU R23, [R1+0x3090] ;  /* 0x0030900001177983 */ /* 0x000f280000300800 */
[----:B------:R0:W-:Y:S01]  /*824f0*/  STL [R1+0x1424], R27 ;  /* 0x0014241b01007387 */ /* 0x0001e20000100800 */
[----:B------:R-:W-:-:S03]  /*82500*/  F2FP.PACK_AB R8, R9, R48 ;  /* 0x000000300908723e */ /* 0x000fc600000000ff */
[----:B0-----:R-:W4:Y:S04]  /*82510*/  LDL.LU R27, [R1+0x308c] ;  /* 0x00308c00011b7983 */ /* 0x001f280000300800 */
[----:B------:R-:W4:Y:S01]  /*82520*/  LDL.LU R26, [R1+0x3088] ;  /* 0x00308800011a7983 */ /* 0x000f220000300800 */
[----:B------:R-:W-:Y:S02]  /*82530*/  F2FP.PACK_AB R9, R53, R56 ;  /* 0x000000383509723e */ /* 0x000fe400000000ff */
[----:B------:R-:W-:Y:S01]  /*82540*/  F2FP.PACK_AB R2, R2, R3 ;  /* 0x000000030202723e */ /* 0x000fe200000000ff */
[----:B------:R-:W-:Y:S01]  /*82550*/  STL [R1+0x1420], R60 ;  /* 0x0014203c01007387 */ /* 0x000fe20000100800 */
[----:B------:R-:W-:-:S03]  /*82560*/  F2FP.PACK_AB R3, R44, R45 ;  /* 0x0000002d2c03723e */ /* 0x000fc600000000ff */
[----:B------:R-:W-:Y:S04]  /*82570*/  STL [R1+0x141c], R36 ;  /* 0x00141c2401007387 */ /* 0x000fe80000100800 */
[----:B------:R-:W-:Y:S04]  /*82580*/  STL [R1+0x1418], R32 ;  /* 0x0014182001007387 */ /* 0x000fe80000100800 */
[----:B------:R-:W-:Y:S04]  /*82590*/  STL [R1+0x1414], R28 ;  /* 0x0014141c01007387 */ /* 0x000fe80000100800 */
[----:B------:R-:W-:Y:S04]  /*825a0*/  STL [R1+0x1410], R24 ;  /* 0x0014101801007387 */ /* 0x000fe80000100800 */
[----:B------:R-:W-:Y:S04]  /*825b0*/  STL [R1+0x140c], R20 ;  /* 0x00140c1401007387 */ /* 0x000fe80000100800 */
[----:B------:R-:W-:Y:S04]  /*825c0*/  STL [R1+0x1408], R16 ;  /* 0x0014081001007387 */ /* 0x000fe80000100800 */
[----:B------:R0:W-:Y:S04]  /*825d0*/  STL [R1+0x1404], R12 ;  /* 0x0014040c01007387 */ /* 0x0001e80000100800 */
[----:B------:R-:W-:Y:S04]  /*825e0*/  STL [R1+0x1400], R13 ;  /* 0x0014000d01007387 */ /* 0x000fe80000100800 */
[----:B------:R1:W-:Y:S01]  /*825f0*/  STL [R1+0x13fc], R8 ;  /* 0x0013fc0801007387 */ /* 0x0003e20000100800 */
[----:B0-----:R-:W-:-:S05]  /*82600*/  F2FP.PACK_AB R12, R49, R52 ;  /* 0x00000034310c723e */ /* 0x001fca00000000ff */
[----:B------:R0:W-:Y:S01]  /*82610*/  STL [R1+0x13f8], R12 ;  /* 0x0013f80c01007387 */ /* 0x0001e20000100800 */
[----:B-1----:R-:W-:-:S03]  /*82620*/  F2FP.PACK_AB R8, R57, R41 ;  /* 0x000000293908723e */ /* 0x002fc600000000ff */
[----:B------:R1:W-:Y:S04]  /*82630*/  STL [R1+0x13f4], R9 ;  /* 0x0013f40901007387 */ /* 0x0003e80000100800 */
[----:B------:R1:W-:Y:S01]  /*82640*/  STL [R1+0x13f0], R8 ;  /* 0x0013f00801007387 */ /* 0x0003e20000100800 */
[----:B0-----:R-:W-:Y:S02]  /*82650*/  F2FP.PACK_AB R12, R40, R43 ;  /* 0x0000002b280c723e */ /* 0x001fe400000000ff */
[----:B-1----:R-:W-:-:S03]  /*82660*/  F2FP.PACK_AB R9, R42, R59 ;  /* 0x0000003b2a09723e */ /* 0x002fc600000000ff */
[----:B------:R0:W-:Y:S01]  /*82670*/  STL [R1+0x13ec], R12 ;  /* 0x0013ec0c01007387 */ /* 0x0001e20000100800 */
[----:B------:R-:W-:-:S03]  /*82680*/  F2FP.PACK_AB R8, R58, R55 ;  /* 0x000000373a08723e */ /* 0x000fc600000000ff */
[----:B------:R1:W-:Y:S04]  /*82690*/  STL [R1+0x13e8], R9 ;  /* 0x0013e80901007387 */ /* 0x0003e80000100800 */
[----:B------:R1:W-:Y:S01]  /*826a0*/  STL [R1+0x13e4], R8 ;  /* 0x0013e40801007387 */ /* 0x0003e20000100800 */
[----:B0-----:R-:W-:Y:S02]  /*826b0*/  F2FP.PACK_AB R12, R54, R51 ;  /* 0x00000033360c723e */ /* 0x001fe400000000ff */
[----:B-1----:R-:W-:-:S03]  /*826c0*/  F2FP.PACK_AB R9, R50, R39 ;  /* 0x000000273209723e */ /* 0x002fc600000000ff */
[----:B------:R-:W-:Y:S01]  /*826d0*/  STL [R1+0x13e0], R12 ;  /* 0x0013e00c01007387 */ /* 0x000fe20000100800 */
[----:B------:R-:W-:-:S03]  /*826e0*/  F2FP.PACK_AB R8, R38, R0 ;  /* 0x000000002608723e */ /* 0x000fc600000000ff */
[----:B------:R-:W-:Y:S01]  /*826f0*/  STL [R1+0x13dc], R9 ;  /* 0x0013dc0901007387 */ /* 0x000fe20000100800 */
[----:B------:R-:W-:-:S03]  /*82700*/  F2FP.PACK_AB R0, R5, R4 ;  /* 0x000000040500723e */ /* 0x000fc600000000ff */
[----:B------:R-:W-:Y:S04]  /*82710*/  STL [R1+0x13d8], R8 ;  /* 0x0013d80801007387 */ /* 0x000fe80000100800 */
[----:B------:R0:W-:Y:S04]  /*82720*/  STL [R1+0x13d4], R2 ;  /* 0x0013d40201007387 */ /* 0x0001e80000100800 */
[----:B------:R1:W-:Y:S04]  /*82730*/  STL [R1+0x13d0], R0 ;  /* 0x0013d00001007387 */ /* 0x0003e80000100800 */
[----:B------:R1:W-:Y:S01]  /*82740*/  STL [R1+0x13cc], R3 ;  /* 0x0013cc0301007387 */ /* 0x0003e20000100800 */
[----:B0-----:R-:W-:-:S02]  /*82750*/  F2FP.PACK_AB R2, R46, R47 ;  /* 0x0000002f2e02723e */ /* 0x001fc400000000ff */
[----:B-1----:R-:W-:-:S03]  /*82760*/  F2FP.PACK_AB R0, R6, R7 ;  /* 0x000000070600723e */ /* 0x002fc600000000ff */
[----:B------:R0:W-:Y:S01]  /*82770*/  STL [R1+0x13c8], R2 ;  /* 0x0013c80201007387 */ /* 0x0001e20000100800 */
[----:B------:R-:W-:-:S03]  /*82780*/  F2FP.PACK_AB R3, R10, R11 ;  /* 0x0000000b0a03723e */ /* 0x000fc600000000ff */
[----:B------:R1:W-:Y:S04]  /*82790*/  STL [R1+0x13c4], R0 ;  /* 0x0013c40001007387 */ /* 0x0003e80000100800 */
[----:B------:R3:W-:Y:S01]  /*827a0*/  STL [R1+0x13c0], R3 ;  /* 0x0013c00301007387 */ /* 0x0007e20000100800 */
[----:B0-----:R-:W-:Y:S02]  /*827b0*/  F2FP.PACK_AB R2, R14, R15 ;  /* 0x0000000f0e02723e */ /* 0x001fe400000000ff */
[----:B-1----:R-:W-:-:S03]  /*827c0*/  F2FP.PACK_AB R0, R18, R19 ;  /* 0x000000131200723e */ /* 0x002fc600000000ff */
[----:B------:R2:W-:Y:S04]  /*827d0*/  STL [R1+0x13bc], R2 ;  /* 0x0013bc0201007387 */ /* 0x0005e80000100800 */
[----:B------:R4:W-:Y:S01]  /*827e0*/  STL [R1+0x13b8], R0 ;  /* 0x0013b80001007387 */ /* 0x0009e20000100800 */
[----:B---3--:R-:W-:-:S05]  /*827f0*/  F2FP.PACK_AB R3, R31, R30 ;  /* 0x0000001e1f03723e */ /* 0x008fca00000000ff */
[----:B------:R-:W-:Y:S01]  /*82800*/  STL [R1+0x13b4], R3 ;  /* 0x0013b40301007387 */ /* 0x000fe20000100800 */
[----:B--2---:R-:W-:-:S05]  /*82810*/  F2FP.PACK_AB R2, R35, R34 ;  /* 0x000000222302723e */ /* 0x004fca00000000ff */
[----:B------:R-:W-:Y:S04]  /*82820*/  STL [R1+0x13b0], R2 ;  /* 0x0013b00201007387 */ /* 0x000fe80000100800 */
[----:B------:R-:W2:Y:S01]  /*82830*/  LDL.LU R39, [R1+0x454] ;  /* 0x0004540001277983 */ /* 0x000ea20000300800 */
[----:B----4-:R-:W-:-:S05]  /*82840*/  F2FP.PACK_AB R0, R23, R22 ;  /* 0x000000161700723e */ /* 0x010fca00000000ff */
[----:B------:R0:W-:Y:S01]  /*82850*/  STL [R1+0x13ac], R0 ;  /* 0x0013ac0001007387 */ /* 0x0001e20000100800 */
[----:B------:R-:W-:-:S03]  /*82860*/  IMAD.MOV.U32 R38, RZ, RZ, R27 ;  /* 0x000000ffff267224 */ /* 0x000fc600078e001b */
[----:B--2---:R1:W-:Y:S04]  /*82870*/  STL [R1+0x3084], R39 ;  /* 0x0030842701007387 */ /* 0x0043e80000100800 */
[----:B------:R-:W2:Y:S04]  /*82880*/  LDL.LU R50, [R1+0x450] ;  /* 0x0004500001327983 */ /* 0x000ea80000300800 */
[----:B------:R-:W3:Y:S04]  /*82890*/  LDL.LU R51, [R1+0x464] ;  /* 0x0004640001337983 */ /* 0x000ee80000300800 */
[----:B------:R-:W3:Y:S04]  /*828a0*/  LDL.LU R54, [R1+0x460] ;  /* 0x0004600001367983 */ /* 0x000ee80000300800 */
[----:B------:R-:W4:Y:S04]  /*828b0*/  LDL.LU R55, [R1+0xd8c] ;  /* 0x000d8c0001377983 */ /* 0x000f280000300800 */
[----:B------:R-:W4:Y:S04]  /*828c0*/  LDL.LU R58, [R1+0xd88] ;  /* 0x000d8800013a7983 */ /* 0x000f280000300800 */
        /* <DEDUP_REMOVED lines=44> */
[----:B-1----:R-:W-:-:S03]  /*82b90*/  IMAD.MOV.U32 R39, RZ, RZ, R26 ;  /* 0x000000ffff277224 */ /* 0x002fc600078e001a */
[----:B------:R-:W2:Y:S04]  /*82ba0*/  LDL.LU R18, [R1+0x11b4] ;  /* 0x0011b40001127983 */ /* 0x000ea80000300800 */
[----:B------:R-:W2:Y:S04]  /*82bb0*/  LDL.LU R19, [R1+0x11b0] ;  /* 0x0011b00001137983 */ /* 0x000ea80000300800 */
[----:B------:R-:W2:Y:S04]  /*82bc0*/  LDL.LU R22, [R1+0x47c] ;  /* 0x00047c0001167983 */ /* 0x000ea80000300800 */
[----:B------:R-:W2:Y:S04]  /*82bd0*/  LDL.LU R23, [R1+0x478] ;  /* 0x0004780001177983 */ /* 0x000ea80000300800 */
[----:B------:R-:W2:Y:S04]  /*82be0*/  LDL.LU R26, [R1+0x48c] ;  /* 0x00048c00011a7983 */ /* 0x000ea80000300800 */
[----:B------:R-:W2:Y:S01]  /*82bf0*/  LDL.LU R27, [R1+0x488] ;  /* 0x00048800011b7983 */ /* 0x000ea20000300800 */
[----:B------:R-:W-:-:S03]  /*82c00*/  F2FP.PACK_AB R38, R39, R38 ;  /* 0x000000262726723e */ /* 0x000fc600000000ff */
[----:B------:R-:W2:Y:S04]  /*82c10*/  LDL.LU R30, [R1+0x49c] ;  /* 0x00049c00011e7983 */ /* 0x000ea80000300800 */
[----:B------:R-:W2:Y:S04]  /*82c20*/  LDL.LU R31, [R1+0x498] ;  /* 0x00049800011f7983 */ /* 0x000ea80000300800 */
[----:B------:R-:W2:Y:S04]  /*82c30*/  LDL.LU R34, [R1+0x4ac] ;  /* 0x0004ac0001227983 */ /* 0x000ea80000300800 */
[----:B------:R-:W2:Y:S04]  /*82c40*/  LDL.LU R35, [R1+0x4a8] ;  /* 0x0004a80001237983 */ /* 0x000ea80000300800 */
[----:B------:R-:W2:Y:S04]  /*82c50*/  LDL.LU R39, [R1+0x3084] ;  /* 0x0030840001277983 */ /* 0x000ea80000300800 */
[----:B------:R0:W-:Y:S04]  /*82c60*/  STL [R1+0x13a8], R38 ;  /* 0x0013a82601007387 */ /* 0x0001e80000100800 */
[----:B0-----:R-:W4:Y:S01]  /*82c70*/  LDL.LU R38, [R1+0x3080] ;  /* 0x0030800001267983 */ /* 0x001f220000300800 */
[----:B---3--:R-:W-:-:S02]  /*82c80*/  F2FP.PACK_AB R54, R51, R54 ;  /* 0x000000363336723e */ /* 0x008fc400000000ff */
[----:B--2---:R-:W-:Y:S02]  /*82c90*/  F2FP.PACK_AB R50, R39, R50 ;  /* 0x000000322732723e */ /* 0x004fe400000000ff */
[----:B------:R-:W2:Y:S04]  /*82ca0*/  LDL.LU R39, [R1+0x307c] ;  /* 0x00307c0001277983 */ /* 0x000ea80000300800 */
[----:B------:R0:W-:Y:S04]  /*82cb0*/  STL [R1+0x13a4], R50 ;  /* 0x0013a43201007387 */ /* 0x0001e80000100800 */
[----:B0-----:R-:W3:Y:S04]  /*82cc0*/  LDL.LU R50, [R1+0x3078] ;  /* 0x0030780001327983 */ /* 0x001ee80000300800 */
[----:B------:R-:W3:Y:S01]  /*82cd0*/  LDL.LU R51, [R1+0x3074] ;  /* 0x0030740001337983 */ /* 0x000ee20000300800 */
[----:B----4-:R-:W-:-:S02]  /*82ce0*/  F2FP.PACK_AB R58, R55, R58 ;  /* 0x0000003a373a723e */ /* 0x010fc400000000ff */
[----:B------:R-:W-:Y:S01]  /*82cf0*/  F2FP.PACK_AB R60, R59, R60 ;  /* 0x0000003c3b3c723e */ /* 0x000fe200000000ff */
[----:B------:R0:W-:Y:S04]  /*82d00*/  STL [R1+0x13a0], R54 ;  /* 0x0013a03601007387 */ /* 0x0001e80000100800 */
[----:B0-----:R-:W4:Y:S04]  /*82d10*/  LDL.LU R54, [R1+0x3070] ;  /* 0x0030700001367983 */ /* 0x001f280000300800 */
[----:B------:R-:W4:Y:S04]  /*82d20*/  LDL.LU R55, [R1+0x306c] ;  /* 0x00306c0001377983 */ /* 0x000f280000300800 */
[----:B------:R0:W-:Y:S04]  /*82d30*/  STL [R1+0x139c], R58 ;  /* 0x00139c3a01007387 */ /* 0x0001e80000100800 */
[----:B0-----:R-:W4:Y:S04]  /*82d40*/  LDL.LU R58, [R1+0x3068] ;  /* 0x00306800013a7983 */ /* 0x001f280000300800 */
[----:B------:R-:W4:Y:S04]  /*82d50*/  LDL.LU R59, [R1+0x3064] ;  /* 0x00306400013b7983 */ /* 0x000f280000300800 */
[----:B------:R0:W-:Y:S01]  /*82d60*/  STL [R1+0x1398], R60 ;  /* 0x0013983c01007387 */ /* 0x0001e20000100800 */
[----:B------:R-:W-:-:S02]  /*82d70*/  F2FP.PACK_AB R8, R13, R8 ;  /* 0x000000080d08723e */ /* 0x000fc400000000ff */
[----:B0-----:R-:W-:Y:S02]  /*82d80*/  F2FP.PACK_AB R60, R61, R36 ;  /* 0x000000243d3c723e */ /* 0x001fe400000000ff */
[----:B------:R-:W-:Y:S02]  /*82d90*/  F2FP.PACK_AB R36, R37, R32 ;  /* 0x000000202524723e */ /* 0x000fe400000000ff */
[----:B------:R-:W-:Y:S02]  /*82da0*/  F2FP.PACK_AB R32, R33, R28 ;  /* 0x0000001c2120723e */ /* 0x000fe400000000ff */
[----:B------:R-:W-:Y:S01]  /*82db0*/  F2FP.PACK_AB R28, R29, R24 ;  /* 0x000000181d1c723e */ /* 0x000fe200000000ff */
[----:B------:R-:W-:Y:S01]  /*82dc0*/  STL [R1+0x1394], R60 ;  /* 0x0013943c01007387 */ /* 0x000fe20000100800 */
[----:B------:R-:W-:Y:S02]  /*82dd0*/  F2FP.PACK_AB R24, R25, R20 ;  /* 0x000000141918723e */ /* 0x000fe400000000ff */
[----:B------:R-:W-:Y:S01]  /*82de0*/  F2FP.PACK_AB R20, R21, R16 ;  /* 0x000000101514723e */ /* 0x000fe200000000ff */
[----:B------:R-:W-:Y:S01]  /*82df0*/  STL [R1+0x1390], R36 ;  /* 0x0013902401007387 */ /* 0x000fe20000100800 */
[----:B------:R-:W-:-:S03]  /*82e00*/  F2FP.PACK_AB R16, R17, R12 ;  /* 0x0000000c1110723e */ /* 0x000fc600000000ff */
[----:B------:R-:W-:Y:S01]  /*82e10*/  STL [R1+0x138c], R32 ;  /* 0x00138c2001007387 */ /* 0x000fe20000100800 */
[----:B------:R-:W-:-:S03]  /*82e20*/  F2FP.PACK_AB R12, R9, R48 ;  /* 0x00000030090c723e */ /* 0x000fc600000000ff */
[----:B------:R-:W-:Y:S01]  /*82e30*/  STL [R1+0x1388], R28 ;  /* 0x0013881c01007387 */ /* 0x000fe20000100800 */
[----:B------:R-:W-:-:S03]  /*82e40*/  F2FP.PACK_AB R9, R49, R52 ;  /* 0x000000343109723e */ /* 0x000fc600000000ff */
[----:B------:R-:W-:Y:S04]  /*82e50*/  STL [R1+0x1384], R24 ;  /* 0x0013841801007387 */ /* 0x000fe80000100800 */
[----:B------:R-:W-:Y:S04]  /*82e60*/  STL [R1+0x1380], R20 ;  /* 0x0013801401007387 */ /* 0x000fe80000100800 */
[----:B------:R-:W-:Y:S04]  /*82e70*/  STL [R1+0x137c], R16 ;  /* 0x00137c1001007387 */ /* 0x000fe80000100800 */
[----:B------:R0:W-:Y:S04]  /*82e80*/  STL [R1+0x1378], R8 ;  /* 0x0013780801007387 */ /* 0x0001e80000100800 */
[----:B------:R1:W-:Y:S01]  /*82e90*/  STL [R1+0x1374], R12 ;  /* 0x0013740c01007387 */ /* 0x0003e20000100800 */
[----:B0-----:R-:W-:-:S03]  /*82ea0*/  F2FP.PACK_AB R8, R53, R56 ;  /* 0x000000383508723e */ /* 0x001fc600000000ff */
[----:B------:R0:W-:Y:S01]  /*82eb0*/  STL [R1+0x1370], R9 ;  /* 0x0013700901007387 */ /* 0x0001e20000100800 */
[----:B-1----:R-:W-:-:S03]  /*82ec0*/  F2FP.PACK_AB R12, R57, R41 ;  /* 0x00000029390c723e */ /* 0x002fc600000000ff */
[----:B------:R1:W-:Y:S01]  /*82ed0*/  STL [R1+0x136c], R8 ;  /* 0x00136c0801007387 */ /* 0x0003e20000100800 */
[----:B0-----:R-:W-:-:S03]  /*82ee0*/  F2FP.PACK_AB R9, R40, R43 ;  /* 0x0000002b2809723e */ /* 0x001fc600000000ff */
[----:B------:R-:W-:Y:S01]  /*82ef0*/  STL [R1+0x1368], R12 ;  /* 0x0013680c01007387 */ /* 0x000fe20000100800 */
[----:B-1----:R-:W-:Y:S02]  /*82f00*/  F2FP.PACK_AB R8, R42, R0 ;  /* 0x000000002a08723e */ /* 0x002fe400000000ff */
[----:B------:R-:W-:Y:S02]  /*82f10*/  F2FP.PACK_AB R0, R2, R3 ;  /* 0x000000030200723e */ /* 0x000fe400000000ff */
[----:B------:R-:W-:Y:S01]  /*82f20*/  F2FP.PACK_AB R3, R5, R4 ;  /* 0x000000040503723e */ /* 0x000fe200000000ff */
[----:B------:R-:W-:Y:S01]  /*82f30*/  STL [R1+0x1364], R9 ;  /* 0x0013640901007387 */ /* 0x000fe20000100800 */
[----:B------:R-:W-:-:S03]  /*82f40*/  F2FP.PACK_AB R2, R44, R45 ;  /* 0x0000002d2c02723e */ /* 0x000fc600000000ff */
[----:B------:R-:W-:Y:S04]  /*82f50*/  STL [R1+0x1360], R8 ;  /* 0x0013600801007387 */ /* 0x000fe80000100800 */
[----:B------:R0:W-:Y:S04]  /*82f60*/  STL [R1+0x135c], R0 ;  /* 0x00135c0001007387 */ /* 0x0001e80000100800 */
[----:B------:R1:W-:Y:S01]  /*82f70*/  STL [R1+0x1358], R3 ;  /* 0x0013580301007387 */ /* 0x0003e20000100800 */
[----:B0-----:R-:W-:-:S03]  /*82f80*/  F2FP.PACK_AB R0, R46, R47 ;  /* 0x0000002f2e00723e */ /* 0x001fc600000000ff */
        /* <DEDUP_REMOVED lines=16> */
[----:B0-----:R-:W-:-:S05]  /*83090*/  F2FP.PACK_AB R2, R34, R35 ;  /* 0x000000232202723e */ /* 0x001fca00000000ff */
[----:B------:R4:W-:Y:S01]  /*830a0*/  STL [R1+0x1180], R2 ;  /* 0x0011800201007387 */ /* 0x0009e20000100800 */
[----:B--2---:R-:W-:-:S05]  /*830b0*/  F2FP.PACK_AB R0, R39, R38 ;  /* 0x000000262700723e */ /* 0x004fca00000000ff */
[----:B------:R0:W-:Y:S01]  /*830c0*/  STL [R1+0x117c], R0 ;  /* 0x00117c0001007387 */ /* 0x0001e20000100800 */
[----:B---3--:R-:W-:-:S05]  /*830d0*/  F2FP.PACK_AB R3, R51, R50 ;  /* 0x000000323303723e */ /* 0x008fca00000000ff */
[----:B------:R-:W-:Y:S04]  /*830e0*/  STL [R1+0x1178], R3 ;  /* 0x0011780301007387 */ /* 0x000fe80000100800 */
[----:B------:R-:W2:Y:S01]  /*830f0*/  LDL.LU R60, [R1+0xdd8] ;  /* 0x000dd800013c7983 */ /* 0x000ea20000300800 */
[----:B----4-:R-:W-:-:S05]  /*83100*/  F2FP.PACK_AB R2, R55, R54 ;  /* 0x000000363702723e */ /* 0x010fca00000000ff */
[----:B------:R-:W-:Y:S01]  /*83110*/  STL [R1+0x1174], R2 ;  /* 0x0011740201007387 */ /* 0x000fe20000100800 */
[----:B0-----:R-:W-:-:S03]  /*83120*/  F2FP.PACK_AB R0, R59, R58 ;  /* 0x0000003a3b00723e */ /* 0x001fc600000000ff */
[----:B--2---:R0:W-:Y:S04]  /*83130*/  STL [R1+0x305c], R60 ;  /* 0x00305c3c01007387 */ /* 0x0041e80000100800 */
[----:B------:R-:W-:Y:S04]  /*83140*/  STL [R1+0x1170], R0 ;  /* 0x0011700001007387 */ /* 0x000fe80000100800 */
[----:B0-----:R-:W2:Y:S04]  /*83150*/  LDL.LU R60, [R1+0xdc8] ;  /* 0x000dc800013c7983 */ /* 0x001ea80000300800 */
[----:B------:R-:W3:Y:S04]  /*83160*/  LDL.LU R61, [R1+0xdec] ;  /* 0x000dec00013d7983 */ /* 0x000ee80000300800 */
[----:B---3--:R0:W-:Y:S04]  /*83170*/  STL [R1+0x3058], R61 ;  /* 0x0030583d01007387 */ /* 0x0081e80000100800 */
[----:B0-----:R-:W3:Y:S04]  /*83180*/  LDL.LU R61, [R1+0xddc] ;  /* 0x000ddc00013d7983 */ /* 0x001ee80000300800 */
[----:B---3--:R0:W-:Y:S04]  /*83190*/  STL [R1+0x3060], R61 ;  /* 0x0030603d01007387 */ /* 0x0081e80000100800 */
[----:B0-----:R-:W2:Y:S04]  /*831a0*/  LDL.LU R61, [R1+0xdcc] ;  /* 0x000dcc00013d7983 */ /* 0x001ea80000300800 */
[----:B------:R-:W3:Y:S04]  /*831b0*/  LDL.LU R36, [R1+0xde8] ;  /* 0x000de80001247983 */ /* 0x000ee80000300800 */
[----:B------:R-:W4:Y:S04]  /*831c0*/  LDL.LU R37, [R1+0xdfc] ;  /* 0x000dfc0001257983 */ /* 0x000f280000300800 */
[----:B------:R-:W4:Y:S04]  /*831d0*/  LDL.LU R32, [R1+0xdf8] ;  /* 0x000df80001207983 */ /* 0x000f280000300800 */
[----:B------:R-:W3:Y:S04]  /*831e0*/  LDL.LU R33, [R1+0xdc4] ;  /* 0x000dc40001217983 */ /* 0x000ee80000300800 */
        /* <DEDUP_REMOVED lines=54> */
[----:B------:R-:W3:Y:S01]  /*83550*/  LDL.LU R59, [R1+0x4e0] ;  /* 0x0004e000013b7983 */ /* 0x000ee20000300800 */
[----:B--2---:R-:W-:-:S03]  /*83560*/  F2FP.PACK_AB R60, R61, R60 ;  /* 0x0000003c3d3c723e */ /* 0x004fc600000000ff */
[----:B------:R-:W2:Y:S04]  /*83570*/  LDL.LU R61, [R1+0x3060] ;  /* 0x00306000013d7983 */ /* 0x000ea80000300800 */
[----:B------:R0:W-:Y:S04]  /*83580*/  STL [R1+0x116c], R60 ;  /* 0x00116c3c01007387 */ /* 0x0001e80000100800 */
[----:B0-----:R-:W2:Y:S02]  /*83590*/  LDL.LU R60, [R1+0x305c] ;  /* 0x00305c00013c7983 */ /* 0x001ea40000300800 */
[----:B--2---:R-:W-:-:S02]  /*835a0*/  F2FP.PACK_AB R60, R61, R60 ;  /* 0x0000003c3d3c723e */ /* 0x004fc400000000ff */
[----:B------:R-:W2:Y:S04]  /*835b0*/  LDL.LU R61, [R1+0x3058] ;  /* 0x00305800013d7983 */ /* 0x000ea80000300800 */
[----:B------:R2:W-:Y:S01]  /*835c0*/  STL [R1+0x1168], R60 ;  /* 0x0011683c01007387 */ /* 0x0005e20000100800 */
[----:B---3--:R-:W-:Y:S02]  /*835d0*/  F2FP.PACK_AB R8, R13, R8 ;  /* 0x000000080d08723e */ /* 0x008fe400000000ff */
[----:B--2---:R-:W-:Y:S02]  /*835e0*/  F2FP.PACK_AB R60, R61, R36 ;  /* 0x000000243d3c723e */ /* 0x004fe400000000ff */
[----:B----4-:R-:W-:Y:S02]  /*835f0*/  F2FP.PACK_AB R36, R37, R32 ;  /* 0x000000202524723e */ /* 0x010fe400000000ff */
[----:B------:R-:W-:-:S02]  /*83600*/  F2FP.PACK_AB R32, R33, R28 ;  /* 0x0000001c2120723e */ /* 0x000fc400000000ff */
        /* <DEDUP_REMOVED lines=37> */
[----:B--2---:R-:W-:-:S03]  /*83860*/  F2FP.PACK_AB R3, R18, R19 ;  /* 0x000000131203723e */ /* 0x004fc600000000ff */
        /* <DEDUP_REMOVED lines=13> */
[----:B------:R-:W-:Y:S04]  /*83940*/  STL [R1+0xf68], R3 ;  /* 0x000f680301007387 */ /* 0x000fe80000100800 */
[----:B------:R-:W2:Y:S01]  /*83950*/  LDL.LU R60, [R1+0xe18] ;  /* 0x000e1800013c7983 */ /* 0x000ea20000300800 */
[----:B0-----:R-:W-:Y:S02]  /*83960*/  F2FP.PACK_AB R2, R54, R55 ;  /* 0x000000373602723e */ /* 0x001fe400000000ff */
[----:B-1----:R-:W-:-:S03]  /*83970*/  F2FP.PACK_AB R0, R58, R59 ;  /* 0x0000003b3a00723e */ /* 0x002fc600000000ff */
[----:B------:R-:W-:Y:S04]  /*83980*/  STL [R1+0xf64], R2 ;  /* 0x000f640201007387 */ /* 0x000fe80000100800 */
        /* <DEDUP_REMOVED lines=1202> */
[----:B------:R-:W-:Y:S04]  /*884b0*/  STL [R1+0x108], R3 ;  /* 0x0001080301007387 */ /* 0x000fe80000100800 */
[----:B------:R-:W2:Y:S04]  /*884c0*/  LDL.LU R60, [R1+0x858] ;  /* 0x00085800013c7983 */ /* 0x000ea80000300800 */
[----:B------:R-:W-:Y:S04]  /*884d0*/  STL [R1+0x104], R2 ;  /* 0x0001040201007387 */ /* 0x000fe80000100800 */
[----:B------:R-:W3:Y:S01]  /*884e0*/  LDL.LU R61, [R1+0x86c] ;  /* 0x00086c00013d7983 */ /* 0x000ee20000300800 */
[----:B0-----:R-:W-:-:S05]  /*884f0*/  F2FP.PACK_AB R0, R58, R59 ;  /* 0x0000003b3a00723e */ /* 0x001fca00000000ff */
[----:B------:R-:W-:Y:S04]  /*88500*/  STL [R1+0x100], R0 ;  /* 0x0001000001007387 */ /* 0x000fe80000100800 */
        /* <DEDUP_REMOVED lines=60> */
[----:B------:R-:W4:Y:S01]  /*888d0*/  LDL.LU R59, [R1+0x6b0] ;  /* 0x0006b000013b7983 */ /* 0x000f220000300800 */
[----:B--2---:R-:W-:-:S03]  /*888e0*/  F2FP.PACK_AB R60, R61, R60 ;  /* 0x0000003c3d3c723e */ /* 0x004fc600000000ff */
        /* <DEDUP_REMOVED lines=127> */
[----:B------:R0:W-:Y:S01]  /*890e0*/  STL [R1+0x80], R42 ;  /* 0x0000802a01007387 */ /* 0x0001e20000100800 */
[----:B----4-:R-:W-:-:S03]  /*890f0*/  F2FP.PACK_AB R57, R41, R57 ;  /* 0x000000392939723e */ /* 0x010fc600000000ff */
[----:B0-----:R-:W4:Y:S01]  /*89100*/  LDL.LU R42, [R1+0x2fe0] ;  /* 0x002fe000012a7983 */ /* 0x001f220000300800 */
[----:B---3--:R-:W-:Y:S02]  /*89110*/  F2FP.PACK_AB R53, R56, R53 ;  /* 0x000000353835723e */ /* 0x008fe400000000ff */
[----:B------:R-:W-:Y:S02]  /*89120*/  F2FP.PACK_AB R49, R52, R49 ;  /* 0x000000313431723e */ /* 0x000fe400000000ff */
[----:B------:R-:W-:Y:S02]  /*89130*/  F2FP.PACK_AB R9, R48, R9 ;  /* 0x000000093009723e */ /* 0x000fe400000000ff */
[----:B--2---:R-:W-:Y:S02]  /*89140*/  F2FP.PACK_AB R40, R43, R40 ;  /* 0x000000282b28723e */ /* 0x004fe400000000ff */
[----:B------:R-:W4:Y:S04]  /*89150*/  LDL.LU R43, [R1+0x2fdc] ;  /* 0x002fdc00012b7983 */ /* 0x000f280000300800 */
[----:B------:R0:W-:Y:S04]  /*89160*/  STL [R1+0x7c], R40 ;  /* 0x00007c2801007387 */ /* 0x0001e80000100800 */
[----:B0-----:R-:W2:Y:S04]  /*89170*/  LDL.LU R40, [R1+0x2fd8] ;  /* 0x002fd80001287983 */ /* 0x001ea80000300800 */
[----:B------:R-:W2:Y:S04]  /*89180*/  LDL.LU R41, [R1+0x2fd4] ;  /* 0x002fd40001297983 */ /* 0x000ea80000300800 */
[----:B------:R0:W-:Y:S01]  /*89190*/  STL [R1+0x78], R57 ;  /* 0x0000783901007387 */ /* 0x0001e20000100800 */
[----:B------:R-:W-:-:S03]  /*891a0*/  F2FP.PACK_AB R13, R8, R13 ;  /* 0x0000000d080d723e */ /* 0x000fc600000000ff */
[----:B0-----:R-:W3:Y:S04]  /*891b0*/  LDL.LU R57, [R1+0x2fd0] ;  /* 0x002fd00001397983 */ /* 0x001ee80000300800 */
[----:B------:R-:W3:Y:S04]  /*891c0*/  LDL.LU R56, [R1+0x2fcc] ;  /* 0x002fcc0001387983 */ /* 0x000ee80000300800 */
[----:B------:R0:W-:Y:S01]  /*891d0*/  STL [R1+0x74], R53 ;  /* 0x0000743501007387 */ /* 0x0001e20000100800 */
[----:B------:R-:W-:Y:S02]  /*891e0*/  F2FP.PACK_AB R60, R12, R60 ;  /* 0x0000003c0c3c723e */ /* 0x000fe400000000ff */
[----:B------:R-:W-:Y:S01]  /*891f0*/  F2FP.PACK_AB R36, R61, R36 ;  /* 0x000000243d24723e */ /* 0x000fe200000000ff */
[----:B0-----:R-:W3:Y:S04]  /*89200*/  LDL.LU R53, [R1+0x2fc8] ;  /* 0x002fc80001357983 */ /* 0x001ee80000300800 */
[----:B------:R-:W3:Y:S04]  /*89210*/  LDL.LU R52, [R1+0x2fc4] ;  /* 0x002fc40001347983 */ /* 0x000ee80000300800 */
[----:B------:R0:W-:Y:S01]  /*89220*/  STL [R1+0x70], R49 ;  /* 0x0000703101007387 */ /* 0x0001e20000100800 */
[----:B------:R-:W-:-:S02]  /*89230*/  F2FP.PACK_AB R32, R37, R32 ;  /* 0x000000202520723e */ /* 0x000fc400000000ff */
        /* <DEDUP_REMOVED lines=13> */
[----:B------:R-:W-:Y:S01]  /*89310*/  STL [R1+0x64], R60 ;  /* 0x0000643c01007387 */ /* 0x000fe20000100800 */
[----:B------:R-:W-:-:S03]  /*89320*/  F2FP.PACK_AB R3, R2, R3 ;  /* 0x000000030203723e */ /* 0x000fc600000000ff */
[----:B------:R-:W-:Y:S04]  /*89330*/  STL [R1+0x60], R36 ;  /* 0x0000602401007387 */ /* 0x000fe80000100800 */
[----:B------:R-:W-:Y:S01]  /*89340*/  STL [R1+0x5c], R32 ;  /* 0x00005c2001007387 */ /* 0x000fe20000100800 */
[----:B------:R-:W-:-:S03]  /*89350*/  F2FP.PACK_AB R2, R5, R4 ;  /* 0x000000040502723e */ /* 0x000fc600000000ff */
[----:B------:R-:W-:Y:S04]  /*89360*/  STL [R1+0x58], R28 ;  /* 0x0000581c01007387 */ /* 0x000fe80000100800 */
        /* <DEDUP_REMOVED lines=32> */
[----:B------:R2:W-:Y:S04]  /*89570*/  STL [R1+0xc], R0 ;  /* 0x00000c0001007387 */ /* 0x0005e80000100800 */
[----:B------:R-:W-:Y:S04]  /*89580*/  STL [R1+0x8], R3 ;  /* 0x0000080301007387 */ /* 0x000fe80000100800 */
[----:B------:R-:W3:Y:S01]  /*89590*/  LDL.LU R17, [R1+0x8dc] ;  /* 0x0008dc0001117983 */ /* 0x000ee20000300800 */
[----:B----4-:R-:W-:-:S05]  /*895a0*/  F2FP.PACK_AB R2, R43, R42 ;  /* 0x0000002a2b02723e */ /* 0x010fca00000000ff */
[----:B------:R-:W-:Y:S04]  /*895b0*/  STL [R1+0x4], R2 ;  /* 0x0000040201007387 */ /* 0x000fe80000100800 */
[----:B------:R-:W3:Y:S01]  /*895c0*/  LDL.LU R59, [R1+0x8d8] ;  /* 0x0008d800013b7983 */ /* 0x000ee20000300800 */
[----:B--2---:R-:W-:-:S05]  /*895d0*/  F2FP.PACK_AB R0, R41, R40 ;  /* 0x000000282900723e */ /* 0x004fca00000000ff */
[----:B------:R0:W-:Y:S04]  /*895e0*/  STL [R1], R0 ;  /* 0x0000000001007387 */ /* 0x0001e80000100800 */
[----:B0-----:R-:W2:Y:S04]  /*895f0*/  LDL.LU R0, [R1+0x8ec] ;  /* 0x0008ec0001007983 */ /* 0x001ea80000300800 */
[----:B------:R-:W2:Y:S04]  /*89600*/  LDL.LU R58, [R1+0x8e8] ;  /* 0x0008e800013a7983 */ /* 0x000ea80000300800 */
        /* <DEDUP_REMOVED lines=34> */
[----:B---3--:R-:W-:-:S05]  /*89830*/  F2FP.PACK_AB R59, R17, R59 ;  /* 0x0000003b113b723e */ /* 0x008fca00000000ff */
[----:B------:R-:W-:Y:S01]  /*89840*/  STL [R1+0x2f40], R59 ;  /* 0x002f403b01007387 */ /* 0x000fe20000100800 */
[----:B--2---:R-:W-:Y:S02]  /*89850*/  F2FP.PACK_AB R58, R0, R58 ;  /* 0x0000003a003a723e */ /* 0x004fe400000000ff */
[----:B----4-:R-:W-:-:S03]  /*89860*/  F2FP.PACK_AB R57, R2, R57 ;  /* 0x000000390239723e */ /* 0x010fc600000000ff */
[----:B------:R-:W-:Y:S01]  /*89870*/  STL [R1+0x2f44], R58 ;  /* 0x002f443a01007387 */ /* 0x000fe20000100800 */
[----:B------:R-:W-:-:S03]  /*89880*/  F2FP.PACK_AB R56, R3, R56 ;  /* 0x000000380338723e */ /* 0x000fc600000000ff */
        /* <DEDUP_REMOVED lines=22> */
[----:B------:R-:W-:Y:S04]  /*899f0*/  STL [R1+0x2f9c], R6 ;  /* 0x002f9c0601007387 */ /* 0x000fe80000100800 */
[----:B------:R0:W-:Y:S04]  /*89a00*/  STL [R1+0x2fa8], R5 ;  /* 0x002fa80501007387 */ /* 0x0001e80000100800 */
[----:B0-----:R-:W2:Y:S04]  /*89a10*/  LDL.LU R5, [R1+0x71c] ;  /* 0x00071c0001057983 */ /* 0x001ea80000300800 */
[----:B------:R-:W2:Y:S04]  /*89a20*/  LDL.LU R19, [R1+0x718] ;  /* 0x0007180001137983 */ /* 0x000ea80000300800 */
[----:B------:R-:W3:Y:S04]  /*89a30*/  LDL.LU R17, [R1+0x72c] ;  /* 0x00072c0001117983 */ /* 0x000ee80000300800 */
[----:B------:R-:W3:Y:S01]  /*89a40*/  LDL.LU R18, [R1+0x728] ;  /* 0x0007280001127983 */ /* 0x000ee20000300800 */
[----:B------:R-:W-:-:S03]  /*89a50*/  F2FP.PACK_AB R4, R22, R23 ;  /* 0x000000171604723e */ /* 0x000fc600000000ff */
[----:B------:R-:W4:Y:S04]  /*89a60*/  LDL.LU R16, [R1+0x73c] ;  /* 0x00073c0001107983 */ /* 0x000f280000300800 */
[----:B------:R-:W4:Y:S04]  /*89a70*/  LDL.LU R6, [R1+0x74c] ;  /* 0x00074c0001067983 */ /* 0x000f280000300800 */
[----:B------:R-:W4:Y:S04]  /*89a80*/  LDL.LU R7, [R1+0x714] ;  /* 0x0007140001077983 */ /* 0x000f280000300800 */
[----:B------:R-:W4:Y:S04]  /*89a90*/  LDL.LU R23, [R1+0x710] ;  /* 0x0007100001177983 */ /* 0x000f280000300800 */
[----:B------:R-:W4:Y:S01]  /*89aa0*/  LDL.LU R21, [R1+0x724] ;  /* 0x0007240001157983 */ /* 0x000f220000300800 */
[----:B------:R-:W-:-:S03]  /*89ab0*/  F2FP.PACK_AB R11, R26, R27 ;  /* 0x0000001b1a0b723e */ /* 0x000fc600000000ff */
[----:B------:R-:W4:Y:S04]  /*89ac0*/  LDL.LU R22, [R1+0x720] ;  /* 0x0007200001167983 */ /* 0x000f280000300800 */
        /* <DEDUP_REMOVED lines=14> */
[----:B------:R-:W4:Y:S01]  /*89bb0*/  LDL.LU R28, [R1+0x934] ;  /* 0x00093400011c7983 */ /* 0x000f220000300800 */
[----:B------:R-:W-:-:S03]  /*89bc0*/  F2FP.PACK_AB R9, R34, R9 ;  /* 0x000000092209723e */ /* 0x000fc600000000ff */
        /* <DEDUP_REMOVED lines=34> */
[----:B------:R0:W5:Y:S01]  /*89df0*/  LDL.LU R5, [R1+0x2fa8] ;  /* 0x002fa80001057983 */ /* 0x0001620000300800 */
[----:B---3--:R-:W-:-:S03]  /*89e00*/  F2FP.PACK_AB R18, R17, R18 ;  /* 0x000000121112723e */ /* 0x008fc600000000ff */
[----:B------:R-:W4:Y:S02]  /*89e10*/  LDL.LU R17, [R1+0x2fa4] ;  /* 0x002fa40001117983 */ /* 0x000f240000300800 */
[----:B----4-:R-:W-:Y:S02]  /*89e20*/  F2FP.PACK_AB R17, R16, R17 ;  /* 0x000000111011723e */ /* 0x010fe400000000ff */
[----:B------:R-:W2:Y:S01]  /*89e30*/  LDL.LU R16, [R1+0x2fa0] ;  /* 0x002fa00001107983 */ /* 0x000ea20000300800 */
[----:B------:R-:W-:Y:S02]  /*89e40*/  F2FP.PACK_AB R23, R7, R23 ;  /* 0x000000170717723e */ /* 0x000fe400000000ff */
[----:B------:R-:W-:Y:S02]  /*89e50*/  F2FP.PACK_AB R22, R21, R22 ;  /* 0x000000161516723e */ /* 0x000fe400000000ff */
[----:B--2---:R-:W-:Y:S02]  /*89e60*/  F2FP.PACK_AB R16, R6, R16 ;  /* 0x000000100610723e */ /* 0x004fe400000000ff */
[----:B------:R0:W5:Y:S04]  /*89e70*/  LDL.LU R6, [R1+0x2f9c] ;  /* 0x002f9c0001067983 */ /* 0x0001680000300800 */
[----:B------:R0:W5:Y:S04]  /*89e80*/  LDL.LU R7, [R1+0x2f98] ;  /* 0x002f980001077983 */ /* 0x0001680000300800 */
[----:B------:R-:W2:Y:S02]  /*89e90*/  LDL.LU R21, [R1+0x2f94] ;  /* 0x002f940001157983 */ /* 0x000ea40000300800 */
[----:B--2---:R-:W-:-:S02]  /*89ea0*/  F2FP.PACK_AB R21, R20, R21 ;  /* 0x000000151415723e */ /* 0x004fc400000000ff */
        /* <DEDUP_REMOVED lines=35> */
[----:B------:R-:W-:Y:S02]  /*8a0e0*/  F2FP.PACK_AB R41, R59, R41 ;  /* 0x000000293b29723e */ /* 0x000fe400000000ff */
[----:B------:R-:W-:Y:S02]  /*8a0f0*/  F2FP.PACK_AB R40, R61, R40 ;  /* 0x000000283d28723e */ /* 0x000fe400000000ff */
[----:B------:R-:W-:Y:S02]  /*8a100*/  F2FP.PACK_AB R47, R60, R47 ;  /* 0x0000002f3c2f723e */ /* 0x000fe400000000ff */
[----:B--2---:R-:W-:-:S02]  /*8a110*/  F2FP.PACK_AB R36, R56, R36 ;  /* 0x000000243824723e */ /* 0x004fc400000000ff */
[----:B------:R0:W5:Y:S04]  /*8a120*/  LDL.LU R56, [R1+0x2f4c] ;  /* 0x002f4c0001387983 */ /* 0x0001680000300800 */
[----:B------:R0:W5:Y:S04]  /*8a130*/  LDL.LU R57, [R1+0x2f48] ;  /* 0x002f480001397983 */ /* 0x0001680000300800 */
[----:B------:R0:W5:Y:S04]  /*8a140*/  LDL.LU R58, [R1+0x2f44] ;  /* 0x002f4400013a7983 */ /* 0x0001680000300800 */
[----:B------:R0:W5:Y:S04]  /*8a150*/  LDL.LU R59, [R1+0x2f40] ;  /* 0x002f4000013b7983 */ /* 0x0001680000300800 */
[----:B------:R0:W5:Y:S04]  /*8a160*/  LDL.LU R61, [R1+0x2f3c] ;  /* 0x002f3c00013d7983 */ /* 0x0001680000300800 */
[----:B------:R0:W5:Y:S01]  /*8a170*/  LDL.LU R60, [R1+0x2f38] ;  /* 0x002f3800013c7983 */ /* 0x0001620000300800 */
[----:B------:R-:W-:-:S02]  /*8a180*/  F2FP.PACK_AB R46, R0, R46 ;  /* 0x0000002e002e723e */ /* 0x000fc400000000ff */
[----:B------:R-:W-:Y:S02]  /*8a190*/  F2FP.PACK_AB R45, R2, R45 ;  /* 0x0000002d022d723e */ /* 0x000fe400000000ff */
[----:B------:R-:W-:Y:S02]  /*8a1a0*/  F2FP.PACK_AB R44, R3, R44 ;  /* 0x0000002c032c723e */ /* 0x000fe400000000ff */
.L_x_1:
[----:B0-----:R-:W2:Y:S04]  /*8a1b0*/  LDL.LU R0, [R1+0x2738] ;  /* 0x0027380001007983 */ /* 0x001ea80000300800 */
[----:B------:R-:W0:Y:S04]  /*8a1c0*/  S2R R2, SR_TID.X ;  /* 0x0000000000027919 */ /* 0x000e280000002100 */
[----:B-----5:R1:W-:Y:S04]  /*8a1d0*/  STL [R1+0x2f7c], R58 ;  /* 0x002f7c3a01007387 */ /* 0x0203e80000100800 */
[----:B-1----:R-:W3:Y:S04]  /*8a1e0*/  LDL.LU R58, [R1+0x273c] ;  /* 0x00273c00013a7983 */ /* 0x002ee80000300800 */
[----:B------:R1:W-:Y:S01]  /*8a1f0*/  STL [R1+0x2f78], R59 ;  /* 0x002f783b01007387 */ /* 0x0003e20000100800 */
[----:B0-----:R-:W-:-:S03]  /*8a200*/  IMAD.SHL.U32 R2, R2, 0x20, RZ ;  /* 0x0000002002027824 */ /* 0x001fc600078e00ff */
[----:B-1----:R-:W4:Y:S04]  /*8a210*/  LDL.LU R59, [R1+0x2740] ;  /* 0x00274000013b7983 */ /* 0x002f280000300800 */
[----:B------:R-:W-:Y:S04]  /*8a220*/  STL [R1+0x2f74], R60 ;  /* 0x002f743c01007387 */ /* 0x000fe80000100800 */
[----:B------:R0:W-:Y:S04]  /*8a230*/  STL [R1+0x2f70], R61 ;  /* 0x002f703d01007387 */ /* 0x0001e80000100800 */
[----:B0-----:R-:W4:Y:S04]  /*8a240*/  LDL.LU R61, [R1+0x2748] ;  /* 0x00274800013d7983 */ /* 0x001f280000300800 */
[----:B------:R-:W0:Y:S02]  /*8a250*/  S2R R3, SR_TID.X ;  /* 0x0000000000037919 */ /* 0x000e240000002100 */
[----:B0-----:R-:W-:-:S02]  /*8a260*/  IMAD.SHL.U32 R60, R3, 0x4, RZ ;  /* 0x00000004033c7824 */ /* 0x001fc400078e00ff */
[----:B------:R-:W-:Y:S01]  /*8a270*/  BAR.SYNC.DEFER_BLOCKING 0x0 ;  /* 0x0000000000007b1d */ /* 0x000fe20000010000 */
[----:B--2---:R-:W-:-:S04]  /*8a280*/  LOP3.LUT R0, R0, 0x600, RZ, 0xc0, !PT ;  /* 0x0000060000007812 */ /* 0x004fc800078ec0ff */
[----:B------:R-:W-:Y:S02]  /*8a290*/  LOP3.LUT R0, R0, 0x60, R2, 0xf8, !PT ;  /* 0x0000006000007812 */ /* 0x000fe400078ef802 */
[----:B------:R-:W2:Y:S01]  /*8a2a0*/  LDL.LU R2, [R1+0x2744] ;  /* 0x0027440001027983 */ /* 0x000ea20000300800 */
[----:B---3--:R-:W-:-:S03]  /*8a2b0*/  ISETP.GE.AND P1, PT, R58, c[0x0][0x17c], PT ;  /* 0x00005f003a007a0c */ /* 0x008fc60003f26270 */
[----:B------:R-:W3:Y:S01]  /*8a2c0*/  LDL.LU R58, [R1+0x2f7c] ;  /* 0x002f7c00013a7983 */ /* 0x000ee20000300800 */
[----:B----4-:R-:W-:-:S03]  /*8a2d0*/  ISETP.GE.AND P0, PT, R59, c[0x0][0x17c], PT ;  /* 0x00005f003b007a0c */ /* 0x010fc60003f06270 */
[----:B------:R-:W3:Y:S01]  /*8a2e0*/  LDL.LU R59, [R1+0x2f78] ;  /* 0x002f7800013b7983 */ /* 0x000ee20000300800 */
[----:B------:R-:W-:Y:S02]  /*8a2f0*/  LOP3.LUT R3, R3, 0x1f, RZ, 0xc0, !PT ;  /* 0x0000001f03037812 */ /* 0x000fe400078ec0ff */
[----:B------:R-:W-:Y:S02]  /*8a300*/  LOP3.LUT R0, R0, 0x70, R60, 0x78, !PT ;  /* 0x0000007000007812 */ /* 0x000fe400078e783c */
[----:B------:R-:W4:Y:S04]  /*8a310*/  LDL.LU R60, [R1+0x2f74] ;  /* 0x002f7400013c7983 */ /* 0x000f280000300800 */
[----:B------:R0:W-:Y:S04]  /*8a320*/  STS.128 [R0], R44 ;  /* 0x0000002c00007388 */ /* 0x0001e80000000c00 */
[----:B------:R1:W-:Y:S01]  /*8a330*/  STS.128 [R0+0x80], R40 ;  /* 0x0000802800007388 */ /* 0x0003e20000000c00 */
[----:B------:R-:W-:-:S03]  /*8a340*/  ISETP.GE.AND P3, PT, R61, c[0x0][0x17c], PT ;  /* 0x00005f003d007a0c */ /* 0x000fc60003f66270 */
[----:B------:R1:W-:Y:S04]  /*8a350*/  STS.128 [R0+0x100], R36 ;  /* 0x0001002400007388 */ /* 0x0003e80000000c00 */
[----:B------:R-:W-:Y:S04]  /*8a360*/  STS.128 [R0+0x180], R32 ;  /* 0x0001802000007388 */ /* 0x000fe80000000c00 */
[----:B------:R-:W3:Y:S04]  /*8a370*/  LDL.LU R61, [R1+0x2f70] ;  /* 0x002f7000013d7983 */ /* 0x000ee80000300800 */
[----:B0-----:R-:W3:Y:S04]  /*8a380*/  LDL.LU R44, [R1+0x10] ;  /* 0x00001000012c7983 */ /* 0x001ee80000300800 */
[----:B------:R-:W3:Y:S04]  /*8a390*/  LDL.LU R45, [R1+0x14] ;  /* 0x00001400012d7983 */ /* 0x000ee80000300800 */
[----:B------:R-:W3:Y:S04]  /*8a3a0*/  LDL.LU R46, [R1+0x18] ;  /* 0x00001800012e7983 */ /* 0x000ee80000300800 */
[----:B------:R-:W3:Y:S01]  /*8a3b0*/  LDL.LU R47, [R1+0x1c] ;  /* 0x00001c00012f7983 */ /* 0x000ee20000300800 */
[----:B------:R-:W-:-:S06]  /*8a3c0*/  NOP ;  /* 0x0000000000007918 */ /* 0x000fcc0000000000 */
[----:B-1----:R-:W3:Y:S04]  /*8a3d0*/  LDL.LU R40, [R1] ;  /* 0x0000000001287983 */ /* 0x002ee80000300800 */
[----:B------:R-:W3:Y:S04]  /*8a3e0*/  LDL.LU R41, [R1+0x4] ;  /* 0x0000040001297983 */ /* 0x000ee80000300800 */
[----:B------:R-:W3:Y:S04]  /*8a3f0*/  LDL.LU R42, [R1+0x8] ;  /* 0x00000800012a7983 */ /* 0x000ee80000300800 */
[----:B------:R-:W3:Y:S01]  /*8a400*/  LDL.LU R43, [R1+0xc] ;  /* 0x00000c00012b7983 */ /* 0x000ee20000300800 */
[----:B--2---:R-:W-:-:S03]  /*8a410*/  ISETP.GE.AND P2, PT, R2, c[0x0][0x17c], PT ;  /* 0x00005f0002007a0c */ /* 0x004fc60003f46270 */
[----:B------:R-:W0:Y:S02]  /*8a420*/  S2R R2, SR_TID.X ;  /* 0x0000000000027919 */ /* 0x000e240000002100 */
[----:B0-----:R-:W-:-:S05]  /*8a430*/  IMAD.SHL.U32 R2, R2, 0x100, RZ ;  /* 0x0000010002027824 */ /* 0x001fca00078e00ff */
[----:B------:R-:W-:-:S05]  /*8a440*/  LOP3.LUT R2, R2, 0x600, RZ, 0xc0, !PT ;  /* 0x0000060002027812 */ /* 0x000fca00078ec0ff */
[----:B------:R-:W-:-:S05]  /*8a450*/  IMAD R2, R3, 0x10, R2 ;  /* 0x0000001003027824 */ /* 0x000fca00078e0202 */
[----:B------:R-:W0:Y:S01]  /*8a460*/  LDS.128 R32, [R2] ;  /* 0x0000000002207984 */ /* 0x000e220000000c00 */
[----:B------:R-:W-:-:S03]  /*8a470*/  LOP3.LUT R38, R2, 0x20, RZ, 0x3c, !PT ;  /* 0x0000002002267812 */ /* 0x000fc600078e3cff */
[----:B0-----:R-:W-:Y:S04]  /*8a480*/  STL.64 [R1+0x360], R32 ;  /* 0x0003602001007387 */ /* 0x001fe80000100a00 */
[----:B------:R-:W-:Y:S04]  /*8a490*/  STL.64 [R1+0x368], R34 ;  /* 0x0003682201007387 */ /* 0x000fe80000100a00 */
        /* <DEDUP_REMOVED lines=9> */
[----:B------:R-:W-:-:S06]  /*8a530*/  NOP ;  /* 0x0000000000007918 */ /* 0x000fcc0000000000 */
[----:B------:R-:W-:Y:S04]  /*8a540*/  STS.128 [R0], R28 ;  /* 0x0000001c00007388 */ /* 0x000fe80000000c00 */
[----:B------:R-:W-:Y:S04]  /*8a550*/  STS.128 [R0+0x80], R24 ;  /* 0x0000801800007388 */ /* 0x000fe80000000c00 */
[----:B------:R-:W-:Y:S04]  /*8a560*/  STS.128 [R0+0x100], R20 ;  /* 0x0001001400007388 */ /* 0x000fe80000000c00 */
[----:B------:R-:W-:Y:S01]  /*8a570*/  STS.128 [R0+0x180], R16 ;  /* 0x0001801000007388 */ /* 0x000fe20000000c00 */
[----:B------:R-:W-:-:S06]  /*8a580*/  NOP ;  /* 0x0000000000007918 */ /* 0x000fcc0000000000 */
[----:B------:R-:W1:Y:S04]  /*8a590*/  LDS.128 R16, [R2] ;  /* 0x0000000002107984 */ /* 0x000e680000000c00 */
[----:B------:R-:W2:Y:S04]  /*8a5a0*/  LDS.128 R24, [R38] ;  /* 0x0000000026187984 */ /* 0x000ea80000000c00 */
[----:B------:R-:W2:Y:S04]  /*8a5b0*/  LDS.128 R20, [R39] ;  /* 0x0000000027147984 */ /* 0x000ea80000000c00 */
[----:B0-----:R-:W-:Y:S04]  /*8a5c0*/  STL.64 [R1+0x3d0], R32 ;  /* 0x0003d02001007387 */ /* 0x001fe80000100a00 */
[----:B------:R-:W-:Y:S04]  /*8a5d0*/  STL.64 [R1+0x3d8], R34 ;  /* 0x0003d82201007387 */ /* 0x000fe80000100a00 */
[----:B-1----:R-:W-:Y:S04]  /*8a5e0*/  STL.64 [R1+0x1f0], R16 ;  /* 0x0001f01001007387 */ /* 0x002fe80000100a00 */
        /* <DEDUP_REMOVED lines=9> */
[----:B--2---:R-:W-:Y:S04]  /*8a680*/  STL.64 [R1+0x300], R24 ;  /* 0x0003001801007387 */ /* 0x004fe80000100a00 */
[----:B------:R-:W-:Y:S04]  /*8a690*/  STL.64 [R1+0x308], R26 ;  /* 0x0003081a01007387 */ /* 0x000fe80000100a00 */
[----:B------:R-:W-:Y:S04]  /*8a6a0*/  STL.64 [R1+0x390], R20 ;  /* 0x0003901401007387 */ /* 0x000fe80000100a00 */
[----:B------:R-:W-:Y:S04]  /*8a6b0*/  STL.64 [R1+0x398], R22 ;  /* 0x0003981601007387 */ /* 0x000fe80000100a00 */
[----:B0-----:R-:W-:Y:S04]  /*8a6c0*/  STL.64 [R1+0x3b0], R16 ;  /* 0x0003b01001007387 */ /* 0x001fe80000100a00 */
[----:B------:R-:W0:Y:S04]  /*8a6d0*/  LDS.128 R12, [R38] ;  /* 0x00000000260c7984 */ /* 0x000e280000000c00 */
[----:B------:R-:W-:Y:S04]  /*8a6e0*/  STL.64 [R1+0x3b8], R18 ;  /* 0x0003b81201007387 */ /* 0x000fe80000100a00 */
[----:B------:R-:W2:Y:S04]  /*8a6f0*/  LDS.128 R8, [R39] ;  /* 0x0000000027087984 */ /* 0x000ea80000000c00 */
[----:B-1----:R-:W-:Y:S04]  /*8a700*/  STL.64 [R1+0x3f0], R4 ;  /* 0x0003f00401007387 */ /* 0x002fe80000100a00 */
[----:B------:R-:W-:Y:S04]  /*8a710*/  STL.64 [R1+0x3f8], R6 ;  /* 0x0003f80601007387 */ /* 0x000fe80000100a00 */
[----:B------:R-:W1:Y:S01]  /*8a720*/  LDS.128 R4, [R3] ;  /* 0x0000000003047984 */ /* 0x000e620000000c00 */
[----:B------:R-:W-:-:S06]  /*8a730*/  NOP ;  /* 0x0000000000007918 */ /* 0x000fcc0000000000 */
[----:B0-----:R0:W-:Y:S04]  /*8a740*/  STL.64 [R1+0x3e0], R12 ;  /* 0x0003e00c01007387 */ /* 0x0011e80000100a00 */
[----:B------:R0:W-:Y:S04]  /*8a750*/  STL.64 [R1+0x3e8], R14 ;  /* 0x0003e80e01007387 */ /* 0x0001e80000100a00 */
[----:B--2---:R-:W-:Y:S04]  /*8a760*/  STL.64 [R1+0x550], R8 ;  /* 0x0005500801007387 */ /* 0x004fe80000100a00 */
[----:B------:R-:W-:Y:S04]  /*8a770*/  STL.64 [R1+0x558], R10 ;  /* 0x0005580a01007387 */ /* 0x000fe80000100a00 */
[----:B-1----:R1:W-:Y:S04]  /*8a780*/  STL.64 [R1+0x570], R4 ;  /* 0x0005700401007387 */ /* 0x0023e80000100a00 */
[----:B------:R2:W-:Y:S04]  /*8a790*/  STL.64 [R1+0x578], R6 ;  /* 0x0005780601007387 */ /* 0x0005e80000100a00 */
[----:B---3--:R-:W-:Y:S04]  /*8a7a0*/  STL.64 [R1+0x2f48], R58 ;  /* 0x002f483a01007387 */ /* 0x008fe80000100a00 */
        /* <DEDUP_REMOVED lines=8> */
[----:B0-----:R-:W4:Y:S04]  /*8a830*/  LDL.LU R12, [R1+0x40] ;  /* 0x00004000010c7983 */ /* 0x001f280000300800 */
[----:B------:R-:W4:Y:S04]  /*8a840*/  LDL.LU R13, [R1+0x44] ;  /* 0x00004400010d7983 */ /* 0x000f280000300800 */
[----:B------:R-:W4:Y:S04]  /*8a850*/  LDL.LU R14, [R1+0x48] ;  /* 0x00004800010e7983 */ /* 0x000f280000300800 */
[----:B------:R-:W4:Y:S04]  /*8a860*/  LDL.LU R15, [R1+0x4c] ;  /* 0x00004c00010f7983 */ /* 0x000f280000300800 */
[----:B-1----:R-:W4:Y:S04]  /*8a870*/  LDL.LU R4, [R1+0x20] ;  /* 0x0000200001047983 */ /* 0x002f280000300800 */
[----:B------:R-:W4:Y:S04]  /*8a880*/  LDL.LU R5, [R1+0x24] ;  /* 0x0000240001057983 */ /* 0x000f280000300800 */
[----:B--2---:R-:W2:Y:S04]  /*8a890*/  LDL.LU R6, [R1+0x28] ;  /* 0x0000280001067983 */ /* 0x004ea80000300800 */
        /* <DEDUP_REMOVED lines=17> */
[----:B------:R-:W-:Y:S04]  /*8a9b0*/  STS.128 [R0], R52 ;  /* 0x0000003400007388 */ /* 0x000fe80000000c00 */
[----:B------:R-:W-:Y:S04]  /*8a9c0*/  STS.128 [R0+0x80], R56 ;  /* 0x0000803800007388 */ /* 0x000fe80000000c00 */
[----:B------:R0:W-:Y:S04]  /*8a9d0*/  STS.128 [R0+0x100], R40 ;  /* 0x0001002800007388 */ /* 0x0001e80000000c00 */
[----:B------:R-:W-:Y:S01]  /*8a9e0*/  STS.128 [R0+0x180], R44 ;  /* 0x0001802c00007388 */ /* 0x000fe20000000c00 */
[----:B------:R-:W-:-:S06]  /*8a9f0*/  NOP ;  /* 0x0000000000007918 */ /* 0x000fcc0000000000 */
[----:B------:R-:W1:Y:S04]  /*8aa00*/  LDS.128 R44, [R2] ;  /* 0x00000000022c7984 */ /* 0x000e680000000c00 */
[----:B------:R-:W-:Y:S04]  /*8aa10*/  LDS.128 R48, [R3] ;  /* 0x0000000003307984 */ /* 0x000fe80000000c00 */
[----:B0-----:R-:W2:Y:S04]  /*8aa20*/  LDL.LU R40, [R1+0xa0] ;  /* 0x0000a00001287983 */ /* 0x001ea80000300800 */
[----:B------:R-:W-:Y:S04]  /*8aa30*/  LDS.128 R52, [R39] ;  /* 0x0000000027347984 */ /* 0x000fe80000000c00 */
[----:B-1----:R-:W-:Y:S04]  /*8aa40*/  STL.64 [R1], R44 ;  /* 0x0000002c01007387 */ /* 0x002fe80000100a00 */
[----:B------:R-:W-:Y:S04]  /*8aa50*/  STL.64 [R1+0x8], R46 ;  /* 0x0000082e01007387 */ /* 0x000fe80000100a00 */
[----:B------:R-:W0:Y:S01]  /*8aa60*/  LDS.128 R44, [R38] ;  /* 0x00000000262c7984 */ /* 0x000e220000000c00 */
[----:B------:R-:W-:-:S06]  /*8aa70*/  NOP ;  /* 0x0000000000007918 */ /* 0x000fcc0000000000 */
[----:B------:R-:W2:Y:S04]  /*8aa80*/  LDL.LU R41, [R1+0xa4] ;  /* 0x0000a40001297983 */ /* 0x000ea80000300800 */
[----:B------:R-:W2:Y:S04]  /*8aa90*/  LDL.LU R42, [R1+0xa8] ;  /* 0x0000a800012a7983 */ /* 0x000ea80000300800 */
[----:B------:R-:W2:Y:S04]  /*8aaa0*/  LDL.LU R43, [R1+0xac] ;  /* 0x0000ac00012b7983 */ /* 0x000ea80000300800 */
[----:B0-----:R0:W-:Y:S04]  /*8aab0*/  STL [R1+0x2f44], R45 ;  /* 0x002f442d01007387 */ /* 0x0011e80000100800 */
[----:B------:R1:W-:Y:S04]  /*8aac0*/  STL [R1+0x2f40], R46 ;  /* 0x002f402e01007387 */ /* 0x0003e80000100800 */
[----:B------:R-:W-:Y:S01]  /*8aad0*/  STL [R1+0x2f3c], R47 ;  /* 0x002f3c2f01007387 */ /* 0x000fe20000100800 */
[----:B0-----:R-:W-:-:S03]  /*8aae0*/  IMAD.MOV.U32 R45, RZ, RZ, R48 ;  /* 0x000000ffff2d7224 */ /* 0x001fc600078e0030 */
[----:B------:R-:W-:Y:S01]  /*8aaf0*/  STL.64 [R1+0x540], R52 ;  /* 0x0005403401007387 */ /* 0x000fe20000100a00 */
[----:B-1----:R-:W-:-:S03]  /*8ab00*/  IMAD.MOV.U32 R46, RZ, RZ, R49 ;  /* 0x000000ffff2e7224 */ /* 0x002fc600078e0031 */
[----:B------:R-:W-:Y:S04]  /*8ab10*/  STL.64 [R1+0x548], R54 ;  /* 0x0005483601007387 */ /* 0x000fe80000100a00 */
[----:B------:R-:W-:Y:S04]  /*8ab20*/  STL.64 [R1+0x568], R50 ;  /* 0x0005683201007387 */ /* 0x000fe80000100a00 */
[----:B------:R-:W-:Y:S04]  /*8ab30*/  STL [R1+0x2f58], R46 ;  /* 0x002f582e01007387 */ /* 0x000fe80000100800 */
[----:B------:R-:W-:Y:S04]  /*8ab40*/  STL.64 [R1+0x2f50], R44 ;  /* 0x002f502c01007387 */ /* 0x000fe80000100a00 */
[----:B---3--:R-:W-:Y:S04]  /*8ab50*/  STS.128 [R0+0x180], R16 ;  /* 0x0001801000007388 */ /* 0x008fe80000000c00 */
[----:B----4-:R-:W-:Y:S04]  /*8ab60*/  STS.128 [R0+0x100], R12 ;  /* 0x0001000c00007388 */ /* 0x010fe80000000c00 */
[----:B--2---:R-:W-:Y:S04]  /*8ab70*/  STS.128 [R0], R4 ;  /* 0x0000000400007388 */ /* 0x004fe80000000c00 */
[----:B------:R-:W-:Y:S01]  /*8ab80*/  STS.128 [R0+0x80], R8 ;  /* 0x0000800800007388 */ /* 0x000fe20000000c00 */
[----:B------:R-:W-:-:S06]  /*8ab90*/  NOP ;  /* 0x0000000000007918 */ /* 0x000fcc0000000000 */
[----:B------:R-:W0:Y:S04]  /*8aba0*/  LDS.128 R4, [R2] ;  /* 0x0000000002047984 */ /* 0x000e280000000c00 */
[----:B------:R-:W1:Y:S04]  /*8abb0*/  LDS.128 R12, [R38] ;  /* 0x00000000260c7984 */ /* 0x000e680000000c00 */
[----:B------:R-:W2:Y:S04]  /*8abc0*/  LDS.128 R8, [R39] ;  /* 0x0000000027087984 */ /* 0x000ea80000000c00 */
[----:B0-----:R-:W-:Y:S04]  /*8abd0*/  STL.64 [R1+0x40], R4 ;  /* 0x0000400401007387 */ /* 0x001fe80000100a00 */
[----:B------:R-:W-:Y:S04]  /*8abe0*/  STL.64 [R1+0x48], R6 ;  /* 0x0000480601007387 */ /* 0x000fe80000100a00 */
[----:B------:R-:W0:Y:S01]  /*8abf0*/  LDS.128 R4, [R3] ;  /* 0x0000000003047984 */ /* 0x000e220000000c00 */
[----:B------:R-:W-:-:S06]  /*8ac00*/  NOP ;  /* 0x0000000000007918 */ /* 0x000fcc0000000000 */
[----:B-1----:R-:W-:Y:S04]  /*8ac10*/  STL.64 [R1+0x30], R12 ;  /* 0x0000300c01007387 */ /* 0x002fe80000100a00 */
[----:B------:R-:W-:Y:S04]  /*8ac20*/  STL.64 [R1+0x38], R14 ;  /* 0x0000380e01007387 */ /* 0x000fe80000100a00 */
[----:B--2---:R-:W-:Y:S04]  /*8ac30*/  STL.64 [R1+0x580], R8 ;  /* 0x0005800801007387 */ /* 0x004fe80000100a00 */
[----:B------:R-:W-:Y:S04]  /*8ac40*/  STL.64 [R1+0x588], R10 ;  /* 0x0005880a01007387 */ /* 0x000fe80000100a00 */
[----:B------:R-:W-:Y:S04]  /*8ac50*/  STS.128 [R0], R20 ;  /* 0x0000001400007388 */ /* 0x000fe80000000c00 */
[----:B------:R-:W-:Y:S04]  /*8ac60*/  STS.128 [R0+0x80], R24 ;  /* 0x0000801800007388 */ /* 0x000fe80000000c00 */
[----:B------:R-:W-:Y:S04]  /*8ac70*/  STS.128 [R0+0x100], R28 ;  /* 0x0001001c00007388 */ /* 0x000fe80000000c00 */
[----:B------:R-:W-:Y:S01]  /*8ac80*/  STS.128 [R0+0x180], R32 ;  /* 0x0001802000007388 */ /* 0x000fe20000000c00 */
[----:B------:R-:W-:-:S06]  /*8ac90*/  NOP ;  /* 0x0000000000007918 */ /* 0x000fcc0000000000 */
[----:B0-----:R-:W-:Y:S04]  /*8aca0*/  STL.64 [R1+0x590], R4 ;  /* 0x0005900401007387 */ /* 0x001fe80000100a00 */
[----:B------:R-:W-:Y:S04]  /*8acb0*/  STL.64 [R1+0x598], R6 ;  /* 0x0005980601007387 */ /* 0x000fe80000100a00 */
[----:B------:R-:W0:Y:S04]  /*8acc0*/  LDS.128 R4, [R2] ;  /* 0x0000000002047984 */ /* 0x000e280000000c00 */
[----:B------:R-:W1:Y:S04]  /*8acd0*/  LDS.128 R12, [R38] ;  /* 0x00000000260c7984 */ /* 0x000e680000000c00 */
[----:B------:R-:W2:Y:S04]  /*8ace0*/  LDS.128 R8, [R39] ;  /* 0x0000000027087984 */ /* 0x000ea80000000c00 */
[----:B0-----:R-:W-:Y:S04]  /*8acf0*/  STL.64 [R1+0x20], R4 ;  /* 0x0000200401007387 */ /* 0x001fe80000100a00 */
[----:B------:R-:W-:Y:S04]  /*8ad00*/  STL.64 [R1+0x28], R6 ;  /* 0x0000280601007387 */ /* 0x000fe80000100a00 */
[----:B------:R-:W0:Y:S01]  /*8ad10*/  LDS.128 R4, [R3] ;  /* 0x0000000003047984 */ /* 0x000e220000000c00 */
[----:B------:R-:W-:-:S06]  /*8ad20*/  NOP ;  /* 0x0000000000007918 */ /* 0x000fcc0000000000 */
[----:B-1----:R1:W-:Y:S04]  /*8ad30*/  STL.64 [R1+0x10], R12 ;  /* 0x0000100c01007387 */ /* 0x0023e80000100a00 */
[----:B------:R3:W-:Y:S04]  /*8ad40*/  STL.64 [R1+0x18], R14 ;  /* 0x0000180e01007387 */ /* 0x0007e80000100a00 */
[----:B--2---:R2:W-:Y:S04]  /*8ad50*/  STL.64 [R1+0x60], R8 ;  /* 0x0000600801007387 */ /* 0x0045e80000100a00 */
[----:B------:R2:W-:Y:S04]  /*8ad60*/  STL.64 [R1+0x68], R10 ;  /* 0x0000680a01007387 */ /* 0x0005e80000100a00 */
[----:B0-----:R0:W-:Y:S04]  /*8ad70*/  STL.64 [R1+0x70], R4 ;  /* 0x0000700401007387 */ /* 0x0011e80000100a00 */
[----:B------:R0:W-:Y:S04]  /*8ad80*/  STL.64 [R1+0x78], R6 ;  /* 0x0000780601007387 */ /* 0x0001e80000100a00 */
[----:B------:R-:W4:Y:S04]  /*8ad90*/  LDL.LU R24, [R1+0x140] ;  /* 0x0001400001187983 */ /* 0x000f280000300800 */
[----:B------:R-:W4:Y:S04]  /*8ada0*/  LDL.LU R25, [R1+0x144] ;  /* 0x0001440001197983 */ /* 0x000f280000300800 */
[----:B------:R-:W4:Y:S04]  /*8adb0*/  LDL.LU R26, [R1+0x148] ;  /* 0x00014800011a7983 */ /* 0x000f280000300800 */
[----:B------:R-:W4:Y:S04]  /*8adc0*/  LDL.LU R27, [R1+0x14c] ;  /* 0x00014c00011b7983 */ /* 0x000f280000300800 */
[----:B-1----:R-:W4:Y:S04]  /*8add0*/  LDL.LU R12, [R1+0x110] ;  /* 0x00011000010c7983 */ /* 0x002f280000300800 */
[----:B------:R-:W4:Y:S04]  /*8ade0*/  LDL.LU R13, [R1+0x114] ;  /* 0x00011400010d7983 */ /* 0x000f280000300800 */
[----:B---3--:R-:W4:Y:S04]  /*8adf0*/  LDL.LU R14, [R1+0x118] ;  /* 0x00011800010e7983 */ /* 0x008f280000300800 */
[----:B------:R-:W4:Y:S04]  /*8ae00*/  LDL.LU R15, [R1+0x11c] ;  /* 0x00011c00010f7983 */ /* 0x000f280000300800 */
[----:B--2---:R-:W2:Y:S04]  /*8ae10*/  LDL.LU R8, [R1+0x100] ;  /* 0x0001000001087983 */ /* 0x004ea80000300800 */
[----:B------:R-:W2:Y:S04]  /*8ae20*/  LDL.LU R9, [R1+0x104] ;  /* 0x0001040001097983 */ /* 0x000ea80000300800 */
[----:B------:R-:W2:Y:S04]  /*8ae30*/  LDL.LU R10, [R1+0x108] ;  /* 0x00010800010a7983 */ /* 0x000ea80000300800 */
[----:B------:R-:W2:Y:S04]  /*8ae40*/  LDL.LU R11, [R1+0x10c] ;  /* 0x00010c00010b7983 */ /* 0x000ea80000300800 */
[----:B------:R-:W3:Y:S04]  /*8ae50*/  LDL.LU R56, [R1+0xc0] ;  /* 0x0000c00001387983 */ /* 0x000ee80000300800 */
[----:B------:R-:W3:Y:S04]  /*8ae60*/  LDL.LU R57, [R1+0xc4] ;  /* 0x0000c40001397983 */ /* 0x000ee80000300800 */
[----:B------:R-:W3:Y:S04]  /*8ae70*/  LDL.LU R58, [R1+0xc8] ;  /* 0x0000c800013a7983 */ /* 0x000ee80000300800 */
[----:B------:R-:W3:Y:S04]  /*8ae80*/  LDL.LU R59, [R1+0xcc] ;  /* 0x0000cc00013b7983 */ /* 0x000ee80000300800 */
[----:B------:R-:W2:Y:S04]  /*8ae90*/  LDL.LU R44, [R1+0xb0] ;  /* 0x0000b000012c7983 */ /* 0x000ea80000300800 */
[----:B------:R-:W2:Y:S04]  /*8aea0*/  LDL.LU R45, [R1+0xb4] ;  /* 0x0000b400012d7983 */ /* 0x000ea80000300800 */
[----:B------:R-:W2:Y:S04]  /*8aeb0*/  LDL.LU R46, [R1+0xb8] ;  /* 0x0000b800012e7983 */ /* 0x000ea80000300800 */
        /* <DEDUP_REMOVED lines=25> */
[----:B------:R0:W-:Y:S04]  /*8b050*/  STS.128 [R0], R40 ;  /* 0x0000002800007388 */ /* 0x0001e80000000c00 */
        /* <DEDUP_REMOVED lines=8> */
[----:B---3--:R-:W-:Y:S04]  /*8b0e0*/  STS.128 [R0+0x100], R56 ;  /* 0x0001003800007388 */ /* 0x008fe80000000c00 */
[----:B--2---:R-:W-:Y:S04]  /*8b0f0*/  STS.128 [R0+0x80], R44 ;  /* 0x0000802c00007388 */ /* 0x004fe80000000c00 */
[----:B----4-:R-:W-:Y:S01]  /*8b100*/  STS.128 [R0+0x180], R52 ;  /* 0x0001803400007388 */ /* 0x010fe20000000c00 */
        /* <DEDUP_REMOVED lines=13> */
[----:B------:R-:W3:Y:S04]  /*8b1e0*/  LDS.128 R4, [R2] ;  /* 0x0000000002047984 */ /* 0x000ee80000000c00 */
[----:B-1----:R-:W-:Y:S04]  /*8b1f0*/  STL.64 [R1+0x90], R56 ;  /* 0x0000903801007387 */ /* 0x002fe80000100a00 */
[----:B------:R-:W-:Y:S04]  /*8b200*/  STL.64 [R1+0x98], R58 ;  /* 0x0000983a01007387 */ /* 0x000fe80000100a00 */
[----:B--2---:R-:W-:Y:S04]  /*8b210*/  STL.64 [R1+0xd0], R52 ;  /* 0x0000d03401007387 */ /* 0x004fe80000100a00 */
[----:B------:R-:W-:Y:S04]  /*8b220*/  STL.64 [R1+0xd8], R54 ;  /* 0x0000d83601007387 */ /* 0x000fe80000100a00 */
[----:B0-----:R-:W-:Y:S04]  /*8b230*/  STL.64 [R1+0x5a0], R44 ;  /* 0x0005a02c01007387 */ /* 0x001fe80000100a00 */
[----:B------:R-:W0:Y:S04]  /*8b240*/  LDS.128 R12, [R38] ;  /* 0x00000000260c7984 */ /* 0x000e280000000c00 */
[----:B------:R-:W-:Y:S04]  /*8b250*/  STL.64 [R1+0x5a8], R46 ;  /* 0x0005a82e01007387 */ /* 0x000fe80000100a00 */
[----:B------:R-:W1:Y:S04]  /*8b260*/  LDS.128 R8, [R39] ;  /* 0x0000000027087984 */ /* 0x000e680000000c00 */
[----:B---3--:R-:W-:Y:S04]  /*8b270*/  STL.64 [R1+0x80], R4 ;  /* 0x0000800401007387 */ /* 0x008fe80000100a00 */
[----:B------:R-:W-:Y:S04]  /*8b280*/  STL.64 [R1+0x88], R6 ;  /* 0x0000880601007387 */ /* 0x000fe80000100a00 */
[----:B------:R-:W2:Y:S01]  /*8b290*/  LDS.128 R4, [R3] ;  /* 0x0000000003047984 */ /* 0x000ea20000000c00 */
[----:B------:R-:W-:-:S06]  /*8b2a0*/  NOP ;  /* 0x0000000000007918 */ /* 0x000fcc0000000000 */
[----:B------:R-:W-:Y:S04]  /*8b2b0*/  STS.128 [R0], R16 ;  /* 0x0000001000007388 */ /* 0x000fe80000000c00 */
[----:B------:R-:W-:Y:S04]  /*8b2c0*/  STS.128 [R0+0x80], R20 ;  /* 0x0000801400007388 */ /* 0x000fe80000000c00 */
[----:B0-----:R-:W-:Y:S04]  /*8b2d0*/  STL.64 [R1+0x50], R12 ;  /* 0x0000500c01007387 */ /* 0x001fe80000100a00 */
[----:B------:R-:W-:Y:S04]  /*8b2e0*/  STL.64 [R1+0x58], R14 ;  /* 0x0000580e01007387 */ /* 0x000fe80000100a00 */
[----:B-1----:R-:W-:Y:S04]  /*8b2f0*/  STL.64 [R1+0xc0], R8 ;  /* 0x0000c00801007387 */ /* 0x002fe80000100a00 */
[----:B------:R-:W-:Y:S04]  /*8b300*/  STL.64 [R1+0xc8], R10 ;  /* 0x0000c80a01007387 */ /* 0x000fe80000100a00 */
[----:B------:R-:W-:Y:S04]  /*8b310*/  STS.128 [R0+0x100], R24 ;  /* 0x0001001800007388 */ /* 0x000fe80000000c00 */
[----:B------:R-:W-:Y:S01]  /*8b320*/  STS.128 [R0+0x180], R28 ;  /* 0x0001801c00007388 */ /* 0x000fe20000000c00 */
[----:B------:R-:W-:-:S06]  /*8b330*/  NOP ;  /* 0x0000000000007918 */ /* 0x000fcc0000000000 */
[----:B--2---:R-:W-:Y:S04]  /*8b340*/  STL.64 [R1+0xe0], R4 ;  /* 0x0000e00401007387 */ /* 0x004fe80000100a00 */
        /* <DEDUP_REMOVED lines=24> */
[----:B--2---:R-:W4:Y:S04]  /*8b4d0*/  LDL.LU R10, [R1+0x1d8] ;  /* 0x0001d800010a7983 */ /* 0x004f280000300800 */
[----:B------:R-:W4:Y:S04]  /*8b4e0*/  LDL.LU R11, [R1+0x1dc] ;  /* 0x0001dc00010b7983 */ /* 0x000f280000300800 */
        /* <DEDUP_REMOVED lines=18> */
[----:B---3--:R-:W3:Y:S04]  /*8b610*/  LDL.LU R6, [R1+0x1c8] ;  /* 0x0001c80001067983 */ /* 0x008ee80000300800 */
        /* <DEDUP_REMOVED lines=9> */
[----:B------:R0:W-:Y:S04]  /*8b6b0*/  STS.128 [R0], R32 ;  /* 0x0000002000007388 */ /* 0x0001e80000000c00 */
[----:B0-----:R-:W3:Y:S04]  /*8b6c0*/  LDL.LU R32, [R1+0x240] ;  /* 0x0002400001207983 */ /* 0x001ee80000300800 */
[----:B------:R-:W3:Y:S04]  /*8b6d0*/  LDL.LU R33, [R1+0x244] ;  /* 0x0002440001217983 */ /* 0x000ee80000300800 */
[----:B------:R-:W3:Y:S04]  /*8b6e0*/  LDL.LU R34, [R1+0x248] ;  /* 0x0002480001227983 */ /* 0x000ee80000300800 */
[----:B------:R-:W3:Y:S04]  /*8b6f0*/  LDL.LU R35, [R1+0x24c] ;  /* 0x00024c0001237983 */ /* 0x000ee80000300800 */
[----:B------:R0:W-:Y:S04]  /*8b700*/  STS.128 [R0+0x80], R40 ;  /* 0x0000802800007388 */ /* 0x0001e80000000c00 */
[----:B------:R-:W3:Y:S04]  /*8b710*/  LDL.LU R28, [R1+0x230] ;  /* 0x00023000011c7983 */ /* 0x000ee80000300800 */
[----:B------:R-:W3:Y:S04]  /*8b720*/  LDL.LU R29, [R1+0x234] ;  /* 0x00023400011d7983 */ /* 0x000ee80000300800 */
[----:B------:R-:W3:Y:S04]  /*8b730*/  LDL.LU R30, [R1+0x238] ;  /* 0x00023800011e7983 */ /* 0x000ee80000300800 */
[----:B------:R-:W3:Y:S04]  /*8b740*/  LDL.LU R31, [R1+0x23c] ;  /* 0x00023c00011f7983 */ /* 0x000ee80000300800 */
[----:B0-----:R-:W3:Y:S04]  /*8b750*/  LDL.LU R40, [R1+0x250] ;  /* 0x0002500001287983 */ /* 0x001ee80000300800 */
[----:B------:R-:W3:Y:S04]  /*8b760*/  LDL.LU R41, [R1+0x254] ;  /* 0x0002540001297983 */ /* 0x000ee80000300800 */
[----:B------:R-:W3:Y:S04]  /*8b770*/  LDL.LU R42, [R1+0x258] ;  /* 0x00025800012a7983 */ /* 0x000ee80000300800 */
[----:B------:R-:W3:Y:S04]  /*8b780*/  LDL.LU R43, [R1+0x25c] ;  /* 0x00025c00012b7983 */ /* 0x000ee80000300800 */
[----:B--2---:R-:W-:Y:S04]  /*8b790*/  STS.128 [R0+0x180], R56 ;  /* 0x0001803800007388 */ /* 0x004fe80000000c00 */
[----:B----4-:R-:W-:Y:S01]  /*8b7a0*/  STS.128 [R0+0x100], R44 ;  /* 0x0001002c00007388 */ /* 0x010fe20000000c00 */
[----:B------:R-:W-:-:S06]  /*8b7b0*/  NOP ;  /* 0x0000000000007918 */ /* 0x000fcc0000000000 */
[----:B------:R-:W0:Y:S04]  /*8b7c0*/  LDS.128 R56, [R2] ;  /* 0x0000000002387984 */ /* 0x000e280000000c00 */
[----:B------:R-:W1:Y:S04]  /*8b7d0*/  LDS.128 R44, [R38] ;  /* 0x00000000262c7984 */ /* 0x000e680000000c00 */
[----:B0-----:R-:W-:Y:S04]  /*8b7e0*/  STL.64 [R1+0xf0], R56 ;  /* 0x0000f03801007387 */ /* 0x001fe80000100a00 */
[----:B------:R-:W-:Y:S04]  /*8b7f0*/  STL.64 [R1+0xf8], R58 ;  /* 0x0000f83a01007387 */ /* 0x000fe80000100a00 */
[----:B------:R-:W0:Y:S04]  /*8b800*/  LDS.128 R56, [R39] ;  /* 0x0000000027387984 */ /* 0x000e280000000c00 */
[----:B-1----:R-:W-:Y:S04]  /*8b810*/  STL.64 [R1+0xb0], R44 ;  /* 0x0000b02c01007387 */ /* 0x002fe80000100a00 */
[----:B------:R-:W-:Y:S04]  /*8b820*/  STL.64 [R1+0xb8], R46 ;  /* 0x0000b82e01007387 */ /* 0x000fe80000100a00 */
[----:B------:R-:W1:Y:S01]  /*8b830*/  LDS.128 R44, [R3] ;  /* 0x00000000032c7984 */ /* 0x000e620000000c00 */
[----:B------:R-:W-:-:S06]  /*8b840*/  NOP ;  /* 0x0000000000007918 */ /* 0x000fcc0000000000 */
[----:B------:R-:W-:Y:S04]  /*8b850*/  STS.128 [R0], R52 ;  /* 0x0000003400007388 */ /* 0x000fe80000000c00 */
[----:B------:R-:W-:Y:S04]  /*8b860*/  STS.128 [R0+0x80], R48 ;  /* 0x0000803000007388 */ /* 0x000fe80000000c00 */
[----:B---3--:R-:W-:Y:S04]  /*8b870*/  STS.128 [R0+0x100], R4 ;  /* 0x0001000400007388 */ /* 0x008fe80000000c00 */
[----:B------:R-:W-:Y:S01]  /*8b880*/  STS.128 [R0+0x180], R8 ;  /* 0x0001800800007388 */ /* 0x000fe20000000c00 */
[----:B------:R-:W-:-:S06]  /*8b890*/  NOP ;  /* 0x0000000000007918 */ /* 0x000fcc0000000000 */
[----:B------:R-:W2:Y:S04]  /*8b8a0*/  LDS.128 R4, [R2] ;  /* 0x0000000002047984 */ /* 0x000ea80000000c00 */
[----:B0-----:R-:W-:Y:S04]  /*8b8b0*/  STL.64 [R1+0x130], R56 ;  /* 0x0001303801007387 */ /* 0x001fe80000100a00 */
[----:B------:R-:W-:Y:S04]  /*8b8c0*/  STL.64 [R1+0x138], R58 ;  /* 0x0001383a01007387 */ /* 0x000fe80000100a00 */
[----:B------:R-:W-:Y:S04]  /*8b8d0*/  LDS.128 R8, [R39] ;  /* 0x0000000027087984 */ /* 0x000fe80000000c00 */
[----:B-1----:R-:W-:Y:S04]  /*8b8e0*/  STL.64 [R1+0x150], R44 ;  /* 0x0001502c01007387 */ /* 0x002fe80000100a00 */
[----:B------:R-:W-:Y:S04]  /*8b8f0*/  STL.64 [R1+0x158], R46 ;  /* 0x0001582e01007387 */ /* 0x000fe80000100a00 */
[----:B------:R-:W0:Y:S04]  /*8b900*/  LDS.128 R44, [R38] ;  /* 0x00000000262c7984 */ /* 0x000e280000000c00 */
[----:B--2---:R-:W-:Y:S04]  /*8b910*/  STL.64 [R1+0x180], R4 ;  /* 0x0001800401007387 */ /* 0x004fe80000100a00 */
[----:B------:R-:W-:Y:S04]  /*8b920*/  STL.64 [R1+0x188], R6 ;  /* 0x0001880601007387 */ /* 0x000fe80000100a00 */
[----:B------:R-:W1:Y:S01]  /*8b930*/  LDS.128 R4, [R3] ;  /* 0x0000000003047984 */ /* 0x000e620000000c00 */
[----:B------:R-:W-:-:S06]  /*8b940*/  NOP ;  /* 0x0000000000007918 */ /* 0x000fcc0000000000 */
[----:B------:R-:W-:Y:S04]  /*8b950*/  STS.128 [R0], R12 ;  /* 0x0000000c00007388 */ /* 0x000fe80000000c00 */
[----:B------:R-:W-:Y:S04]  /*8b960*/  STS.128 [R0+0x80], R16 ;  /* 0x0000801000007388 */ /* 0x000fe80000000c00 */
[----:B0-----:R-:W-:Y:S04]  /*8b970*/  STL.64 [R1+0x170], R44 ;  /* 0x0001702c01007387 */ /* 0x001fe80000100a00 */
[----:B------:R-:W-:Y:S04]  /*8b980*/  STL.64 [R1+0x178], R46 ;  /* 0x0001782e01007387 */ /* 0x000fe80000100a00 */
[----:B------:R-:W-:Y:S04]  /*8b990*/  STL.64 [R1+0x1b0], R8 ;  /* 0x0001b00801007387 */ /* 0x000fe80000100a00 */
[----:B------:R-:W-:Y:S04]  /*8b9a0*/  STL.64 [R1+0x1b8], R10 ;  /* 0x0001b80a01007387 */ /* 0x000fe80000100a00 */
[----:B------:R-:W-:Y:S04]  /*8b9b0*/  STS.128 [R0+0x100], R20 ;  /* 0x0001001400007388 */ /* 0x000fe80000000c00 */
[----:B------:R-:W-:Y:S01]  /*8b9c0*/  STS.128 [R0+0x180], R24 ;  /* 0x0001801800007388 */ /* 0x000fe20000000c00 */
[----:B------:R-:W-:-:S06]  /*8b9d0*/  NOP ;  /* 0x0000000000007918 */ /* 0x000fcc0000000000 */
[----:B-1----:R-:W-:Y:S04]  /*8b9e0*/  STL.64 [R1+0x1d0], R4 ;  /* 0x0001d00401007387 */ /* 0x002fe80000100a00 */
        /* <DEDUP_REMOVED lines=12> */
[----:B------:R1:W-:Y:S04]  /*8bab0*/  STS.128 [R0+0x80], R32 ;  /* 0x0000802000007388 */ /* 0x0003e80000000c00 */
[----:B0-----:R0:W-:Y:S04]  /*8bac0*/  STL.64 [R1+0x1c0], R4 ;  /* 0x0001c00401007387 */ /* 0x0011e80000100a00 */
[----:B------:R2:W-:Y:S04]  /*8bad0*/  STL.64 [R1+0x1c8], R6 ;  /* 0x0001c80601007387 */ /* 0x0005e80000100a00 */
[----:B-1----:R-:W3:Y:S04]  /*8bae0*/  LDL.LU R32, [R1+0x320] ;  /* 0x0003200001207983 */ /* 0x002ee80000300800 */
[----:B------:R-:W3:Y:S04]  /*8baf0*/  LDL.LU R33, [R1+0x324] ;  /* 0x0003240001217983 */ /* 0x000ee80000300800 */
[----:B------:R-:W3:Y:S04]  /*8bb00*/  LDL.LU R34, [R1+0x328] ;  /* 0x0003280001227983 */ /* 0x000ee80000300800 */
[----:B------:R-:W3:Y:S04]  /*8bb10*/  LDL.LU R35, [R1+0x32c] ;  /* 0x00032c0001237983 */ /* 0x000ee80000300800 */
[----:B------:R-:W4:Y:S04]  /*8bb20*/  LDL.LU R20, [R1+0x2e0] ;  /* 0x0002e00001147983 */ /* 0x000f280000300800 */
[----:B------:R-:W4:Y:S04]  /*8bb30*/  LDL.LU R21, [R1+0x2e4] ;  /* 0x0002e40001157983 */ /* 0x000f280000300800 */
        /* <DEDUP_REMOVED lines=34> */
[----:B------:R0:W-:Y:S04]  /*8bd60*/  STS.128 [R0], R28 ;  /* 0x0000001c00007388 */ /* 0x0001e80000000c00 */
[----:B------:R1:W-:Y:S04]  /*8bd70*/  STS.128 [R0+0x100], R40 ;  /* 0x0001002800007388 */ /* 0x0003e80000000c00 */
        /* <DEDUP_REMOVED lines=8> */
[----:B-1----:R-:W2:Y:S04]  /*8be00*/  LDL.LU R40, [R1+0x330] ;  /* 0x0003300001287983 */ /* 0x002ea80000300800 */
[----:B------:R-:W2:Y:S04]  /*8be10*/  LDL.LU R41, [R1+0x334] ;  /* 0x0003340001297983 */ /* 0x000ea80000300800 */
[----:B------:R-:W2:Y:S04]  /*8be20*/  LDL.LU R42, [R1+0x338] ;  /* 0x00033800012a7983 */ /* 0x000ea80000300800 */
[----:B------:R-:W2:Y:S04]  /*8be30*/  LDL.LU R43, [R1+0x33c] ;  /* 0x00033c00012b7983 */ /* 0x000ea80000300800 */
[----:B---3--:R-:W-:Y:S01]  /*8be40*/  STS.128 [R0+0x180], R44 ;  /* 0x0001802c00007388 */ /* 0x008fe20000000c00 */
[----:B------:R-:W-:-:S06]  /*8be50*/  NOP ;  /* 0x0000000000007918 */ /* 0x000fcc0000000000 */
[----:B------:R-:W0:Y:S04]  /*8be60*/  LDS.128 R44, [R2] ;  /* 0x00000000022c7984 */ /* 0x000e280000000c00 */
[----:B0-----:R-:W-:Y:S04]  /*8be70*/  STL.64 [R1+0x210], R44 ;  /* 0x0002102c01007387 */ /* 0x001fe80000100a00 */
[----:B------:R-:W-:Y:S04]  /*8be80*/  STL.64 [R1+0x218], R46 ;  /* 0x0002182e01007387 */ /* 0x000fe80000100a00 */
[----:B------:R-:W0:Y:S04]  /*8be90*/  LDS.128 R44, [R38] ;  /* 0x00000000262c7984 */ /* 0x000e280000000c00 */
[----:B0-----:R-:W-:Y:S04]  /*8bea0*/  STL.64 [R1+0x200], R44 ;  /* 0x0002002c01007387 */ /* 0x001fe80000100a00 */
[----:B------:R-:W-:Y:S04]  /*8beb0*/  STL.64 [R1+0x208], R46 ;  /* 0x0002082e01007387 */ /* 0x000fe80000100a00 */
[----:B------:R-:W0:Y:S04]  /*8bec0*/  LDS.128 R44, [R39] ;  /* 0x00000000272c7984 */ /* 0x000e280000000c00 */
[----:B0-----:R-:W-:Y:S04]  /*8bed0*/  STL.64 [R1+0x240], R44 ;  /* 0x0002402c01007387 */ /* 0x001fe80000100a00 */
[----:B------:R-:W-:Y:S04]  /*8bee0*/  STL.64 [R1+0x248], R46 ;  /* 0x0002482e01007387 */ /* 0x000fe80000100a00 */
[----:B------:R-:W0:Y:S01]  /*8bef0*/  LDS.128 R44, [R3] ;  /* 0x00000000032c7984 */ /* 0x000e220000000c00 */
[----:B------:R-:W-:-:S06]  /*8bf00*/  NOP ;  /* 0x0000000000007918 */ /* 0x000fcc0000000000 */
[----:B----4-:R-:W-:Y:S04]  /*8bf10*/  STS.128 [R0], R56 ;  /* 0x0000003800007388 */ /* 0x010fe80000000c00 */
[----:B------:R-:W-:Y:S04]  /*8bf20*/  STS.128 [R0+0x80], R52 ;  /* 0x0000803400007388 */ /* 0x000fe80000000c00 */
[----:B------:R-:W-:Y:S04]  /*8bf30*/  STS.128 [R0+0x100], R48 ;  /* 0x0001003000007388 */ /* 0x000fe80000000c00 */
[----:B--2---:R-:W-:Y:S01]  /*8bf40*/  STS.128 [R0+0x180], R4 ;  /* 0x0001800400007388 */ /* 0x004fe20000000c00 */
[----:B------:R-:W-:-:S06]  /*8bf50*/  NOP ;  /* 0x0000000000007918 */ /* 0x000fcc0000000000 */
[----:B------:R-:W1:Y:S04]  /*8bf60*/  LDS.128 R4, [R2] ;  /* 0x0000000002047984 */ /* 0x000e680000000c00 */
[----:B------:R-:W2:Y:S04]  /*8bf70*/  LDS.128 R48, [R38] ;  /* 0x0000000026307984 */ /* 0x000ea80000000c00 */
[----:B0-----:R-:W-:Y:S04]  /*8bf80*/  STL.64 [R1+0x260], R44 ;  /* 0x0002602c01007387 */ /* 0x001fe80000100a00 */
[----:B------:R-:W-:Y:S04]  /*8bf90*/  STL.64 [R1+0x268], R46 ;  /* 0x0002682e01007387 */ /* 0x000fe80000100a00 */
[----:B------:R-:W0:Y:S04]  /*8bfa0*/  LDS.128 R44, [R39] ;  /* 0x00000000272c7984 */ /* 0x000e280000000c00 */
[----:B-1----:R-:W-:Y:S04]  /*8bfb0*/  STL.64 [R1+0x1e0], R4 ;  /* 0x0001e00401007387 */ /* 0x002fe80000100a00 */
[----:B------:R-:W-:Y:S04]  /*8bfc0*/  STL.64 [R1+0x1e8], R6 ;  /* 0x0001e80601007387 */ /* 0x000fe80000100a00 */
[----:B------:R-:W1:Y:S01]  /*8bfd0*/  LDS.128 R4, [R3] ;  /* 0x0000000003047984 */ /* 0x000e620000000c00 */
[----:B------:R-:W-:-:S06]  /*8bfe0*/  NOP ;  /* 0x0000000000007918 */ /* 0x000fcc0000000000 */
[----:B--2---:R-:W-:Y:S04]  /*8bff0*/  STL.64 [R1+0x190], R48 ;  /* 0x0001903001007387 */ /* 0x004fe80000100a00 */
[----:B------:R-:W-:Y:S04]  /*8c000*/  STL.64 [R1+0x198], R50 ;  /* 0x0001983201007387 */ /* 0x000fe80000100a00 */
[----:B0-----:R-:W-:Y:S04]  /*8c010*/  STL.64 [R1+0x230], R44 ;  /* 0x0002302c01007387 */ /* 0x001fe80000100a00 */
[----:B------:R-:W-:Y:S04]  /*8c020*/  STL.64 [R1+0x238], R46 ;  /* 0x0002382e01007387 */ /* 0x000fe80000100a00 */
[----:B------:R-:W-:Y:S04]  /*8c030*/  STS.128 [R0], R8 ;  /* 0x0000000800007388 */ /* 0x000fe80000000c00 */
[----:B------:R-:W-:Y:S04]  /*8c040*/  STS.128 [R0+0x80], R12 ;  /* 0x0000800c00007388 */ /* 0x000fe80000000c00 */
        /* <DEDUP_REMOVED lines=15> */
[----:B------:R-:W-:Y:S04]  /*8c140*/  STS.128 [R0], R24 ;  /* 0x0000001800007388 */ /* 0x000fe80000000c00 */
[----:B------:R1:W-:Y:S04]  /*8c150*/  STS.128 [R0+0x80], R28 ;  /* 0x0000801c00007388 */ /* 0x0003e80000000c00 */
[----:B------:R-:W-:Y:S04]  /*8c160*/  STS.128 [R0+0x100], R32 ;  /* 0x0001002000007388 */ /* 0x000fe80000000c00 */
[----:B------:R-:W-:Y:S01]  /*8c170*/  STS.128 [R0+0x180], R40 ;  /* 0x0001802800007388 */ /* 0x000fe20000000c00 */
[----:B------:R-:W-:-:S06]  /*8c180*/  NOP ;  /* 0x0000000000007918 */ /* 0x000fcc0000000000 */
[----:B------:R-:W-:Y:S04]  /*8c190*/  STL.64 [R1+0x2c8], R10 ;  /* 0x0002c80a01007387 */ /* 0x000fe80000100a00 */
[----:B0-----:R-:W-:Y:S04]  /*8c1a0*/  STL.64 [R1+0x2e0], R4 ;  /* 0x0002e00401007387 */ /* 0x001fe80000100a00 */
[----:B------:R-:W0:Y:S04]  /*8c1b0*/  LDS.128 R8, [R2] ;  /* 0x0000000002087984 */ /* 0x000e280000000c00 */
[----:B------:R-:W-:Y:S04]  /*8c1c0*/  STL.64 [R1+0x2e8], R6 ;  /* 0x0002e80601007387 */ /* 0x000fe80000100a00 */
[----:B------:R-:W2:Y:S04]  /*8c1d0*/  LDS.128 R4, [R38] ;  /* 0x0000000026047984 */ /* 0x000ea80000000c00 */
[----:B-1----:R-:W3:Y:S04]  /*8c1e0*/  LDL.LU R28, [R1+0x470] ;  /* 0x00047000011c7983 */ /* 0x002ee80000300800 */
[----:B------:R-:W1:Y:S04]  /*8c1f0*/  LDS.128 R40, [R39] ;  /* 0x0000000027287984 */ /* 0x000e680000000c00 */
[----:B0-----:R-:W-:Y:S04]  /*8c200*/  STL.64 [R1+0x270], R8 ;  /* 0x0002700801007387 */ /* 0x001fe80000100a00 */
[----:B------:R-:W-:Y:S04]  /*8c210*/  STL.64 [R1+0x278], R10 ;  /* 0x0002780a01007387 */ /* 0x000fe80000100a00 */
[----:B--2---:R0:W-:Y:S04]  /*8c220*/  STL.64 [R1+0x220], R4 ;  /* 0x0002200401007387 */ /* 0x0041e80000100a00 */
[----:B------:R2:W-:Y:S04]  /*8c230*/  STL.64 [R1+0x228], R6 ;  /* 0x0002280601007387 */ /* 0x0005e80000100a00 */
        /* <DEDUP_REMOVED lines=47> */
[----:B-1----:R-:W-:Y:S04]  /*8c530*/  STL.64 [R1+0x2b0], R40 ;  /* 0x0002b02801007387 */ /* 0x002fe80000100a00 */
[----:B------:R-:W-:Y:S04]  /*8c540*/  STL.64 [R1+0x2b8], R42 ;  /* 0x0002b82a01007387 */ /* 0x000fe80000100a00 */
[----:B------:R-:W0:Y:S01]  /*8c550*/  LDS.128 R40, [R3] ;  /* 0x0000000003287984 */ /* 0x000e220000000c00 */
[----:B------:R-:W-:-:S06]  /*8c560*/  NOP ;  /* 0x0000000000007918 */ /* 0x000fcc0000000000 */
[----:B0-----:R0:W-:Y:S04]  /*8c570*/  STL.64 [R1+0x2d0], R40 ;  /* 0x0002d02801007387 */ /* 0x0011e80000100a00 */
[----:B------:R1:W-:Y:S04]  /*8c580*/  STL.64 [R1+0x2d8], R42 ;  /* 0x0002d82a01007387 */ /* 0x0003e80000100a00 */
[----:B0-----:R-:W2:Y:S04]  /*8c590*/  LDL.LU R40, [R1+0x490] ;  /* 0x0004900001287983 */ /* 0x001ea80000300800 */
[----:B------:R-:W2:Y:S04]  /*8c5a0*/  LDL.LU R41, [R1+0x494] ;  /* 0x0004940001297983 */ /* 0x000ea80000300800 */
[----:B-1----:R-:W2:Y:S04]  /*8c5b0*/  LDL.LU R42, [R1+0x498] ;  /* 0x00049800012a7983 */ /* 0x002ea80000300800 */
[----:B------:R-:W2:Y:S04]  /*8c5c0*/  LDL.LU R43, [R1+0x49c] ;  /* 0x00049c00012b7983 */ /* 0x000ea80000300800 */
[----:B---3--:R-:W-:Y:S04]  /*8c5d0*/  STS.128 [R0+0x100], R52 ;  /* 0x0001003400007388 */ /* 0x008fe80000000c00 */
[----:B----4-:R-:W-:Y:S04]  /*8c5e0*/  STS.128 [R0+0x80], R56 ;  /* 0x0000803800007388 */ /* 0x010fe80000000c00 */
[----:B------:R-:W-:Y:S04]  /*8c5f0*/  STS.128 [R0], R44 ;  /* 0x0000002c00007388 */ /* 0x000fe80000000c00 */
[----:B------:R-:W-:Y:S01]  /*8c600*/  STS.128 [R0+0x180], R48 ;  /* 0x0001803000007388 */ /* 0x000fe20000000c00 */
[----:B------:R-:W-:-:S06]  /*8c610*/  NOP ;  /* 0x0000000000007918 */ /* 0x000fcc0000000000 */
[----:B------:R-:W0:Y:S04]  /*8c620*/  LDS.128 R44, [R2] ;  /* 0x00000000022c7984 */ /* 0x000e280000000c00 */
[----:B------:R-:W1:Y:S04]  /*8c630*/  LDS.128 R52, [R38] ;  /* 0x0000000026347984 */ /* 0x000e680000000c00 */
[----:B------:R-:W3:Y:S04]  /*8c640*/  LDS.128 R48, [R39] ;  /* 0x0000000027307984 */ /* 0x000ee80000000c00 */
[----:B0-----:R-:W-:Y:S04]  /*8c650*/  STL.64 [R1+0x320], R44 ;  /* 0x0003202c01007387 */ /* 0x001fe80000100a00 */
[----:B------:R-:W-:Y:S04]  /*8c660*/  STL.64 [R1+0x328], R46 ;  /* 0x0003282e01007387 */ /* 0x000fe80000100a00 */
[----:B------:R-:W0:Y:S01]  /*8c670*/  LDS.128 R44, [R3] ;  /* 0x00000000032c7984 */ /* 0x000e220000000c00 */
[----:B------:R-:W-:-:S06]  /*8c680*/  NOP ;  /* 0x0000000000007918 */ /* 0x000fcc0000000000 */
[----:B--2---:R-:W-:Y:S04]  /*8c690*/  STS.128 [R0], R4 ;  /* 0x0000000400007388 */ /* 0x004fe80000000c00 */
[----:B------:R-:W-:Y:S04]  /*8c6a0*/  STS.128 [R0+0x80], R8 ;  /* 0x0000800800007388 */ /* 0x000fe80000000c00 */
[----:B------:R-:W-:Y:S04]  /*8c6b0*/  STS.128 [R0+0x100], R12 ;  /* 0x0001000c00007388 */ /* 0x000fe80000000c00 */
[----:B------:R-:W-:Y:S01]  /*8c6c0*/  STS.128 [R0+0x180], R16 ;  /* 0x0001801000007388 */ /* 0x000fe20000000c00 */
[----:B------:R-:W-:-:S06]  /*8c6d0*/  NOP ;  /* 0x0000000000007918 */ /* 0x000fcc0000000000 */
[----:B------:R-:W2:Y:S04]  /*8c6e0*/  LDS.128 R4, [R2] ;  /* 0x0000000002047984 */ /* 0x000ea80000000c00 */
[----:B-1----:R-:W-:Y:S04]  /*8c6f0*/  STL.64 [R1+0x310], R52 ;  /* 0x0003103401007387 */ /* 0x002fe80000100a00 */
[----:B------:R-:W-:Y:S04]  /*8c700*/  STL.64 [R1+0x318], R54 ;  /* 0x0003183601007387 */ /* 0x000fe80000100a00 */
[----:B---3--:R-:W-:Y:S04]  /*8c710*/  STL.64 [R1+0x370], R48 ;  /* 0x0003703001007387 */ /* 0x008fe80000100a00 */
[----:B------:R-:W-:Y:S04]  /*8c720*/  STL.64 [R1+0x378], R50 ;  /* 0x0003783201007387 */ /* 0x000fe80000100a00 */
[----:B0-----:R-:W-:Y:S04]  /*8c730*/  STL.64 [R1+0x400], R44 ;  /* 0x0004002c01007387 */ /* 0x001fe80000100a00 */
[----:B------:R-:W0:Y:S04]  /*8c740*/  LDS.128 R12, [R38] ;  /* 0x00000000260c7984 */ /* 0x000e280000000c00 */
[----:B------:R-:W-:Y:S04]  /*8c750*/  STL.64 [R1+0x408], R46 ;  /* 0x0004082e01007387 */ /* 0x000fe80000100a00 */
[----:B------:R-:W1:Y:S04]  /*8c760*/  LDS.128 R8, [R39] ;  /* 0x0000000027087984 */ /* 0x000e680000000c00 */
[----:B--2---:R-:W-:Y:S04]  /*8c770*/  STL.64 [R1+0x2f0], R4 ;  /* 0x0002f00401007387 */ /* 0x004fe80000100a00 */
        /* <DEDUP_REMOVED lines=343> */
[----:B------:R-:W-:Y:S04]  /*8dcf0*/  STS.128 [R0+0x80], R28 ;  /* 0x0000801c00007388 */ /* 0x000fe80000000c00 */
[----:B------:R-:W-:Y:S04]  /*8dd00*/  STS.128 [R0+0x100], R32 ;  /* 0x0001002000007388 */ /* 0x000fe80000000c00 */
[----:B------:R-:W-:Y:S01]  /*8dd10*/  STS.128 [R0+0x180], R40 ;  /* 0x0001802800007388 */ /* 0x000fe20000000c00 */
[----:B------:R-:W-:-:S06]  /*8dd20*/  NOP ;  /* 0x0000000000007918 */ /* 0x000fcc0000000000 */
[----:B------:R-:W-:Y:S04]  /*8dd30*/  STL.64 [R1+0x648], R10 ;  /* 0x0006480a01007387 */ /* 0x000fe80000100a00 */
[----:B0-----:R-:W-:Y:S04]  /*8dd40*/  STL.64 [R1+0x6f0], R4 ;  /* 0x0006f00401007387 */ /* 0x001fe80000100a00 */
[----:B------:R-:W0:Y:S04]  /*8dd50*/  LDS.128 R8, [R2] ;  /* 0x0000000002087984 */ /* 0x000e280000000c00 */
[----:B------:R-:W-:Y:S04]  /*8dd60*/  STL.64 [R1+0x6f8], R6 ;  /* 0x0006f80601007387 */ /* 0x000fe80000100a00 */
[----:B------:R-:W1:Y:S04]  /*8dd70*/  LDS.128 R4, [R38] ;  /* 0x0000000026047984 */ /* 0x000e680000000c00 */
[----:B------:R-:W2:Y:S04]  /*8dd80*/  LDL.LU R48, [R1+0x1420] ;  /* 0x0014200001307983 */ /* 0x000ea80000300800 */
[----:B------:R-:W3:Y:S04]  /*8dd90*/  LDS.128 R40, [R39] ;  /* 0x0000000027287984 */ /* 0x000ee80000000c00 */
[----:B0-----:R0:W-:Y:S04]  /*8dda0*/  STL.64 [R1+0x710], R8 ;  /* 0x0007100801007387 */ /* 0x0011e80000100a00 */
[----:B------:R4:W-:Y:S04]  /*8ddb0*/  STL.64 [R1+0x718], R10 ;  /* 0x0007180a01007387 */ /* 0x0009e80000100a00 */
[----:B-1----:R-:W-:Y:S04]  /*8ddc0*/  STL.64 [R1+0x6e0], R4 ;  /* 0x0006e00401007387 */ /* 0x002fe80000100a00 */
[----:B------:R-:W-:Y:S04]  /*8ddd0*/  STL.64 [R1+0x6e8], R6 ;  /* 0x0006e80601007387 */ /* 0x000fe80000100a00 */
[----:B------:R-:W2:Y:S04]  /*8dde0*/  LDL.LU R49, [R1+0x1424] ;  /* 0x0014240001317983 */ /* 0x000ea80000300800 */
[----:B------:R-:W2:Y:S04]  /*8ddf0*/  LDL.LU R50, [R1+0x1428] ;  /* 0x0014280001327983 */ /* 0x000ea80000300800 */
[----:B------:R-:W2:Y:S04]  /*8de00*/  LDL.LU R51, [R1+0x142c] ;  /* 0x00142c0001337983 */ /* 0x000ea80000300800 */
        /* <DEDUP_REMOVED lines=16> */
[----:B0-----:R-:W3:Y:S04]  /*8df10*/  LDL.LU R8, [R1+0x1380] ;  /* 0x0013800001087983 */ /* 0x001ee80000300800 */
[----:B------:R-:W3:Y:S04]  /*8df20*/  LDL.LU R9, [R1+0x1384] ;  /* 0x0013840001097983 */ /* 0x000ee80000300800 */
[----:B----4-:R-:W4:Y:S04]  /*8df30*/  LDL.LU R10, [R1+0x1388] ;  /* 0x00138800010a7983 */ /* 0x010f280000300800 */
        /* <DEDUP_REMOVED lines=13> */
[----:B------:R-:W-:Y:S01]  /*8e010*/  LDS.128 R4, [R3] ;  /* 0x0000000003047984 */ /* 0x000fe20000000c00 */
[----:B------:R-:W-:-:S06]  /*8e020*/  NOP ;  /* 0x0000000000007918 */ /* 0x000fcc0000000000 */
[----:B--2---:R-:W-:Y:S04]  /*8e030*/  STL.64 [R1+0x2f68], R50 ;  /* 0x002f683201007387 */ /* 0x004fe80000100a00 */
[----:B------:R0:W-:Y:S04]  /*8e040*/  STL.64 [R1+0x2f60], R48 ;  /* 0x002f603001007387 */ /* 0x0001e80000100a00 */
        /* <DEDUP_REMOVED lines=8> */
[----:B---3--:R-:W-:Y:S04]  /*8e0d0*/  STS.128 [R0+0x180], R20 ;  /* 0x0001801400007388 */ /* 0x008fe80000000c00 */
[----:B------:R-:W3:Y:S04]  /*8e0e0*/  LDL.LU R56, [R1+0x1430] ;  /* 0x0014300001387983 */ /* 0x000ee80000300800 */
[----:B------:R-:W-:Y:S04]  /*8e0f0*/  STS.128 [R0+0x100], R16 ;  /* 0x0001001000007388 */ /* 0x000fe80000000c00 */
[----:B------:R-:W3:Y:S04]  /*8e100*/  LDL.LU R57, [R1+0x1434] ;  /* 0x0014340001397983 */ /* 0x000ee80000300800 */
[----:B------:R-:W3:Y:S04]  /*8e110*/  LDL.LU R58, [R1+0x1438] ;  /* 0x00143800013a7983 */ /* 0x000ee80000300800 */
[----:B------:R-:W3:Y:S04]  /*8e120*/  LDL.LU R59, [R1+0x143c] ;  /* 0x00143c00013b7983 */ /* 0x000ee80000300800 */
[----:B------:R-:W-:Y:S04]  /*8e130*/  STS.128 [R0+0x80], R12 ;  /* 0x0000800c00007388 */ /* 0x000fe80000000c00 */
[----:B------:R-:W-:Y:S04]  /*8e140*/  STL [R1+0x2f38], R43 ;  /* 0x002f382b01007387 */ /* 0x000fe80000100800 */
[----:B----4-:R-:W-:Y:S01]  /*8e150*/  STS.128 [R0], R8 ;  /* 0x0000000800007388 */ /* 0x010fe20000000c00 */
[----:B------:R-:W-:-:S06]  /*8e160*/  NOP ;  /* 0x0000000000007918 */ /* 0x000fcc0000000000 */
[----:B------:R-:W0:Y:S04]  /*8e170*/  LDS.128 R8, [R2] ;  /* 0x0000000002087984 */ /* 0x000e280000000c00 */
[----:B------:R-:W1:Y:S04]  /*8e180*/  LDS.128 R12, [R38] ;  /* 0x00000000260c7984 */ /* 0x000e680000000c00 */
[----:B------:R-:W4:Y:S04]  /*8e190*/  LDS.128 R16, [R39] ;  /* 0x0000000027107984 */ /* 0x000f280000000c00 */
[----:B------:R-:W0:Y:S01]  /*8e1a0*/  LDS.128 R20, [R3] ;  /* 0x0000000003147984 */ /* 0x000e220000000c00 */
[----:B------:R-:W-:-:S06]  /*8e1b0*/  NOP ;  /* 0x0000000000007918 */ /* 0x000fcc0000000000 */
[----:B------:R-:W-:Y:S04]  /*8e1c0*/  STS.128 [R0+0x100], R28 ;  /* 0x0001001c00007388 */ /* 0x000fe80000000c00 */
[----:B------:R-:W-:Y:S04]  /*8e1d0*/  STS.128 [R0+0x180], R32 ;  /* 0x0001802000007388 */ /* 0x000fe80000000c00 */
[----:B------:R0:W-:Y:S04]  /*8e1e0*/  STS.128 [R0], R52 ;  /* 0x0000003400007388 */ /* 0x0001e80000000c00 */
[----:B------:R-:W-:Y:S01]  /*8e1f0*/  STS.128 [R0+0x80], R24 ;  /* 0x0000801800007388 */ /* 0x000fe20000000c00 */
[----:B------:R-:W-:-:S06]  /*8e200*/  NOP ;  /* 0x0000000000007918 */ /* 0x000fcc0000000000 */
[----:B------:R-:W-:Y:S04]  /*8e210*/  LDS.128 R28, [R38] ;  /* 0x00000000261c7984 */ /* 0x000fe80000000c00 */
[----:B------:R-:W-:Y:S04]  /*8e220*/  LDS.128 R32, [R39] ;  /* 0x0000000027207984 */ /* 0x000fe80000000c00 */
[----:B------:R-:W1:Y:S04]  /*8e230*/  LDS.128 R24, [R2] ;  /* 0x0000000002187984 */ /* 0x000e680000000c00 */
[----:B------:R-:W-:Y:S01]  /*8e240*/  LDS.128 R36, [R3] ;  /* 0x0000000003247984 */ /* 0x000fe20000000c00 */
[----:B------:R-:W-:-:S06]  /*8e250*/  NOP ;  /* 0x0000000000007918 */ /* 0x000fcc0000000000 */
[----:B0-----:R-:W4:Y:S04]  /*8e260*/  LDL.LU R54, [R1+0x360] ;  /* 0x0003600001367983 */ /* 0x001f280000300800 */
[----:B------:R-:W4:Y:S04]  /*8e270*/  LDL.LU R55, [R1+0x1f0] ;  /* 0x0001f00001377983 */ /* 0x000f280000300800 */
[----:B--2---:R0:W-:Y:S04]  /*8e280*/  STS.128 [R0], R48 ;  /* 0x0000003000007388 */ /* 0x0041e80000000c00 */
[----:B0-----:R-:W2:Y:S04]  /*8e290*/  LDL.LU.64 R50, [R1+0x2f68] ;  /* 0x002f680001327983 */ /* 0x001ea80000300a00 */
[----:B------:R-:W2:Y:S01]  /*8e2a0*/  LDL.LU.64 R48, [R1+0x2f60] ;  /* 0x002f600001307983 */ /* 0x000ea20000300a00 */
[C---:B------:R-:W-:Y:S01]  /*8e2b0*/  IMAD R3, R60.reuse, c[0x0][0x194], RZ ;  /* 0x000065003c037a24 */ /* 0x040fe200078e02ff */
[----:B------:R-:W-:-:S02]  /*8e2c0*/  ISETP.GE.AND P5, PT, R60, c[0x0][0x178], PT ;  /* 0x00005e003c007a0c */ /* 0x000fc40003fa6270 */
[----:B------:R0:W-:Y:S01]  /*8e2d0*/  STS.128 [R0+0x80], R44 ;  /* 0x0000802c00007388 */ /* 0x0001e20000000c00 */
[----:B------:R-:W-:-:S03]  /*8e2e0*/  ISETP.GE.AND P4, PT, R61, c[0x0][0x17c], PT ;  /* 0x00005f003d007a0c */ /* 0x000fc60003f86270 */
[----:B---3--:R3:W-:Y:S01]  /*8e2f0*/  STS.128 [R0+0x180], R56 ;  /* 0x0001803800007388 */ /* 0x0087e20000000c00 */
[----:B------:R-:W-:-:S03]  /*8e300*/  ISETP.LT.AND P5, PT, R61, c[0x0][0x17c], !P5 ;  /* 0x00005f003d007a0c */ /* 0x000fc60006fa1270 */
[----:B0-----:R-:W4:Y:S04]  /*8e310*/  LDL.LU R46, [R1+0x2f58] ;  /* 0x002f5800012e7983 */ /* 0x001f280000300800 */
[----:B------:R-:W4:Y:S04]  /*8e320*/  LDL.LU.64 R44, [R1+0x2f50] ;  /* 0x002f5000012c7983 */ /* 0x000f280000300a00 */
[----:B---3--:R-:W3:Y:S04]  /*8e330*/  LDL.LU.64 R58, [R1+0x2f48] ;  /* 0x002f4800013a7983 */ /* 0x008ee80000300a00 */
[----:B------:R-:W3:Y:S04]  /*8e340*/  LDL.LU R43, [R1+0x274c] ;  /* 0x00274c00012b7983 */ /* 0x000ee80000300800 */
[----:B--2---:R0:W-:Y:S02]  /*8e350*/  STS.128 [R0+0x100], R48 ;  /* 0x0001003000007388 */ /* 0x0041e40000000c00 */
[----:B0-----:R-:W-:Y:S01]  /*8e360*/  IMAD.MOV.U32 R48, RZ, RZ, c[0x0][0x194] ;  /* 0x00006500ff307624 */ /* 0x001fe200078e00ff */
[----:B------:R-:W-:-:S03]  /*8e370*/  LEA R50, P6, R3, c[0x0][0x170], 0x1 ;  /* 0x00005c0003327a11 */ /* 0x000fc600078c08ff */
[----:B------:R-:W-:Y:S01]  /*8e380*/  IMAD R0, R48, 0x20, R3 ;  /* 0x0000002030007824 */ /* 0x000fe200078e0203 */
[----:B------:R-:W-:Y:S01]  /*8e390*/  LEA.HI.X.SX32 R51, R3, c[0x0][0x174], 0x1, P6 ;  /* 0x00005d0003337a11 */ /* 0x000fe200030f0eff */
[----:B------:R-:W-:Y:S02]  /*8e3a0*/  IMAD R3, R61, c[0x0][0x198], RZ ;  /* 0x000066003d037a24 */ /* 0x000fe400078e02ff */
[----:B------:R-:W2:Y:S01]  /*8e3b0*/  LDL.LU R61, [R1+0x340] ;  /* 0x00034000013d7983 */ /* 0x000ea20000300800 */
[----:B------:R-:W-:Y:S01]  /*8e3c0*/  LEA R48, P6, R0, c[0x0][0x170], 0x1 ;  /* 0x00005c0000307a11 */ /* 0x000fe200078c08ff */
[----:B------:R-:W-:Y:S01]  /*8e3d0*/  IMAD.WIDE R52, R3, 0x2, R50 ;  /* 0x0000000203347825 */ /* 0x000fe200078e0232 */
[----:B------:R-:W-:-:S06]  /*8e3e0*/  NOP ;  /* 0x0000000000007918 */ /* 0x000fcc0000000000 */
[----:B------:R-:W-:Y:S01]  /*8e3f0*/  LEA.HI.X.SX32 R49, R0, c[0x0][0x174], 0x1, P6 ;  /* 0x00005d0000317a11 */ /* 0x000fe200030f0eff */
[----:B----4-:R0:W-:Y:S01]  /*8e400*/  @P5 STG.E.U16 [R52.64], R54 ;  /* 0x0000003634005986 */ /* 0x0101e2000c101506 */
[----:B------:R-:W-:Y:S02]  /*8e410*/  ISETP.LT.AND P5, PT, R60, c[0x0][0x178], !P3 ;  /* 0x00005e003c007a0c */ /* 0x000fe40005fa1270 */
[----:B---3--:R-:W-:Y:S01]  /*8e420*/  PRMT R59, R54, 0x7632, R59 ;  /* 0x00007632363b7816 */ /* 0x008fe2000000003b */
[----:B------:R-:W3:Y:S01]  /*8e430*/  LDL.LU R47, [R1+0x390] ;  /* 0x00039000012f7983 */ /* 0x000ee20000300800 */
[----:B------:R-:W-:Y:S01]  /*8e440*/  PRMT R58, R55, 0x7632, R58 ;  /* 0x00007632373a7816 */ /* 0x000fe2000000003a */
[C---:B0-----:R-:W-:Y:S01]  /*8e450*/  IMAD.WIDE R52, R3.reuse, 0x2, R48 ;  /* 0x0000000203347825 */ /* 0x041fe200078e0230 */
[----:B------:R-:W-:-:S04]  /*8e460*/  IADD3 R3, R3, c[0x0][0x198], RZ ;  /* 0x0000660003037a10 */ /* 0x000fc80007ffe0ff */
[C---:B------:R-:W-:Y:S01]  /*8e470*/  IADD3 R0, R3.reuse, c[0x0][0x198], RZ ;  /* 0x0000660003007a10 */ /* 0x040fe20007ffe0ff */
[----:B------:R-:W-:Y:S01]  /*8e480*/  IMAD.WIDE R56, R3, 0x2, R50 ;  /* 0x0000000203387825 */ /* 0x000fe200078e0232 */
[----:B--2---:R-:W-:-:S13]  /*8e490*/  ISETP.LT.AND P4, PT, R61, c[0x0][0x178], !P4 ;  /* 0x00005e003d007a0c */ /* 0x004fda0006781270 */
[----:B------:R0:W-:Y:S04]  /*8e4a0*/  @P4 STG.E.U16 [R52.64], R55 ;  /* 0x0000003734004986 */ /* 0x0001e8000c101506 */
[----:B------:R2:W-:Y:S01]  /*8e4b0*/  @P5 STG.E.U16 [R56.64], R59 ;  /* 0x0000003b38005986 */ /* 0x0005e2000c101506 */
[----:B0-----:R-:W-:-:S03]  /*8e4c0*/  IMAD.WIDE R54, R3, 0x2, R48 ;  /* 0x0000000203367825 */ /* 0x001fc600078e0230 */
[----:B------:R-:W4:Y:S04]  /*8e4d0*/  LDL.LU R3, [R1+0x2750] ;  /* 0x0027500001037983 */ /* 0x000f280000300800 */
[----:B--2---:R-:W2:Y:S04]  /*8e4e0*/  LDL.LU R56, [R1+0x3a0] ;  /* 0x0003a00001387983 */ /* 0x004ea80000300800 */
[----:B------:R-:W3:Y:S01]  /*8e4f0*/  LDL.LU R57, [R1+0x300] ;  /* 0x0003000001397983 */ /* 0x000ee20000300800 */
[----:B------:R-:W-:-:S03]  /*8e500*/  ISETP.GE.AND P5, PT, R43, c[0x0][0x17c], PT ;  /* 0x00005f002b007a0c */ /* 0x000fc60003fa6270 */
[----:B------:R-:W3:Y:S01]  /*8e510*/  LDL.LU R43, [R1+0x2754] ;  /* 0x00275400012b7983 */ /* 0x000ee20000300800 */
[C---:B------:R-:W-:Y:S02]  /*8e520*/  ISETP.LT.AND P3, PT, R61.reuse, c[0x0][0x178], !P3 ;  /* 0x00005e003d007a0c */ /* 0x040fe40005f61270 */
[----:B------:R-:W-:Y:S02]  /*8e530*/  ISETP.LT.AND P6, PT, R60, c[0x0][0x178], !P2 ;  /* 0x00005e003c007a0c */ /* 0x000fe400057c1270 */
[----:B------:R-:W-:Y:S01]  /*8e540*/  ISETP.LT.AND P2, PT, R61, c[0x0][0x178], !P2 ;  /* 0x00005e003d007a0c */ /* 0x000fe20005741270 */
[----:B------:R-:W-:-:S08]  /*8e550*/  IMAD.WIDE R52, R0, 0x2, R50 ;  /* 0x0000000200347825 */ /* 0x000fd000078e0232 */
[----:B------:R3:W-:Y:S01]  /*8e560*/  @P3 STG.E.U16 [R54.64], R58 ;  /* 0x0000003a36003986 */ /* 0x0007e2000c101506 */
[----:B----4-:R-:W-:-:S04]  /*8e570*/  ISETP.GE.AND P4, PT, R3, c[0x0][0x17c], PT ;  /* 0x00005f0003007a0c */ /* 0x010fc80003f86270 */
[----:B------:R-:W-:Y:S01]  /*8e580*/  ISETP.LT.AND P3, PT, R60, c[0x0][0x178], !P4 ;  /* 0x00005e003c007a0c */ /* 0x000fe20006761270 */
[----:B--2---:R0:W-:Y:S01]  /*8e590*/  @P6 STG.E.U16 [R52.64], R56 ;  /* 0x0000003834006986 */ /* 0x0041e2000c101506 */
[----:B------:R-:W-:Y:S02]  /*8e5a0*/  IADD3 R3, R0, c[0x0][0x198], RZ ;  /* 0x0000660000037a10 */ /* 0x000fe40007ffe0ff */
[----:B------:R-:W-:Y:S02]  /*8e5b0*/  PRMT R59, R56, 0x7632, R59 ;  /* 0x00007632383b7816 */ /* 0x000fe4000000003b */
[----:B---3--:R-:W-:Y:S01]  /*8e5c0*/  PRMT R58, R57, 0x7632, R58 ;  /* 0x00007632393a7816 */ /* 0x008fe2000000003a */
[----:B------:R-:W-:-:S04]  /*8e5d0*/  IMAD.WIDE R54, R3, 0x2, R48 ;  /* 0x0000000203367825 */ /* 0x000fc800078e0230 */
[----:B0-----:R-:W-:Y:S01]  /*8e5e0*/  IMAD.WIDE R52, R0, 0x2, R48 ;  /* 0x0000000200347825 */ /* 0x001fe200078e0230 */
[----:B------:R-:W-:-:S04]  /*8e5f0*/  IADD3 R0, R3, c[0x0][0x198], RZ ;  /* 0x0000660003007a10 */ /* 0x000fc80007ffe0ff */
[----:B------:R0:W-:Y:S02]  /*8e600*/  @P2 STG.E.U16 [R52.64], R57 ;  /* 0x0000003934002986 */ /* 0x0001e4000c101506 */
[----:B0-----:R-:W-:Y:S02]  /*8e610*/  IMAD.WIDE R56, R3, 0x2, R50 ;  /* 0x0000000203387825 */ /* 0x001fe400078e0232 */
[----:B------:R-:W2:Y:S04]  /*8e620*/  LDL.LU R3, [R1+0x2758] ;  /* 0x0027580001037983 */ /* 0x000ea80000300800 */
[----:B------:R0:W-:Y:S04]  /*8e630*/  @P3 STG.E.U16 [R56.64], R59 ;  /* 0x0000003b38003986 */ /* 0x0001e8000c101506 */
[----:B0-----:R-:W3:Y:S01]  /*8e640*/  LDL.LU R57, [R1+0x3c0] ;  /* 0x0003c00001397983 */ /* 0x001ee20000300800 */
[----:B------:R-:W-:-:S03]  /*8e650*/  ISETP.GE.AND P3, PT, R43, c[0x0][0x17c], PT ;  /* 0x00005f002b007a0c */ /* 0x000fc60003f66270 */
[----:B------:R-:W4:Y:S01]  /*8e660*/  LDL.LU R43, [R1+0x275c] ;  /* 0x00275c00012b7983 */ /* 0x000f220000300800 */
[C---:B------:R-:W-:Y:S02]  /*8e670*/  ISETP.LT.AND P4, PT, R61.reuse, c[0x0][0x178], !P4 ;  /* 0x00005e003d007a0c */ /* 0x040fe40006781270 */
[----:B------:R-:W-:Y:S02]  /*8e680*/  ISETP.LT.AND P6, PT, R60, c[0x0][0x178], !P5 ;  /* 0x00005e003c007a0c */ /* 0x000fe40006fc1270 */
[----:B------:R-:W-:Y:S01]  /*8e690*/  ISETP.LT.AND P2, PT, R61, c[0x0][0x178], !P5 ;  /* 0x00005e003d007a0c */ /* 0x000fe20006f41270 */
[----:B------:R-:W-:-:S08]  /*8e6a0*/  IMAD.WIDE R52, R0, 0x2, R50 ;  /* 0x0000000200347825 */ /* 0x000fd000078e0232 */
[----:B------:R0:W-:Y:S02]  /*8e6b0*/  @P4 STG.E.U16 [R54.64], R58 ;  /* 0x0000003a36004986 */ /* 0x0001e4000c101506 */
[----:B0-----:R-:W-:Y:S02]  /*8e6c0*/  PRMT R58, R47, 0x7632, R58 ;  /* 0x000076322f3a7816 */ /* 0x001fe4000000003a */
[----:B--2---:R-:W-:-:S04]  /*8e6d0*/  ISETP.GE.AND P5, PT, R3, c[0x0][0x17c], PT ;  /* 0x00005f0003007a0c */ /* 0x004fc80003fa6270 */
[----:B------:R-:W-:Y:S02]  /*8e6e0*/  ISETP.LT.AND P4, PT, R60, c[0x0][0x178], !P5 ;  /* 0x00005e003c007a0c */ /* 0x000fe40006f81270 */
[----:B------:R-:W-:Y:S01]  /*8e6f0*/  IADD3 R3, R0, c[0x0][0x198], RZ ;  /* 0x0000660000037a10 */ /* 0x000fe20007ffe0ff */
[----:B---3--:R0:W-:Y:S01]  /*8e700*/  @P6 STG.E.U16 [R52.64], R57 ;  /* 0x0000003934006986 */ /* 0x0081e2000c101506 */
[----:B------:R-:W-:-:S03]  /*8e710*/  PRMT R59, R57, 0x7632, R59 ;  /* 0x00007632393b7816 */ /* 0x000fc6000000003b */
[----:B------:R-:W-:-:S04]  /*8e720*/  IMAD.WIDE R54, R3, 0x2, R48 ;  /* 0x0000000203367825 */ /* 0x000fc800078e0230 */
[----:B0-----:R-:W-:Y:S01]  /*8e730*/  IMAD.WIDE R52, R0, 0x2, R48 ;  /* 0x0000000200347825 */ /* 0x001fe200078e0230 */
[----:B------:R-:W-:-:S03]  /*8e740*/  IADD3 R0, R3, c[0x0][0x198], RZ ;  /* 0x0000660003007a10 */ /* 0x000fc60007ffe0ff */
[----:B------:R-:W-:Y:S01]  /*8e750*/  IMAD.WIDE R56, R3, 0x2, R50 ;  /* 0x0000000203387825 */ /* 0x000fe200078e0232 */
[----:B------:R0:W-:Y:S04]  /*8e760*/  @P2 STG.E.U16 [R52.64], R47 ;  /* 0x0000002f34002986 */ /* 0x0001e8000c101506 */
[----:B------:R2:W-:Y:S04]  /*8e770*/  @P4 STG.E.U16 [R56.64], R59 ;  /* 0x0000003b38004986 */ /* 0x0005e8000c101506 */
[----:B0-----:R-:W3:Y:S04]  /*8e780*/  LDL.LU R47, [R1+0x1f4] ;  /* 0x0001f400012f7983 */ /* 0x001ee80000300800 */
[----:B------:R-:W3:Y:S04]  /*8e790*/  LDL.LU R3, [R1+0x2760] ;  /* 0x0027600001037983 */ /* 0x000ee80000300800 */
[----:B--2---:R-:W2:Y:S04]  /*8e7a0*/  LDL.LU R56, [R1+0x3d0] ;  /* 0x0003d00001387983 */ /* 0x004ea80000300800 */
[----:B------:R-:W2:Y:S01]  /*8e7b0*/  LDL.LU R57, [R1+0x3b0] ;  /* 0x0003b00001397983 */ /* 0x000ea20000300800 */
[----:B----4-:R-:W-:-:S03]  /*8e7c0*/  ISETP.GE.AND P4, PT, R43, c[0x0][0x17c], PT ;  /* 0x00005f002b007a0c */ /* 0x010fc60003f86270 */
[----:B------:R-:W4:Y:S01]  /*8e7d0*/  LDL.LU R43, [R1+0x2764] ;  /* 0x00276400012b7983 */ /* 0x000f220000300800 */
[C---:B------:R-:W-:Y:S02]  /*8e7e0*/  ISETP.LT.AND P5, PT, R61.reuse, c[0x0][0x178], !P5 ;  /* 0x00005e003d007a0c */ /* 0x040fe40006fa1270 */
[----:B------:R-:W-:Y:S02]  /*8e7f0*/  ISETP.LT.AND P6, PT, R60, c[0x0][0x178], !P3 ;  /* 0x00005e003c007a0c */ /* 0x000fe40005fc1270 */
[----:B------:R-:W-:Y:S01]  /*8e800*/  ISETP.LT.AND P2, PT, R61, c[0x0][0x178], !P3 ;  /* 0x00005e003d007a0c */ /* 0x000fe20005f41270 */
[----:B------:R-:W-:-:S08]  /*8e810*/  IMAD.WIDE R52, R0, 0x2, R50 ;  /* 0x0000000200347825 */ /* 0x000fd000078e0232 */
[----:B------:R0:W-:Y:S01]  /*8e820*/  @P5 STG.E.U16 [R54.64], R58 ;  /* 0x0000003a36005986 */ /* 0x0001e2000c101506 */
[----:B---3--:R-:W-:-:S04]  /*8e830*/  ISETP.GE.AND P3, PT, R3, c[0x0][0x17c], PT ;  /* 0x00005f0003007a0c */ /* 0x008fc80003f66270 */
[----:B------:R-:W-:Y:S01]  /*8e840*/  ISETP.LT.AND P5, PT, R60, c[0x0][0x178], !P3 ;  /* 0x00005e003c007a0c */ /* 0x000fe20005fa1270 */
[----:B--2---:R2:W-:Y:S01]  /*8e850*/  @P6 STG.E.U16 [R52.64], R56 ;  /* 0x0000003834006986 */ /* 0x0045e2000c101506 */
[----:B------:R-:W-:Y:S02]  /*8e860*/  IADD3 R3, R0, c[0x0][0x198], RZ ;  /* 0x0000660000037a10 */ /* 0x000fe40007ffe0ff */
[----:B------:R-:W-:Y:S02]  /*8e870*/  PRMT R59, R56, 0x7632, R59 ;  /* 0x00007632383b7816 */ /* 0x000fe4000000003b */
[----:B0-----:R-:W-:Y:S01]  /*8e880*/  PRMT R58, R57, 0x7632, R58 ;  /* 0x00007632393a7816 */ /* 0x001fe2000000003a */
[----:B--2---:R-:W-:Y:S01]  /*8e890*/  IMAD.WIDE R52, R0, 0x2, R48 ;  /* 0x0000000200347825 */ /* 0x004fe200078e0230 */
[----:B------:R-:W-:-:S04]  /*8e8a0*/  IADD3 R0, R3, c[0x0][0x198], RZ ;  /* 0x0000660003007a10 */ /* 0x000fc80007ffe0ff */
[----:B------:R0:W-:Y:S01]  /*8e8b0*/  @P2 STG.E.U16 [R52.64], R57 ;  /* 0x0000003934002986 */ /* 0x0001e2000c101506 */
[----:B------:R-:W-:-:S04]  /*8e8c0*/  IMAD.WIDE R54, R3, 0x2, R48 ;  /* 0x0000000203367825 */ /* 0x000fc800078e0230 */
[----:B0-----:R-:W-:Y:S02]  /*8e8d0*/  IMAD.WIDE R56, R3, 0x2, R50 ;  /* 0x0000000203387825 */ /* 0x001fe400078e0232 */
[----:B------:R-:W2:Y:S04]  /*8e8e0*/  LDL.LU R3, [R1+0x2768] ;  /* 0x0027680001037983 */ /* 0x000ea80000300800 */
[----:B------:R0:W-:Y:S04]  /*8e8f0*/  @P5 STG.E.U16 [R56.64], R59 ;  /* 0x0000003b38005986 */ /* 0x0001e8000c101506 */
[----:B0-----:R-:W3:Y:S01]  /*8e900*/  LDL.LU R57, [R1+0x364] ;  /* 0x0003640001397983 */ /* 0x001ee20000300800 */
[----:B----4-:R-:W-:-:S03]  /*8e910*/  ISETP.GE.AND P5, PT, R43, c[0x0][0x17c], PT ;  /* 0x00005f002b007a0c */ /* 0x010fc60003fa6270 */
[----:B------:R-:W4:Y:S01]  /*8e920*/  LDL.LU R43, [R1+0x276c] ;  /* 0x00276c00012b7983 */ /* 0x000f220000300800 */
[C---:B------:R-:W-:Y:S02]  /*8e930*/  ISETP.LT.AND P3, PT, R61.reuse, c[0x0][0x178], !P3 ;  /* 0x00005e003d007a0c */ /* 0x040fe40005f61270 */
[----:B------:R-:W-:Y:S02]  /*8e940*/  ISETP.LT.AND P6, PT, R60, c[0x0][0x178], !P4 ;  /* 0x00005e003c007a0c */ /* 0x000fe400067c1270 */
[----:B------:R-:W-:Y:S01]  /*8e950*/  ISETP.LT.AND P2, PT, R61, c[0x0][0x178], !P4 ;  /* 0x00005e003d007a0c */ /* 0x000fe20006741270 */
[----:B------:R-:W-:-:S08]  /*8e960*/  IMAD.WIDE R52, R0, 0x2, R50 ;  /* 0x0000000200347825 */ /* 0x000fd000078e0232 */
[----:B------:R0:W-:Y:S02]  /*8e970*/  @P3 STG.E.U16 [R54.64], R58 ;  /* 0x0000003a36003986 */ /* 0x0001e4000c101506 */
[----:B0-----:R-:W-:Y:S02]  /*8e980*/  PRMT R58, R47, 0x7632, R58 ;  /* 0x000076322f3a7816 */ /* 0x001fe4000000003a */
[----:B--2---:R-:W-:Y:S02]  /*8e990*/  ISETP.GE.AND P4, PT, R3, c[0x0][0x17c], PT ;  /* 0x00005f0003007a0c */ /* 0x004fe40003f86270 */
[----:B------:R-:W-:Y:S02]  /*8e9a0*/  IADD3 R3, R0, c[0x0][0x198], RZ ;  /* 0x0000660000037a10 */ /* 0x000fe40007ffe0ff */
[----:B------:R-:W-:Y:S01]  /*8e9b0*/  ISETP.LT.AND P3, PT, R60, c[0x0][0x178], !P4 ;  /* 0x00005e003c007a0c */ /* 0x000fe20006761270 */
[----:B---3--:R0:W-:Y:S01]  /*8e9c0*/  @P6 STG.E.U16 [R52.64], R57 ;  /* 0x0000003934006986 */ /* 0x0081e2000c101506 */
[----:B------:R-:W-:Y:S01]  /*8e9d0*/  PRMT R59, R57, 0x7632, R59 ;  /* 0x00007632393b7816 */ /* 0x000fe2000000003b */
[----:B0-----:R-:W-:Y:S01]  /*8e9e0*/  IMAD.WIDE R52, R0, 0x2, R48 ;  /* 0x0000000200347825 */ /* 0x001fe200078e0230 */
[----:B------:R-:W-:-:S03]  /*8e9f0*/  IADD3 R0, R3, c[0x0][0x198], RZ ;  /* 0x0000660003007a10 */ /* 0x000fc60007ffe0ff */
[C---:B------:R-:W-:Y:S01]  /*8ea00*/  IMAD.WIDE R56, R3.reuse, 0x2, R50 ;  /* 0x0000000203387825 */ /* 0x040fe200078e0232 */
[----:B------:R0:W-:Y:S05]  /*8ea10*/  @P2 STG.E.U16 [R52.64], R47 ;  /* 0x0000002f34002986 */ /* 0x0001ea000c101506 */
[----:B------:R2:W-:Y:S04]  /*8ea20*/  @P3 STG.E.U16 [R56.64], R59 ;  /* 0x0000003b38003986 */ /* 0x0005e8000c101506 */
[----:B0-----:R-:W3:Y:S01]  /*8ea30*/  LDL.LU R47, [R1+0x394] ;  /* 0x00039400012f7983 */ /* 0x001ee20000300800 */
[----:B------:R-:W-:-:S03]  /*8ea40*/  IMAD.WIDE R52, R3, 0x2, R48 ;  /* 0x0000000203347825 */ /* 0x000fc600078e0230 */
        /* <DEDUP_REMOVED lines=9> */
[----:B------:R0:W-:Y:S02]  /*8eae0*/  @P4 STG.E.U16 [R52.64], R58 ;  /* 0x0000003a34004986 */ /* 0x0001e4000c101506 */
[C---:B0-----:R-:W-:Y:S01]  /*8eaf0*/  IMAD.WIDE R52, R0.reuse, 0x2, R48 ;  /* 0x0000000200347825 */ /* 0x041fe200078e0230 */
[----:B---3--:R-:W-:Y:S02]  /*8eb00*/  ISETP.GE.AND P5, PT, R3, c[0x0][0x17c], PT ;  /* 0x00005f0003007a0c */ /* 0x008fe40003fa6270 */
[----:B------:R-:W-:Y:S02]  /*8eb10*/  IADD3 R3, R0, c[0x0][0x198], RZ ;  /* 0x0000660000037a10 */ /* 0x000fe40007ffe0ff */
[----:B------:R-:W-:Y:S01]  /*8eb20*/  ISETP.LT.AND P4, PT, R60, c[0x0][0x178], !P5 ;  /* 0x00005e003c007a0c */ /* 0x000fe20006f81270 */
[----:B--2---:R-:W-:Y:S01]  /*8eb30*/  @P6 STG.E.U16 [R54.64], R56 ;  /* 0x0000003836006986 */ /* 0x004fe2000c101506 */
[----:B------:R-:W-:Y:S02]  /*8eb40*/  PRMT R59, R56, 0x7632, R59 ;  /* 0x00007632383b7816 */ /* 0x000fe4000000003b */
[----:B------:R-:W-:Y:S01]  /*8eb50*/  PRMT R58, R57, 0x7632, R58 ;  /* 0x00007632393a7816 */ /* 0x000fe2000000003a */
[----:B------:R0:W-:Y:S01]  /*8eb60*/  @P2 STG.E.U16 [R52.64], R57 ;  /* 0x0000003934002986 */ /* 0x0001e2000c101506 */
[C---:B------:R-:W-:Y:S01]  /*8eb70*/  IADD3 R0, R3.reuse, c[0x0][0x198], RZ ;  /* 0x0000660003007a10 */ /* 0x040fe20007ffe0ff */
[----:B0-----:R-:W-:-:S04]  /*8eb80*/  IMAD.WIDE R56, R3, 0x2, R50 ;  /* 0x0000000203387825 */ /* 0x001fc800078e0232 */
[----:B------:R-:W-:Y:S02]  /*8eb90*/  IMAD.WIDE R52, R3, 0x2, R48 ;  /* 0x0000000203347825 */ /* 0x000fe400078e0230 */
        /* <DEDUP_REMOVED lines=11> */
[----:B------:R-:W-:Y:S02]  /*8ec50*/  PRMT R58, R47, 0x7632, R58 ;  /* 0x000076322f3a7816 */ /* 0x000fe4000000003a */
[----:B--2---:R-:W-:Y:S02]  /*8ec60*/  ISETP.GE.AND P3, PT, R3, c[0x0][0x17c], PT ;  /* 0x00005f0003007a0c */ /* 0x004fe40003f66270 */
[----:B------:R-:W-:Y:S02]  /*8ec70*/  IADD3 R3, R0, c[0x0][0x198], RZ ;  /* 0x0000660000037a10 */ /* 0x000fe40007ffe0ff */
[----:B------:R-:W-:Y:S02]  /*8ec80*/  ISETP.LT.AND P5, PT, R60, c[0x0][0x178], !P3 ;  /* 0x00005e003c007a0c */ /* 0x000fe40005fa1270 */
[----:B------:R-:W-:Y:S01]  /*8ec90*/  IADD3 R0, R3, c[0x0][0x198], RZ ;  /* 0x0000660003007a10 */ /* 0x000fe20007ffe0ff */
[----:B---3--:R0:W-:Y:S01]  /*8eca0*/  @P6 STG.E.U16 [R54.64], R57 ;  /* 0x0000003936006986 */ /* 0x0081e2000c101506 */
[----:B------:R-:W-:-:S03]  /*8ecb0*/  PRMT R59, R57, 0x7632, R59 ;  /* 0x00007632393b7816 */ /* 0x000fc6000000003b */
[----:B------:R2:W-:Y:S01]  /*8ecc0*/  @P2 STG.E.U16 [R52.64], R47 ;  /* 0x0000002f34002986 */ /* 0x0005e2000c101506 */
[----:B0-----:R-:W-:-:S03]  /*8ecd0*/  IMAD.WIDE R56, R3, 0x2, R50 ;  /* 0x0000000203387825 */ /* 0x001fc600078e0232 */
[----:B--2---:R-:W2:Y:S01]  /*8ece0*/  LDL.LU R47, [R1+0x1f8] ;  /* 0x0001f800012f7983 */ /* 0x004ea20000300800 */
[----:B------:R-:W-:-:S03]  /*8ecf0*/  IMAD.WIDE R52, R3, 0x2, R48 ;  /* 0x0000000203347825 */ /* 0x000fc600078e0230 */
[----:B------:R-:W3:Y:S04]  /*8ed00*/  LDL.LU R3, [R1+0x2780] ;  /* 0x0027800001037983 */ /* 0x000ee80000300800 */
[----:B------:R0:W-:Y:S04]  /*8ed10*/  @P5 STG.E.U16 [R56.64], R59 ;  /* 0x0000003b38005986 */ /* 0x0001e8000c101506 */
[----:B0-----:R-:W2:Y:S04]  /*8ed20*/  LDL.LU R56, [R1+0x3d4] ;  /* 0x0003d40001387983 */ /* 0x001ea80000300800 */
        /* <DEDUP_REMOVED lines=11> */
[----:B------:R-:W-:Y:S02]  /*8ede0*/  ISETP.LT.AND P3, PT, R60, c[0x0][0x178], !P4 ;  /* 0x00005e003c007a0c */ /* 0x000fe40006761270 */
[----:B------:R-:W-:Y:S01]  /*8edf0*/  IADD3 R0, R3, c[0x0][0x198], RZ ;  /* 0x0000660003007a10 */ /* 0x000fe20007ffe0ff */
[----:B--2---:R-:W-:Y:S01]  /*8ee00*/  @P6 STG.E.U16 [R54.64], R56 ;  /* 0x0000003836006986 */ /* 0x004fe2000c101506 */
[----:B------:R-:W-:-:S03]  /*8ee10*/  PRMT R59, R56, 0x7632, R59 ;  /* 0x00007632383b7816 */ /* 0x000fc6000000003b */
[----:B------:R0:W-:Y:S01]  /*8ee20*/  @P2 STG.E.U16 [R52.64], R57 ;  /* 0x0000003934002986 */ /* 0x0001e2000c101506 */
[----:B------:R-:W-:Y:S01]  /*8ee30*/  PRMT R58, R57, 0x7632, R58 ;  /* 0x00007632393a7816 */ /* 0x000fe2000000003a */
        /* <DEDUP_REMOVED lines=91> */
[----:B------:R0:W-:Y:S01]  /*8f3f0*/  @P4 STG.E.U16 [R56.64], R59 ;  /* 0x0000003b38004986 */ /* 0x0001e2000c101506 */
[----:B----4-:R-:W-:-:S03]  /*8f400*/  ISETP.GE.AND P4, PT, R43, c[0x0][0x17c], PT ;  /* 0x00005f002b007a0c */ /* 0x010fc60003f86270 */
[----:B0-----:R-:W3:Y:S04]  /*8f410*/  LDL.LU R56, [R1+0x27ac] ;  /* 0x0027ac0001387983 */ /* 0x001ee80000300800 */
[----:B------:R-:W4:Y:S04]  /*8f420*/  LDL.LU R57, [R1+0x36c] ;  /* 0x00036c0001397983 */ /* 0x000f280000300800 */
[----:B------:R-:W3:Y:S01]  /*8f430*/  LDL.LU R43, [R1+0x27b0] ;  /* 0x0027b000012b7983 */ /* 0x000ee20000300800 */
[----:B------:R-:W-:Y:S02]  /*8f440*/  ISETP.LT.AND P5, PT, R61, c[0x0][0x178], !P5 ;  /* 0x00005e003d007a0c */ /* 0x000fe40006fa1270 */
[----:B------:R-:W-:-:S02]  /*8f450*/  ISETP.LT.AND P6, PT, R60, c[0x0][0x178], !P3 ;  /* 0x00005e003c007a0c */ /* 0x000fc40005fc1270 */
[----:B------:R-:W-:Y:S01]  /*8f460*/  ISETP.LT.AND P2, PT, R61, c[0x0][0x178], !P3 ;  /* 0x00005e003d007a0c */ /* 0x000fe20005f41270 */
[----:B------:R-:W-:-:S08]  /*8f470*/  IMAD.WIDE R54, R0, 0x2, R50 ;  /* 0x0000000200367825 */ /* 0x000fd000078e0232 */
[----:B------:R0:W-:Y:S02]  /*8f480*/  @P5 STG.E.U16 [R52.64], R58 ;  /* 0x0000003a34005986 */ /* 0x0001e4000c101506 */
[----:B0-----:R-:W-:Y:S01]  /*8f490*/  IMAD.WIDE R52, R0, 0x2, R48 ;  /* 0x0000000200347825 */ /* 0x001fe200078e0230 */
[----:B------:R-:W-:Y:S02]  /*8f4a0*/  PRMT R58, R47, 0x7632, R58 ;  /* 0x000076322f3a7816 */ /* 0x000fe4000000003a */
[----:B--2---:R-:W-:-:S04]  /*8f4b0*/  ISETP.GE.AND P3, PT, R3, c[0x0][0x17c], PT ;  /* 0x00005f0003007a0c */ /* 0x004fc80003f66270 */
[----:B------:R-:W-:Y:S02]  /*8f4c0*/  ISETP.LT.AND P5, PT, R60, c[0x0][0x178], !P3 ;  /* 0x00005e003c007a0c */ /* 0x000fe40005fa1270 */
[----:B------:R-:W-:Y:S02]  /*8f4d0*/  ISETP.LT.AND P3, PT, R61, c[0x0][0x178], !P3 ;  /* 0x00005e003d007a0c */ /* 0x000fe40005f61270 */
[----:B------:R-:W-:Y:S01]  /*8f4e0*/  IADD3 R3, R0, c[0x0][0x198], RZ ;  /* 0x0000660000037a10 */ /* 0x000fe20007ffe0ff */
[----:B----4-:R0:W-:Y:S01]  /*8f4f0*/  @P6 STG.E.U16 [R54.64], R57 ;  /* 0x0000003936006986 */ /* 0x0101e2000c101506 */
[----:B------:R-:W-:-:S03]  /*8f500*/  PRMT R59, R57, 0x7632, R59 ;  /* 0x00007632393b7816 */ /* 0x000fc6000000003b */
[----:B------:R2:W-:Y:S01]  /*8f510*/  @P2 STG.E.U16 [R52.64], R47 ;  /* 0x0000002f34002986 */ /* 0x0005e2000c101506 */
[----:B0-----:R-:W-:-:S04]  /*8f520*/  IMAD.WIDE R54, R3, 0x2, R48 ;  /* 0x0000000203367825 */ /* 0x001fc800078e0230 */
[----:B--2---:R-:W-:Y:S01]  /*8f530*/  IMAD.WIDE R52, R3, 0x2, R50 ;  /* 0x0000000203347825 */ /* 0x004fe200078e0232 */
[----:B------:R-:W2:Y:S04]  /*8f540*/  LDL.LU R47, [R1+0x39c] ;  /* 0x00039c00012f7983 */ /* 0x000ea80000300800 */
[----:B------:R-:W-:Y:S01]  /*8f550*/  @P5 STG.E.U16 [R52.64], R59 ;  /* 0x0000003b34005986 */ /* 0x000fe2000c101506 */
[----:B---3--:R-:W-:-:S03]  /*8f560*/  ISETP.GE.AND P5, PT, R43, c[0x0][0x17c], PT ;  /* 0x00005f002b007a0c */ /* 0x008fc60003fa6270 */
[----:B------:R-:W3:Y:S04]  /*8f570*/  LDL.LU R43, [R1+0x27b4] ;  /* 0x0027b400012b7983 */ /* 0x000ee80000300800 */
[----:B------:R0:W-:Y:S04]  /*8f580*/  @P3 STG.E.U16 [R54.64], R58 ;  /* 0x0000003a36003986 */ /* 0x0001e8000c101506 */
[----:B0-----:R-:W4:Y:S04]  /*8f590*/  LDL.LU R54, [R1+0x3ac] ;  /* 0x0003ac0001367983 */ /* 0x001f280000300800 */
[----:B------:R-:W2:Y:S01]  /*8f5a0*/  LDL.LU R55, [R1+0x30c] ;  /* 0x00030c0001377983 */ /* 0x000ea20000300800 */
[----:B------:R-:W-:-:S02]  /*8f5b0*/  ISETP.LT.AND P6, PT, R60, c[0x0][0x178], !P4 ;  /* 0x00005e003c007a0c */ /* 0x000fc400067c1270 */
[----:B------:R-:W-:Y:S02]  /*8f5c0*/  ISETP.LT.AND P4, PT, R61, c[0x0][0x178], !P4 ;  /* 0x00005e003d007a0c */ /* 0x000fe40006781270 */
[----:B------:R-:W-:Y:S02]  /*8f5d0*/  IADD3 R0, R3, c[0x0][0x198], RZ ;  /* 0x0000660003007a10 */ /* 0x000fe40007ffe0ff */
[----:B------:R-:W-:-:S03]  /*8f5e0*/  ISETP.GE.AND P2, PT, R56, c[0x0][0x17c], PT ;  /* 0x00005f0038007a0c */ /* 0x000fc60003f46270 */
[----:B------:R-:W-:Y:S01]  /*8f5f0*/  IMAD.WIDE R56, R0, 0x2, R50 ;  /* 0x0000000200387825 */ /* 0x000fe200078e0232 */
[----:B------:R-:W-:Y:S02]  /*8f600*/  ISETP.LT.AND P3, PT, R61, c[0x0][0x178], !P2 ;  /* 0x00005e003d007a0c */ /* 0x000fe40005761270 */
[----:B------:R-:W-:Y:S01]  /*8f610*/  ISETP.LT.AND P2, PT, R60, c[0x0][0x178], !P2 ;  /* 0x00005e003c007a0c */ /* 0x000fe20005741270 */
[C---:B------:R-:W-:Y:S01]  /*8f620*/  IMAD.WIDE R52, R0.reuse, 0x2, R48 ;  /* 0x0000000200347825 */ /* 0x040fe200078e0230 */
[----:B------:R-:W-:-:S04]  /*8f630*/  IADD3 R3, R0, c[0x0][0x198], RZ ;  /* 0x0000660000037a10 */ /* 0x000fc80007ffe0ff */
[----:B------:R-:W-:Y:S01]  /*8f640*/  IADD3 R0, R3, c[0x0][0x198], RZ ;  /* 0x0000660003007a10 */ /* 0x000fe20007ffe0ff */
[----:B----4-:R-:W-:Y:S01]  /*8f650*/  @P6 STG.E.U16 [R56.64], R54 ;  /* 0x0000003638006986 */ /* 0x010fe2000c101506 */
[----:B------:R-:W-:Y:S02]  /*8f660*/  PRMT R59, R54, 0x7632, R59 ;  /* 0x00007632363b7816 */ /* 0x000fe4000000003b */
[----:B--2---:R-:W-:Y:S01]  /*8f670*/  PRMT R58, R55, 0x7632, R58 ;  /* 0x00007632373a7816 */ /* 0x004fe2000000003a */
[----:B------:R0:W-:Y:S02]  /*8f680*/  @P4 STG.E.U16 [R52.64], R55 ;  /* 0x0000003734004986 */ /* 0x0001e4000c101506 */
[----:B0-----:R-:W-:-:S04]  /*8f690*/  IMAD.WIDE R52, R3, 0x2, R50 ;  /* 0x0000000203347825 */ /* 0x001fc800078e0232 */
[----:B------:R-:W-:Y:S02]  /*8f6a0*/  IMAD.WIDE R54, R3, 0x2, R48 ;  /* 0x0000000203367825 */ /* 0x000fe400078e0230 */
[----:B------:R-:W2:Y:S04]  /*8f6b0*/  LDL.LU R3, [R1+0x27b8] ;  /* 0x0027b80001037983 */ /* 0x000ea80000300800 */
[----:B------:R-:W-:Y:S01]  /*8f6c0*/  @P2 STG.E.U16 [R52.64], R59 ;  /* 0x0000003b34002986 */ /* 0x000fe2000c101506 */
[----:B---3--:R-:W-:-:S03]  /*8f6d0*/  ISETP.GE.AND P2, PT, R43, c[0x0][0x17c], PT ;  /* 0x00005f002b007a0c */ /* 0x008fc60003f46270 */
[----:B------:R-:W3:Y:S04]  /*8f6e0*/  LDL.LU R43, [R1+0x27c0] ;  /* 0x0027c000012b7983 */ /* 0x000ee80000300800 */
[----:B------:R0:W-:Y:S04]  /*8f6f0*/  @P3 STG.E.U16 [R54.64], R58 ;  /* 0x0000003a36003986 */ /* 0x0001e8000c101506 */
[----:B0-----:R-:W4:Y:S04]  /*8f700*/  LDL.LU R54, [R1+0x27bc] ;  /* 0x0027bc0001367983 */ /* 0x001f280000300800 */
[----:B------:R-:W3:Y:S01]  /*8f710*/  LDL.LU R55, [R1+0x3cc] ;  /* 0x0003cc0001377983 */ /* 0x000ee20000300800 */
[----:B------:R-:W-:-:S02]  /*8f720*/  ISETP.LT.AND P6, PT, R60, c[0x0][0x178], !P5 ;  /* 0x00005e003c007a0c */ /* 0x000fc40006fc1270 */
[----:B------:R-:W-:Y:S01]  /*8f730*/  ISETP.LT.AND P4, PT, R61, c[0x0][0x178], !P5 ;  /* 0x00005e003d007a0c */ /* 0x000fe20006f81270 */
[----:B------:R-:W-:-:S04]  /*8f740*/  IMAD.WIDE R56, R0, 0x2, R50 ;  /* 0x0000000200387825 */ /* 0x000fc800078e0232 */
[----:B------:R-:W-:Y:S01]  /*8f750*/  IMAD.WIDE R52, R0, 0x2, R48 ;  /* 0x0000000200347825 */ /* 0x000fe200078e0230 */
[----:B------:R-:W-:Y:S02]  /*8f760*/  PRMT R58, R47, 0x7632, R58 ;  /* 0x000076322f3a7816 */ /* 0x000fe4000000003a */
[----:B--2---:R-:W-:-:S04]  /*8f770*/  ISETP.GE.AND P5, PT, R3, c[0x0][0x17c], PT ;  /* 0x00005f0003007a0c */ /* 0x004fc80003fa6270 */
[----:B------:R-:W-:Y:S02]  /*8f780*/  ISETP.LT.AND P3, PT, R60, c[0x0][0x178], !P5 ;  /* 0x00005e003c007a0c */ /* 0x000fe40006f61270 */
[----:B------:R-:W-:Y:S02]  /*8f790*/  ISETP.LT.AND P5, PT, R61, c[0x0][0x178], !P5 ;  /* 0x00005e003d007a0c */ /* 0x000fe40006fa1270 */
[----:B------:R-:W-:Y:S01]  /*8f7a0*/  IADD3 R3, R0, c[0x0][0x198], RZ ;  /* 0x0000660000037a10 */ /* 0x000fe20007ffe0ff */
[----:B---3--:R0:W-:Y:S01]  /*8f7b0*/  @P6 STG.E.U16 [R56.64], R55 ;  /* 0x0000003738006986 */ /* 0x0081e2000c101506 */
[----:B------:R-:W-:-:S03]  /*8f7c0*/  PRMT R59, R55, 0x7632, R59 ;  /* 0x00007632373b7816 */ /* 0x000fc6000000003b */
[----:B------:R2:W-:Y:S01]  /*8f7d0*/  @P4 STG.E.U16 [R52.64], R47 ;  /* 0x0000002f34004986 */ /* 0x0005e2000c101506 */
[----:B----4-:R-:W-:Y:S01]  /*8f7e0*/  ISETP.GE.AND P4, PT, R54, c[0x0][0x17c], PT ;  /* 0x00005f0036007a0c */ /* 0x010fe20003f86270 */
[----:B0-----:R-:W-:-:S04]  /*8f7f0*/  IMAD.WIDE R54, R3, 0x2, R48 ;  /* 0x0000000203367825 */ /* 0x001fc800078e0230 */
[----:B--2---:R-:W-:Y:S01]  /*8f800*/  IMAD.WIDE R52, R3, 0x2, R50 ;  /* 0x0000000203347825 */ /* 0x004fe200078e0232 */
[----:B------:R-:W2:Y:S04]  /*8f810*/  LDL.LU R47, [R1+0x27c8] ;  /* 0x0027c800012f7983 */ /* 0x000ea80000300800 */
[----:B------:R-:W-:Y:S01]  /*8f820*/  @P3 STG.E.U16 [R52.64], R59 ;  /* 0x0000003b34003986 */ /* 0x000fe2000c101506 */
[----:B------:R-:W-:-:S03]  /*8f830*/  ISETP.GE.AND P3, PT, R43, c[0x0][0x17c], PT ;  /* 0x00005f002b007a0c */ /* 0x000fc60003f66270 */
[----:B------:R-:W3:Y:S04]  /*8f840*/  LDL.LU R43, [R1+0x27c4] ;  /* 0x0027c400012b7983 */ /* 0x000ee80000300800 */
[----:B------:R0:W-:Y:S04]  /*8f850*/  @P5 STG.E.U16 [R54.64], R58 ;  /* 0x0000003a36005986 */ /* 0x0001e8000c101506 */
[----:B0-----:R-:W4:Y:S04]  /*8f860*/  LDL.LU R54, [R1+0x3dc] ;  /* 0x0003dc0001367983 */ /* 0x001f280000300800 */
[----:B------:R-:W2:Y:S01]  /*8f870*/  LDL.LU R55, [R1+0x3bc] ;  /* 0x0003bc0001377983 */ /* 0x000ea20000300800 */
[----:B------:R-:W-:-:S02]  /*8f880*/  ISETP.LT.AND P6, PT, R60, c[0x0][0x178], !P2 ;  /* 0x00005e003c007a0c */ /* 0x000fc400057c1270 */
[----:B------:R-:W-:Y:S02]  /*8f890*/  ISETP.LT.AND P2, PT, R61, c[0x0][0x178], !P2 ;  /* 0x00005e003d007a0c */ /* 0x000fe40005741270 */
[----:B------:R-:W-:Y:S02]  /*8f8a0*/  IADD3 R0, R3, c[0x0][0x198], RZ ;  /* 0x0000660003007a10 */ /* 0x000fe40007ffe0ff */
[----:B------:R-:W-:Y:S02]  /*8f8b0*/  ISETP.LT.AND P5, PT, R61, c[0x0][0x178], !P4 ;  /* 0x00005e003d007a0c */ /* 0x000fe400067a1270 */
[----:B------:R-:W-:Y:S01]  /*8f8c0*/  ISETP.LT.AND P4, PT, R60, c[0x0][0x178], !P4 ;  /* 0x00005e003c007a0c */ /* 0x000fe20006781270 */
[C---:B------:R-:W-:Y:S01]  /*8f8d0*/  IMAD.WIDE R56, R0.reuse, 0x2, R50 ;  /* 0x0000000200387825 */ /* 0x040fe200078e0232 */
[----:B------:R-:W-:-:S03]  /*8f8e0*/  IADD3 R3, R0, c[0x0][0x198], RZ ;  /* 0x0000660000037a10 */ /* 0x000fc60007ffe0ff */
[----:B------:R-:W-:Y:S01]  /*8f8f0*/  IMAD.WIDE R52, R0, 0x2, R48 ;  /* 0x0000000200347825 */ /* 0x000fe200078e0230 */
[----:B----4-:R-:W-:Y:S01]  /*8f900*/  @P6 STG.E.U16 [R56.64], R54 ;  /* 0x0000003638006986 */ /* 0x010fe2000c101506 */
[----:B------:R-:W-:-:S03]  /*8f910*/  PRMT R59, R54, 0x7632, R59 ;  /* 0x00007632363b7816 */ /* 0x000fc6000000003b */
[----:B--2---:R0:W-:Y:S01]  /*8f920*/  @P2 STG.E.U16 [R52.64], R55 ;  /* 0x0000003734002986 */ /* 0x0041e2000c101506 */
[----:B------:R-:W-:Y:S02]  /*8f930*/  PRMT R58, R55, 0x7632, R58 ;  /* 0x00007632373a7816 */ /* 0x000fe4000000003a */
[----:B------:R-:W-:Y:S02]  /*8f940*/  ISETP.LT.AND P6, PT, R60, c[0x0][0x178], !P3 ;  /* 0x00005e003c007a0c */ /* 0x000fe40005fc1270 */
[----:B------:R-:W-:Y:S01]  /*8f950*/  ISETP.LT.AND P2, PT, R61, c[0x0][0x178], !P3 ;  /* 0x00005e003d007a0c */ /* 0x000fe20005f41270 */
[----:B0-----:R-:W-:Y:S01]  /*8f960*/  IMAD.WIDE R52, R3, 0x2, R50 ;  /* 0x0000000203347825 */ /* 0x001fe200078e0232 */
[----:B------:R-:W-:-:S03]  /*8f970*/  ISETP.GE.AND P3, PT, R47, c[0x0][0x17c], PT ;  /* 0x00005f002f007a0c */ /* 0x000fc60003f66270 */
[----:B------:R-:W-:Y:S01]  /*8f980*/  IMAD.WIDE R54, R3, 0x2, R48 ;  /* 0x0000000203367825 */ /* 0x000fe200078e0230 */
[----:B------:R0:W-:Y:S01]  /*8f990*/  @P4 STG.E.U16 [R52.64], R59 ;  /* 0x0000003b34004986 */ /* 0x0001e2000c101506 */
[----:B---3--:R-:W-:-:S03]  /*8f9a0*/  ISETP.GE.AND P4, PT, R43, c[0x0][0x17c], PT ;  /* 0x00005f002b007a0c */ /* 0x008fc60003f86270 */
[----:B------:R2:W-:Y:S04]  /*8f9b0*/  @P5 STG.E.U16 [R54.64], R58 ;  /* 0x0000003a36005986 */ /* 0x0005e8000c101506 */
[----:B0-----:R-:W3:Y:S04]  /*8f9c0*/  LDL.LU R59, [R1] ;  /* 0x00000000013b7983 */ /* 0x001ee80000300800 */
[----:B------:R-:W4:Y:S04]  /*8f9d0*/  LDL.LU R47, [R1+0x27d0] ;  /* 0x0027d000012f7983 */ /* 0x000f280000300800 */
[----:B------:R-:W4:Y:S04]  /*8f9e0*/  LDL.LU R43, [R1+0x27cc] ;  /* 0x0027cc00012b7983 */ /* 0x000f280000300800 */
[----:B--2---:R-:W2:Y:S01]  /*8f9f0*/  LDL.LU R55, [R1+0x3f0] ;  /* 0x0003f00001377983 */ /* 0x004ea20000300800 */
[----:B------:R-:W-:-:S02]  /*8fa00*/  IADD3 R0, R3, c[0x0][0x198], RZ ;  /* 0x0000660003007a10 */ /* 0x000fc40007ffe0ff */
[----:B------:R-:W-:-:S03]  /*8fa10*/  ISETP.LT.AND P5, PT, R60, c[0x0][0x178], !P3 ;  /* 0x00005e003c007a0c */ /* 0x000fc60005fa1270 */
[C---:B------:R-:W-:Y:S01]  /*8fa20*/  IMAD.WIDE R56, R0.reuse, 0x2, R50 ;  /* 0x0000000200387825 */ /* 0x040fe200078e0232 */
[----:B------:R-:W-:-:S03]  /*8fa30*/  IADD3 R54, R0, c[0x0][0x198], RZ ;  /* 0x0000660000367a10 */ /* 0x000fc60007ffe0ff */
[----:B------:R-:W-:Y:S01]  /*8fa40*/  IMAD.WIDE R52, R0, 0x2, R48 ;  /* 0x0000000200347825 */ /* 0x000fe200078e0230 */
[----:B---3--:R-:W-:Y:S01]  /*8fa50*/  PRMT R3, R59, 0x7632, R3 ;  /* 0x000076323b037816 */ /* 0x008fe20000000003 */
[----:B--2---:R-:W-:Y:S01]  /*8fa60*/  @P6 STG.E.U16 [R56.64], R55 ;  /* 0x0000003738006986 */ /* 0x004fe2000c101506 */
[----:B------:R-:W-:-:S03]  /*8fa70*/  PRMT R58, R55, 0x7632, R58 ;  /* 0x00007632373a7816 */ /* 0x000fc6000000003a */
[----:B------:R0:W-:Y:S01]  /*8fa80*/  @P2 STG.E.U16 [R52.64], R59 ;  /* 0x0000003b34002986 */ /* 0x0001e2000c101506 */
[----:B------:R-:W-:Y:S01]  /*8fa90*/  ISETP.LT.AND P6, PT, R60, c[0x0][0x178], !P4 ;  /* 0x00005e003c007a0c */ /* 0x000fe200067c1270 */
[----:B0-----:R-:W-:Y:S02]  /*8faa0*/  IMAD.WIDE R52, R54, 0x2, R50 ;  /* 0x0000000236347825 */ /* 0x001fe400078e0232 */
[----:B------:R-:W2:Y:S04]  /*8fab0*/  LDL.LU R59, [R1+0x540] ;  /* 0x00054000013b7983 */ /* 0x000ea80000300800 */
[----:B------:R0:W-:Y:S01]  /*8fac0*/  @P5 STG.E.U16 [R52.64], R58 ;  /* 0x0000003a34005986 */ /* 0x0001e2000c101506 */
[----:B------:R-:W-:Y:S02]  /*8fad0*/  ISETP.LT.AND P2, PT, R61, c[0x0][0x178], !P4 ;  /* 0x00005e003d007a0c */ /* 0x000fe40006741270 */
[----:B----4-:R-:W-:-:S02]  /*8fae0*/  ISETP.GE.AND P4, PT, R47, c[0x0][0x17c], PT ;  /* 0x00005f002f007a0c */ /* 0x010fc40003f86270 */
[----:B------:R-:W-:Y:S01]  /*8faf0*/  ISETP.GE.AND P5, PT, R43, c[0x0][0x17c], PT ;  /* 0x00005f002b007a0c */ /* 0x000fe20003fa6270 */
[----:B0-----:R-:W3:Y:S04]  /*8fb00*/  LDL.LU R58, [R1+0x3e0] ;  /* 0x0003e000013a7983 */ /* 0x001ee80000300800 */
[----:B------:R-:W4:Y:S04]  /*8fb10*/  LDL.LU R47, [R1+0x27d8] ;  /* 0x0027d800012f7983 */ /* 0x000f280000300800 */
[----:B------:R-:W2:Y:S01]  /*8fb20*/  LDL.LU R43, [R1+0x27d4] ;  /* 0x0027d400012b7983 */ /* 0x000ea20000300800 */
[----:B------:R-:W-:-:S02]  /*8fb30*/  ISETP.LT.AND P3, PT, R61, c[0x0][0x178], !P3 ;  /* 0x00005e003d007a0c */ /* 0x000fc40005f61270 */
[C---:B------:R-:W-:Y:S01]  /*8fb40*/  IADD3 R0, R54.reuse, c[0x0][0x198], RZ ;  /* 0x0000660036007a10 */ /* 0x040fe20007ffe0ff */
[----:B------:R-:W-:-:S04]  /*8fb50*/  IMAD.WIDE R54, R54, 0x2, R48 ;  /* 0x0000000236367825 */ /* 0x000fc800078e0230 */
[----:B------:R-:W-:-:S06]  /*8fb60*/  IMAD.WIDE R56, R0, 0x2, R50 ;  /* 0x0000000200387825 */ /* 0x000fcc00078e0232 */
[----:B------:R0:W-:Y:S01]  /*8fb70*/  @P3 STG.E.U16 [R54.64], R3 ;  /* 0x0000000336003986 */ /* 0x0001e2000c101506 */
[----:B------:R-:W-:Y:S01]  /*8fb80*/  ISETP.LT.AND P3, PT, R60, c[0x0][0x178], !P4 ;  /* 0x00005e003c007a0c */ /* 0x000fe20006761270 */
[C---:B------:R-:W-:Y:S01]  /*8fb90*/  IMAD.WIDE R52, R0.reuse, 0x2, R48 ;  /* 0x0000000200347825 */ /* 0x040fe200078e0230 */
[----:B------:R-:W-:Y:S02]  /*8fba0*/  ISETP.LT.AND P4, PT, R61, c[0x0][0x178], !P4 ;  /* 0x00005e003d007a0c */ /* 0x000fe40006781270 */
[----:B0-----:R-:W-:-:S04]  /*8fbb0*/  IADD3 R54, R0, c[0x0][0x198], RZ ;  /* 0x0000660000367a10 */ /* 0x001fc80007ffe0ff */
[----:B------:R-:W-:Y:S01]  /*8fbc0*/  IADD3 R0, R54, c[0x0][0x198], RZ ;  /* 0x0000660036007a10 */ /* 0x000fe20007ffe0ff */
[----:B---3--:R0:W-:Y:S01]  /*8fbd0*/  @P6 STG.E.U16 [R56.64], R58 ;  /* 0x0000003a38006986 */ /* 0x0081e2000c101506 */
[----:B------:R-:W-:-:S03]  /*8fbe0*/  PRMT R3, R58, 0x7632, R3 ;  /* 0x000076323a037816 */ /* 0x000fc60000000003 */
[----:B------:R3:W-:Y:S01]  /*8fbf0*/  @P2 STG.E.U16 [R52.64], R44 ;  /* 0x0000002c34002986 */ /* 0x0007e2000c101506 */
[----:B------:R-:W-:Y:S02]  /*8fc00*/  ISETP.LT.AND P6, PT, R60, c[0x0][0x178], !P5 ;  /* 0x00005e003c007a0c */ /* 0x000fe40006fc1270 */
[----:B------:R-:W-:Y:S02]  /*8fc10*/  ISETP.LT.AND P2, PT, R61, c[0x0][0x178], !P5 ;  /* 0x00005e003d007a0c */ /* 0x000fe40006f41270 */
[----:B----4-:R-:W-:Y:S01]  /*8fc20*/  ISETP.GE.AND P5, PT, R47, c[0x0][0x17c], PT ;  /* 0x00005f002f007a0c */ /* 0x010fe20003fa6270 */
[----:B0-----:R-:W4:Y:S01]  /*8fc30*/  LDL.LU R58, [R1+0x570] ;  /* 0x00057000013a7983 */ /* 0x001f220000300800 */
[----:B---3--:R-:W-:Y:S01]  /*8fc40*/  IMAD.WIDE R52, R54, 0x2, R50 ;  /* 0x0000000236347825 */ /* 0x008fe200078e0232 */
[----:B------:R-:W-:Y:S02]  /*8fc50*/  PRMT R44, R44, 0x7632, R44 ;  /* 0x000076322c2c7816 */ /* 0x000fe4000000002c */
[----:B------:R-:W3:Y:S01]  /*8fc60*/  LDL.LU R47, [R1+0x27e0] ;  /* 0x0027e000012f7983 */ /* 0x000ee20000300800 */
[----:B------:R-:W-:-:S03]  /*8fc70*/  IMAD.WIDE R54, R54, 0x2, R48 ;  /* 0x0000000236367825 */ /* 0x000fc600078e0230 */
[----:B------:R-:W-:Y:S01]  /*8fc80*/  @P3 STG.E.U16 [R52.64], R3 ;  /* 0x0000000334003986 */ /* 0x000fe2000c101506 */
[----:B--2---:R-:W-:-:S03]  /*8fc90*/  ISETP.GE.AND P3, PT, R43, c[0x0][0x17c], PT ;  /* 0x00005f002b007a0c */ /* 0x004fc60003f66270 */
[----:B------:R-:W2:Y:S04]  /*8fca0*/  LDL.LU R43, [R1+0x27dc] ;  /* 0x0027dc00012b7983 */ /* 0x000ea80000300800 */
[----:B------:R0:W-:Y:S04]  /*8fcb0*/  @P4 STG.E.U16 [R54.64], R44 ;  /* 0x0000002c36004986 */ /* 0x0001e8000c101506 */
[----:B0-----:R-:W2:Y:S01]  /*8fcc0*/  LDL.LU R55, [R1+0x550] ;  /* 0x0005500001377983 */ /* 0x001ea20000300800 */
[----:B------:R-:W-:Y:S01]  /*8fcd0*/  ISETP.LT.AND P4, PT, R60, c[0x0][0x178], !P5 ;  /* 0x00005e003c007a0c */ /* 0x000fe20006f81270 */
[C---:B------:R-:W-:Y:S01]  /*8fce0*/  IMAD.WIDE R56, R0.reuse, 0x2, R50 ;  /* 0x0000000200387825 */ /* 0x040fe200078e0232 */
[----:B------:R-:W-:-:S03]  /*8fcf0*/  IADD3 R54, R0, c[0x0][0x198], RZ ;  /* 0x0000660000367a10 */ /* 0x000fc60007ffe0ff */
[----:B------:R-:W-:Y:S01]  /*8fd00*/  IMAD.WIDE R52, R0, 0x2, R48 ;  /* 0x0000000200347825 */ /* 0x000fe200078e0230 */
[----:B------:R-:W-:Y:S02]  /*8fd10*/  PRMT R44, R59, 0x7632, R44 ;  /* 0x000076323b2c7816 */ /* 0x000fe4000000002c */
[----:B------:R-:W-:Y:S02]  /*8fd20*/  ISETP.LT.AND P5, PT, R61, c[0x0][0x178], !P5 ;  /* 0x00005e003d007a0c */ /* 0x000fe40006fa1270 */
[----:B------:R-:W-:Y:S01]  /*8fd30*/  IADD3 R0, R54, c[0x0][0x198], RZ ;  /* 0x0000660036007a10 */ /* 0x000fe20007ffe0ff */
[----:B--2---:R-:W-:Y:S01]  /*8fd40*/  @P6 STG.E.U16 [R56.64], R55 ;  /* 0x0000003738006986 */ /* 0x004fe2000c101506 */
[----:B------:R-:W-:-:S03]  /*8fd50*/  PRMT R3, R55, 0x7632, R3 ;  /* 0x0000763237037816 */ /* 0x000fc60000000003 */
[----:B------:R0:W-:Y:S01]  /*8fd60*/  @P2 STG.E.U16 [R52.64], R59 ;  /* 0x0000003b34002986 */ /* 0x0001e2000c101506 */
[----:B------:R-:W-:Y:S02]  /*8fd70*/  ISETP.LT.AND P6, PT, R60, c[0x0][0x178], !P3 ;  /* 0x00005e003c007a0c */ /* 0x000fe40005fc1270 */
[----:B------:R-:W-:Y:S02]  /*8fd80*/  ISETP.LT.AND P2, PT, R61, c[0x0][0x178], !P3 ;  /* 0x00005e003d007a0c */ /* 0x000fe40005f41270 */
[----:B---3--:R-:W-:Y:S01]  /*8fd90*/  ISETP.GE.AND P3, PT, R47, c[0x0][0x17c], PT ;  /* 0x00005f002f007a0c */ /* 0x008fe20003f66270 */
[----:B0-----:R-:W-:Y:S01]  /*8fda0*/  IMAD.WIDE R52, R54, 0x2, R50 ;  /* 0x0000000236347825 */ /* 0x001fe200078e0232 */
[----:B------:R-:W2:Y:S04]  /*8fdb0*/  LDL.LU R59, [R1+0x4] ;  /* 0x00000400013b7983 */ /* 0x000ea80000300800 */
[----:B------:R0:W-:Y:S01]  /*8fdc0*/  @P4 STG.E.U16 [R52.64], R3 ;  /* 0x0000000334004986 */ /* 0x0001e2000c101506 */
[----:B------:R-:W-:-:S03]  /*8fdd0*/  ISETP.GE.AND P4, PT, R43, c[0x0][0x17c], PT ;  /* 0x00005f002b007a0c */ /* 0x000fc60003f86270 */
[----:B------:R-:W3:Y:S04]  /*8fde0*/  LDL.LU R47, [R1+0x27e8] ;  /* 0x0027e800012f7983 */ /* 0x000ee80000300800 */
[----:B------:R-:W2:Y:S01]  /*8fdf0*/  LDL.LU R43, [R1+0x27e4] ;  /* 0x0027e400012b7983 */ /* 0x000ea20000300800 */
[----:B------:R-:W-:-:S05]  /*8fe00*/  IMAD.WIDE R54, R54, 0x2, R48 ;  /* 0x0000000236367825 */ /* 0x000fca00078e0230 */
[----:B------:R1:W-:Y:S01]  /*8fe10*/  @P5 STG.E.U16 [R54.64], R44 ;  /* 0x0000002c36005986 */ /* 0x0003e2000c101506 */
[----:B------:R-:W-:Y:S01]  /*8fe20*/  ISETP.LT.AND P5, PT, R60, c[0x0][0x178], !P3 ;  /* 0x00005e003c007a0c */ /* 0x000fe20005fa1270 */
[----:B------:R-:W-:Y:S01]  /*8fe30*/  IMAD.WIDE R56, R0, 0x2, R50 ;  /* 0x0000000200387825 */ /* 0x000fe200078e0232 */
[----:B------:R-:W-:-:S03]  /*8fe40*/  ISETP.LT.AND P3, PT, R61, c[0x0][0x178], !P3 ;  /* 0x00005e003d007a0c */ /* 0x000fc60005f61270 */
[C---:B0-----:R-:W-:Y:S01]  /*8fe50*/  IMAD.WIDE R52, R0.reuse, 0x2, R48 ;  /* 0x0000000200347825 */ /* 0x041fe200078e0230 */
[----:B----4-:R0:W-:Y:S01]  /*8fe60*/  @P6 STG.E.U16 [R56.64], R58 ;  /* 0x0000003a38006986 */ /* 0x0101e2000c101506 */
[----:B-1----:R-:W-:-:S03]  /*8fe70*/  IADD3 R54, R0, c[0x0][0x198], RZ ;  /* 0x0000660000367a10 */ /* 0x002fc60007ffe0ff */
[----:B------:R1:W-:Y:S01]  /*8fe80*/  @P2 STG.E.U16 [R52.64], R45 ;  /* 0x0000002d34002986 */ /* 0x0003e2000c101506 */
[----:B------:R-:W-:Y:S02]  /*8fe90*/  PRMT R3, R58, 0x7632, R3 ;  /* 0x000076323a037816 */ /* 0x000fe40000000003 */
[----:B------:R-:W-:Y:S02]  /*8fea0*/  IADD3 R0, R54, c[0x0][0x198], RZ ;  /* 0x0000660036007a10 */ /* 0x000fe40007ffe0ff */
[----:B------:R-:W-:Y:S01]  /*8feb0*/  PRMT R44, R45, 0x7632, R44 ;  /* 0x000076322d2c7816 */ /* 0x000fe2000000002c */
[----:B0-----:R-:W4:Y:S01]  /*8fec0*/  LDL.LU R58, [R1+0x3e4] ;  /* 0x0003e400013a7983 */ /* 0x001f220000300800 */
[----:B------:R-:W-:Y:S01]  /*8fed0*/  ISETP.LT.AND P6, PT, R60, c[0x0][0x178], !P4 ;  /* 0x00005e003c007a0c */ /* 0x000fe200067c1270 */
[C---:B-1----:R-:W-:Y:S01]  /*8fee0*/  IMAD.WIDE R52, R54.reuse, 0x2, R50 ;  /* 0x0000000236347825 */ /* 0x042fe200078e0232 */
[----:B------:R-:W-:Y:S01]  /*8fef0*/  ISETP.LT.AND P2, PT, R61, c[0x0][0x178], !P4 ;  /* 0x00005e003d007a0c */ /* 0x000fe20006741270 */
[----:B------:R-:W4:Y:S02]  /*8ff00*/  LDL.LU R45, [R1+0x2f44] ;  /* 0x002f4400012d7983 */ /* 0x000f240000300800 */
[----:B------:R-:W-:-:S02]  /*8ff10*/  IMAD.WIDE R54, R54, 0x2, R48 ;  /* 0x0000000236367825 */ /* 0x000fc400078e0230 */
[----:B------:R-:W-:Y:S04]  /*8ff20*/  @P5 STG.E.U16 [R52.64], R3 ;  /* 0x0000000334005986 */ /* 0x000fe8000c101506 */
[----:B------:R0:W-:Y:S01]  /*8ff30*/  @P3 STG.E.U16 [R54.64], R44 ;  /* 0x0000002c36003986 */ /* 0x0001e2000c101506 */
[----:B---3--:R-:W-:-:S03]  /*8ff40*/  ISETP.GE.AND P4, PT, R47, c[0x0][0x17c], PT ;  /* 0x00005f002f007a0c */ /* 0x008fc60003f86270 */
[----:B------:R-:W3:Y:S01]  /*8ff50*/  LDL.LU R47, [R1+0x27f0] ;  /* 0x0027f000012f7983 */ /* 0x000ee20000300800 */
[----:B--2---:R-:W-:-:S03]  /*8ff60*/  ISETP.GE.AND P5, PT, R43, c[0x0][0x17c], PT ;  /* 0x00005f002b007a0c */ /* 0x004fc60003fa6270 */
[----:B------:R-:W2:Y:S04]  /*8ff70*/  LDL.LU R43, [R1+0x27ec] ;  /* 0x0027ec00012b7983 */ /* 0x000ea80000300800 */
        /* <DEDUP_REMOVED lines=23> */
[----:B------:R-:W-:-:S04]  /*900f0*/  IMAD.WIDE R56, R0, 0x2, R50 ;  /* 0x0000000200387825 */ /* 0x000fc800078e0232 */
[C---:B0-----:R-:W-:Y:S01]  /*90100*/  IMAD.WIDE R52, R0.reuse, 0x2, R48 ;  /* 0x0000000200347825 */ /* 0x041fe200078e0230 */
[----:B----4-:R0:W-:Y:S01]  /*90110*/  @P6 STG.E.U16 [R56.64], R58 ;  /* 0x0000003a38006986 */ /* 0x0101e2000c101506 */
[----:B-1----:R-:W-:-:S03]  /*90120*/  IADD3 R54, R0, c[0x0][0x198], RZ ;  /* 0x0000660000367a10 */ /* 0x002fc60007ffe0ff */
[----:B------:R1:W-:Y:S01]  /*90130*/  @P2 STG.E.U16 [R52.64], R45 ;  /* 0x0000002d34002986 */ /* 0x0003e2000c101506 */
[----:B------:R-:W-:-:S03]  /*90140*/  PRMT R3, R58, 0x7632, R3 ;  /* 0x000076323a037816 */ /* 0x000fc60000000003 */
[----:B0-----:R-:W4:Y:S01]  /*90150*/  LDL.LU R57, [R1+0x554] ;  /* 0x0005540001397983 */ /* 0x001f220000300800 */
[----:B------:R-:W-:Y:S02]  /*90160*/  PRMT R56, R45, 0x7632, R56 ;  /* 0x000076322d387816 */ /* 0x000fe40000000038 */
[----:B------:R-:W-:Y:S01]  /*90170*/  ISETP.LT.AND P6, PT, R60, c[0x0][0x178], !P3 ;  /* 0x00005e003c007a0c */ /* 0x000fe20005fc1270 */
[----:B------:R-:W4:Y:S01]  /*90180*/  LDL.LU R58, [R1+0x574] ;  /* 0x00057400013a7983 */ /* 0x000f220000300800 */
[----:B-1----:R-:W-:Y:S01]  /*90190*/  IMAD.WIDE R44, R54, 0x2, R50 ;  /* 0x00000002362c7825 */ /* 0x002fe200078e0232 */
[----:B------:R-:W-:-:S04]  /*901a0*/  ISETP.LT.AND P2, PT, R61, c[0x0][0x178], !P3 ;  /* 0x00005e003d007a0c */ /* 0x000fc80005f41270 */
[----:B------:R0:W-:Y:S01]  /*901b0*/  @P4 STG.E.U16 [R44.64], R3 ;  /* 0x000000032c004986 */ /* 0x0001e2000c101506 */
[----:B---3--:R-:W-:-:S03]  /*901c0*/  ISETP.GE.AND P3, PT, R47, c[0x0][0x17c], PT ;  /* 0x00005f002f007a0c */ /* 0x008fc60003f66270 */
[----:B------:R-:W3:Y:S01]  /*901d0*/  LDL.LU R47, [R1+0x2800] ;  /* 0x00280000012f7983 */ /* 0x000ee20000300800 */
[----:B--2---:R-:W-:-:S03]  /*901e0*/  ISETP.GE.AND P4, PT, R43, c[0x0][0x17c], PT ;  /* 0x00005f002b007a0c */ /* 0x004fc60003f86270 */
[----:B------:R-:W2:Y:S01]  /*901f0*/  LDL.LU R43, [R1+0x27fc] ;  /* 0x0027fc00012b7983 */ /* 0x000ea20000300800 */
[----:B------:R-:W-:Y:S01]  /*90200*/  ISETP.LT.AND P5, PT, R61, c[0x0][0x178], !P5 ;  /* 0x00005e003d007a0c */ /* 0x000fe20006fa1270 */
[C---:B------:R-:W-:Y:S01]  /*90210*/  IMAD.WIDE R52, R54.reuse, 0x2, R48 ;  /* 0x0000000236347825 */ /* 0x040fe200078e0230 */
[----:B------:R-:W-:-:S05]  /*90220*/  IADD3 R0, R54, c[0x0][0x198], RZ ;  /* 0x0000660036007a10 */ /* 0x000fca0007ffe0ff */
[----:B------:R-:W-:-:S06]  /*90230*/  IMAD.WIDE R54, R0, 0x2, R50 ;  /* 0x0000000200367825 */ /* 0x000fcc00078e0232 */
[----:B------:R1:W-:Y:S01]  /*90240*/  @P5 STG.E.U16 [R52.64], R56 ;  /* 0x0000003834005986 */ /* 0x0003e2000c101506 */
[----:B------:R-:W-:Y:S01]  /*90250*/  ISETP.LT.AND P5, PT, R60, c[0x0][0x178], !P3 ;  /* 0x00005e003c007a0c */ /* 0x000fe20005fa1270 */
[C---:B0-----:R-:W-:Y:S02]  /*90260*/  IMAD.WIDE R44, R0.reuse, 0x2, R48 ;  /* 0x00000002002c7825 */ /* 0x041fe400078e0230 */
[----:B----4-:R0:W-:Y:S01]  /*90270*/  @P6 STG.E.U16 [R54.64], R57 ;  /* 0x0000003936006986 */ /* 0x0101e2000c101506 */
[----:B-1----:R-:W-:-:S03]  /*90280*/  IADD3 R52, R0, c[0x0][0x198], RZ ;  /* 0x0000660000347a10 */ /* 0x002fc60007ffe0ff */
[----:B------:R1:W-:Y:S01]  /*90290*/  @P2 STG.E.U16 [R44.64], R59 ;  /* 0x0000003b2c002986 */ /* 0x0003e2000c101506 */
[----:B------:R-:W-:Y:S02]  /*902a0*/  PRMT R0, R57, 0x7632, R0 ;  /* 0x0000763239007816 */ /* 0x000fe40000000000 */
[----:B------:R-:W-:Y:S02]  /*902b0*/  ISETP.LT.AND P6, PT, R60, c[0x0][0x178], !P4 ;  /* 0x00005e003c007a0c */ /* 0x000fe400067c1270 */
[----:B------:R-:W-:Y:S02]  /*902c0*/  PRMT R56, R59, 0x7632, R56 ;  /* 0x000076323b387816 */ /* 0x000fe40000000038 */
[----:B------:R-:W-:Y:S01]  /*902d0*/  ISETP.LT.AND P2, PT, R61, c[0x0][0x178], !P4 ;  /* 0x00005e003d007a0c */ /* 0x000fe20006741270 */
[----:B0-----:R-:W4:Y:S01]  /*902e0*/  LDL.LU R57, [R1+0x3f8] ;  /* 0x0003f80001397983 */ /* 0x001f220000300800 */
[----:B-1----:R-:W-:-:S03]  /*902f0*/  IMAD.WIDE R44, R52, 0x2, R50 ;  /* 0x00000002342c7825 */ /* 0x002fc600078e0232 */
[----:B------:R-:W4:Y:S04]  /*90300*/  LDL.LU R59, [R1+0x8] ;  /* 0x00000800013b7983 */ /* 0x000f280000300800 */
[----:B------:R0:W-:Y:S01]  /*90310*/  @P5 STG.E.U16 [R44.64], R0 ;  /* 0x000000002c005986 */ /* 0x0001e2000c101506 */
[----:B---3--:R-:W-:-:S03]  /*90320*/  ISETP.GE.AND P4, PT, R47, c[0x0][0x17c], PT ;  /* 0x00005f002f007a0c */ /* 0x008fc60003f86270 */
[----:B------:R-:W3:Y:S01]  /*90330*/  LDL.LU R47, [R1+0x2808] ;  /* 0x00280800012f7983 */ /* 0x000ee20000300800 */
[----:B--2---:R-:W-:-:S03]  /*90340*/  ISETP.GE.AND P5, PT, R43, c[0x0][0x17c], PT ;  /* 0x00005f002b007a0c */ /* 0x004fc60003fa6270 */
[----:B------:R-:W2:Y:S01]  /*90350*/  LDL.LU R43, [R1+0x2804] ;  /* 0x00280400012b7983 */ /* 0x000ea20000300800 */
[----:B------:R-:W-:Y:S02]  /*90360*/  ISETP.LT.AND P3, PT, R61, c[0x0][0x178], !P3 ;  /* 0x00005e003d007a0c */ /* 0x000fe40005f61270 */
[C---:B------:R-:W-:Y:S01]  /*90370*/  IADD3 R3, R52.reuse, c[0x0][0x198], RZ ;  /* 0x0000660034037a10 */ /* 0x040fe20007ffe0ff */
[----:B------:R-:W-:-:S04]  /*90380*/  IMAD.WIDE R52, R52, 0x2, R48 ;  /* 0x0000000234347825 */ /* 0x000fc800078e0230 */
[----:B------:R-:W-:-:S06]  /*90390*/  IMAD.WIDE R54, R3, 0x2, R50 ;  /* 0x0000000203367825 */ /* 0x000fcc00078e0232 */
[----:B------:R1:W-:Y:S01]  /*903a0*/  @P3 STG.E.U16 [R52.64], R56 ;  /* 0x0000003834003986 */ /* 0x0003e2000c101506 */
[----:B------:R-:W-:Y:S01]  /*903b0*/  ISETP.LT.AND P3, PT, R60, c[0x0][0x178], !P4 ;  /* 0x00005e003c007a0c */ /* 0x000fe20006761270 */
[----:B0-----:R-:W-:Y:S02]  /*903c0*/  IMAD.WIDE R44, R3, 0x2, R48 ;  /* 0x00000002032c7825 */ /* 0x001fe400078e0230 */
[----:B------:R-:W-:Y:S01]  /*903d0*/  @P6 STG.E.U16 [R54.64], R58 ;  /* 0x0000003a36006986 */ /* 0x000fe2000c101506 */
[----:B------:R-:W-:-:S03]  /*903e0*/  PRMT R0, R58, 0x7632, R0 ;  /* 0x000076323a007816 */ /* 0x000fc60000000000 */
[----:B------:R0:W-:Y:S01]  /*903f0*/  @P2 STG.E.U16 [R44.64], R46 ;  /* 0x0000002e2c002986 */ /* 0x0001e2000c101506 */
[----:B-1----:R-:W-:Y:S02]  /*90400*/  IADD3 R52, R3, c[0x0][0x198], RZ ;  /* 0x0000660003347a10 */ /* 0x002fe40007ffe0ff */
[----:B------:R-:W-:Y:S02]  /*90410*/  PRMT R56, R46, 0x7632, R56 ;  /* 0x000076322e387816 */ /* 0x000fe40000000038 */
[----:B------:R-:W-:Y:S01]  /*90420*/  ISETP.LT.AND P6, PT, R60, c[0x0][0x178], !P5 ;  /* 0x00005e003c007a0c */ /* 0x000fe20006fc1270 */
[----:B0-----:R-:W-:Y:S01]  /*90430*/  IMAD.WIDE R44, R52, 0x2, R50 ;  /* 0x00000002342c7825 */ /* 0x001fe200078e0232 */
[----:B------:R-:W4:Y:S01]  /*90440*/  LDL.LU R46, [R1+0x2f40] ;  /* 0x002f4000012e7983 */ /* 0x000f220000300800 */
[----:B------:R-:W-:-:S03]  /*90450*/  ISETP.LT.AND P2, PT, R61, c[0x0][0x178], !P5 ;  /* 0x00005e003d007a0c */ /* 0x000fc60006f41270 */
        /* <DEDUP_REMOVED lines=12> */
[C---:B0-----:R-:W-:Y:S02]  /*90520*/  IMAD.WIDE R44, R3.reuse, 0x2, R48 ;  /* 0x00000002032c7825 */ /* 0x041fe400078e0230 */
[----:B----4-:R0:W-:Y:S04]  /*90530*/  @P6 STG.E.U16 [R54.64], R57 ;  /* 0x0000003936006986 */ /* 0x0101e8000c101506 */
[----:B------:R4:W-:Y:S01]  /*90540*/  @P2 STG.E.U16 [R44.64], R59 ;  /* 0x0000003b2c002986 */ /* 0x0009e2000c101506 */
[----:B-1----:R-:W-:Y:S02]  /*90550*/  IADD3 R52, R3, c[0x0][0x198], RZ ;  /* 0x0000660003347a10 */ /* 0x002fe40007ffe0ff */
[----:B------:R-:W-:-:S02]  /*90560*/  PRMT R3, R57, 0x7632, R3 ;  /* 0x0000763239037816 */ /* 0x000fc40000000003 */
[----:B------:R-:W-:Y:S01]  /*90570*/  ISETP.LT.AND P6, PT, R60, c[0x0][0x178], !P3 ;  /* 0x00005e003c007a0c */ /* 0x000fe20005fc1270 */
[----:B0-----:R-:W2:Y:S01]  /*90580*/  LDL.LU R57, [R1+0x558] ;  /* 0x0005580001397983 */ /* 0x001ea20000300800 */
[----:B----4-:R-:W-:Y:S01]  /*90590*/  IMAD.WIDE R44, R52, 0x2, R50 ;  /* 0x00000002342c7825 */ /* 0x010fe200078e0232 */
[----:B------:R-:W-:Y:S02]  /*905a0*/  PRMT R56, R59, 0x7632, R56 ;  /* 0x000076323b387816 */ /* 0x000fe40000000038 */
[----:B------:R-:W-:Y:S01]  /*905b0*/  ISETP.LT.AND P2, PT, R61, c[0x0][0x178], !P3 ;  /* 0x00005e003d007a0c */ /* 0x000fe20005f41270 */
        /* <DEDUP_REMOVED lines=9> */
[C---:B------:R-:W-:Y:S01]  /*90650*/  IMAD.WIDE R54, R0.reuse, 0x2, R50 ;  /* 0x0000000200367825 */ /* 0x040fe200078e0232 */
[----:B0-----:R-:W-:-:S05]  /*90660*/  IADD3 R3, R0, c[0x0][0x198], RZ ;  /* 0x0000660000037a10 */ /* 0x001fca0007ffe0ff */
[----:B------:R-:W-:Y:S01]  /*90670*/  @P5 STG.E.U16 [R52.64], R56 ;  /* 0x0000003834005986 */ /* 0x000fe2000c101506 */
[----:B------:R-:W-:Y:S01]  /*90680*/  ISETP.LT.AND P5, PT, R60, c[0x0][0x178], !P3 ;  /* 0x00005e003c007a0c */ /* 0x000fe20005fa1270 */
[----:B------:R-:W-:Y:S02]  /*90690*/  IMAD.WIDE R44, R0, 0x2, R48 ;  /* 0x00000002002c7825 */ /* 0x000fe400078e0230 */
[----:B------:R-:W-:Y:S04]  /*906a0*/  @P6 STG.E.U16 [R54.64], R58 ;  /* 0x0000003a36006986 */ /* 0x000fe8000c101506 */
[----:B------:R0:W-:Y:S01]  /*906b0*/  @P2 STG.E.U16 [R44.64], R46 ;  /* 0x0000002e2c002986 */ /* 0x0001e2000c101506 */
[----:B------:R-:W-:Y:S02]  /*906c0*/  ISETP.LT.AND P6, PT, R60, c[0x0][0x178], !P4 ;  /* 0x00005e003c007a0c */ /* 0x000fe400067c1270 */
[----:B------:R-:W-:-:S02]  /*906d0*/  ISETP.LT.AND P2, PT, R61, c[0x0][0x178], !P4 ;  /* 0x00005e003d007a0c */ /* 0x000fc40006741270 */
[----:B0-----:R-:W-:Y:S01]  /*906e0*/  PRMT R46, R58, 0x7632, R46 ;  /* 0x000076323a2e7816 */ /* 0x001fe2000000002e */
[----:B------:R-:W-:Y:S01]  /*906f0*/  IMAD.WIDE R44, R3, 0x2, R50 ;  /* 0x00000002032c7825 */ /* 0x000fe200078e0232 */
[----:B------:R-:W4:Y:S04]  /*90700*/  LDL.LU R58, [R1+0x568] ;  /* 0x00056800013a7983 */ /* 0x000f280000300800 */
[----:B------:R0:W-:Y:S01]  /*90710*/  @P5 STG.E.U16 [R44.64], R46 ;  /* 0x0000002e2c005986 */ /* 0x0001e2000c101506 */
[----:B---3--:R-:W-:-:S03]  /*90720*/  ISETP.GE.AND P4, PT, R47, c[0x0][0x17c], PT ;  /* 0x00005f002f007a0c */ /* 0x008fc60003f86270 */
[----:B------:R-:W3:Y:S01]  /*90730*/  LDL.LU R47, [R1+0x281c] ;  /* 0x00281c00012f7983 */ /* 0x000ee20000300800 */
[----:B--2---:R-:W-:-:S03]  /*90740*/  ISETP.GE.AND P5, PT, R43, c[0x0][0x17c], PT ;  /* 0x00005f002b007a0c */ /* 0x004fc60003fa6270 */
[----:B------:R-:W2:Y:S01]  /*90750*/  LDL.LU R43, [R1+0x2820] ;  /* 0x00282000012b7983 */ /* 0x000ea20000300800 */
[----:B------:R-:W-:Y:S01]  /*90760*/  ISETP.LT.AND P3, PT, R61, c[0x0][0x178], !P3 ;  /* 0x00005e003d007a0c */ /* 0x000fe20005f61270 */
[C---:B------:R-:W-:Y:S01]  /*90770*/  IMAD.WIDE R52, R3.reuse, 0x2, R48 ;  /* 0x0000000203347825 */ /* 0x040fe200078e0230 */
[----:B------:R-:W-:Y:S02]  /*90780*/  PRMT R56, R46, 0x7632, R56 ;  /* 0x000076322e387816 */ /* 0x000fe40000000038 */
[----:B------:R-:W-:-:S05]  /*90790*/  IADD3 R0, R3, c[0x0][0x198], RZ ;  /* 0x0000660003007a10 */ /* 0x000fca0007ffe0ff */
[----:B------:R-:W-:-:S04]  /*907a0*/  IMAD.WIDE R54, R0, 0x2, R50 ;  /* 0x0000000200367825 */ /* 0x000fc800078e0232 */
[----:B------:R1:W-:Y:S01]  /*907b0*/  @P3 STG.E.U16 [R52.64], R56 ;  /* 0x0000003834003986 */ /* 0x0003e2000c101506 */
[----:B------:R-:W-:Y:S01]  /*907c0*/  ISETP.LT.AND P3, PT, R60, c[0x0][0x178], !P4 ;  /* 0x00005e003c007a0c */ /* 0x000fe20006761270 */
[----:B0-----:R-:W-:Y:S01]  /*907d0*/  IMAD.WIDE R44, R0, 0x2, R48 ;  /* 0x00000002002c7825 */ /* 0x001fe200078e0230 */
[----:B------:R-:W-:Y:S01]  /*907e0*/  ISETP.LT.AND P4, PT, R61, c[0x0][0x178], !P4 ;  /* 0x00005e003d007a0c */ /* 0x000fe20006781270 */
[----:B------:R0:W-:Y:S01]  /*907f0*/  @P6 STG.E.U16 [R54.64], R57 ;  /* 0x0000003936006986 */ /* 0x0001e2000c101506 */
[----:B------:R-:W-:-:S03]  /*90800*/  PRMT R3, R57, 0x7632, R3 ;  /* 0x0000763239037816 */ /* 0x000fc60000000003 */
[----:B----4-:R4:W-:Y:S01]  /*90810*/  @P2 STG.E.U16 [R44.64], R59 ;  /* 0x0000003b2c002986 */ /* 0x0109e2000c101506 */
[----:B-1----:R-:W-:Y:S02]  /*90820*/  IADD3 R52, R0, c[0x0][0x198], RZ ;  /* 0x0000660000347a10 */ /* 0x002fe40007ffe0ff */
[----:B------:R-:W-:Y:S02]  /*90830*/  PRMT R46, R59, 0x7632, R46 ;  /* 0x000076323b2e7816 */ /* 0x000fe4000000002e */
[C---:B------:R-:W-:Y:S01]  /*90840*/  IADD3 R0, R52.reuse, c[0x0][0x198], RZ ;  /* 0x0000660034007a10 */ /* 0x040fe20007ffe0ff */
[----:B0-----:R-:W2:Y:S01]  /*90850*/  LDL.LU R57, [R1+0x3fc] ;  /* 0x0003fc0001397983 */ /* 0x001ea20000300800 */
[----:B----4-:R-:W-:Y:S01]  /*90860*/  IMAD.WIDE R44, R52, 0x2, R50 ;  /* 0x00000002342c7825 */ /* 0x010fe200078e0232 */
[----:B------:R-:W-:Y:S02]  /*90870*/  ISETP.LT.AND P6, PT, R60, c[0x0][0x178], !P5 ;  /* 0x00005e003c007a0c */ /* 0x000fe40006fc1270 */
[----:B------:R-:W4:Y:S01]  /*90880*/  LDL.LU R59, [R1+0xc] ;  /* 0x00000c00013b7983 */ /* 0x000f220000300800 */
[----:B------:R-:W-:Y:S01]  /*90890*/  IMAD.WIDE R52, R52, 0x2, R48 ;  /* 0x0000000234347825 */ /* 0x000fe200078e0230 */
[----:B------:R-:W-:-:S02]  /*908a0*/  ISETP.LT.AND P2, PT, R61, c[0x0][0x178], !P5 ;  /* 0x00005e003d007a0c */ /* 0x000fc40006f41270 */
        /* <DEDUP_REMOVED lines=17> */
[----:B---3--:R-:W-:Y:S01]  /*909c0*/  ISETP.GE.AND P2, PT, R47, c[0x0][0x17c], PT ;  /* 0x00005f002f007a0c */ /* 0x008fe20003f46270 */
[----:B0-----:R-:W-:Y:S02]  /*909d0*/  IMAD.WIDE R44, R52, 0x2, R50 ;  /* 0x00000002342c7825 */ /* 0x001fe400078e0232 */
[----:B------:R-:W2:Y:S04]  /*909e0*/  LDL.LU R58, [R1+0x282c] ;  /* 0x00282c00013a7983 */ /* 0x000ea80000300800 */
[----:B------:R0:W-:Y:S01]  /*909f0*/  @P4 STG.E.U16 [R44.64], R3 ;  /* 0x000000032c004986 */ /* 0x0001e2000c101506 */
[----:B------:R-:W-:-:S03]  /*90a00*/  ISETP.GE.AND P4, PT, R43, c[0x0][0x17c], PT ;  /* 0x00005f002b007a0c */ /* 0x000fc60003f86270 */
[----:B------:R-:W3:Y:S04]  /*90a10*/  LDL.LU R47, [R1+0x2f3c] ;  /* 0x002f3c00012f7983 */ /* 0x000ee80000300800 */
[----:B------:R-:W3:Y:S01]  /*90a20*/  LDL.LU R43, [R1+0x2830] ;  /* 0x00283000012b7983 */ /* 0x000ee20000300800 */
[----:B------:R-:W-:Y:S01]  /*90a30*/  ISETP.LT.AND P6, PT, R60, c[0x0][0x178], !P5 ;  /* 0x00005e003c007a0c */ /* 0x000fe20006fc1270 */
[----:B------:R-:W-:Y:S01]  /*90a40*/  IMAD.WIDE R52, R52, 0x2, R48 ;  /* 0x0000000234347825 */ /* 0x000fe200078e0230 */
[----:B------:R-:W-:-:S04]  /*90a50*/  ISETP.LT.AND P5, PT, R61, c[0x0][0x178], !P5 ;  /* 0x00005e003d007a0c */ /* 0x000fc80006fa1270 */
[----:B------:R1:W-:Y:S01]  /*90a60*/  @P3 STG.E.U16 [R52.64], R46 ;  /* 0x0000002e34003986 */ /* 0x0003e2000c101506 */
[----:B------:R-:W-:Y:S01]  /*90a70*/  ISETP.LT.AND P3, PT, R60, c[0x0][0x178], !P4 ;  /* 0x00005e003c007a0c */ /* 0x000fe20006761270 */
[C---:B------:R-:W-:Y:S01]  /*90a80*/  IMAD.WIDE R54, R0.reuse, 0x2, R50 ;  /* 0x0000000200367825 */ /* 0x040fe200078e0232 */
[----:B------:R-:W-:Y:S02]  /*90a90*/  ISETP.LT.AND P4, PT, R61, c[0x0][0x178], !P4 ;  /* 0x00005e003d007a0c */ /* 0x000fe40006781270 */
[C---:B0-----:R-:W-:Y:S01]  /*90aa0*/  IADD3 R3, R0.reuse, c[0x0][0x198], RZ ;  /* 0x0000660000037a10 */ /* 0x041fe20007ffe0ff */
[----:B------:R-:W-:Y:S01]  /*90ab0*/  IMAD.WIDE R44, R0, 0x2, R48 ;  /* 0x00000002002c7825 */ /* 0x000fe200078e0230 */
[----:B------:R-:W-:Y:S01]  /*90ac0*/  @P6 STG.E.U16 [R54.64], R57 ;  /* 0x0000003936006986 */ /* 0x000fe2000c101506 */
[----:B----4-:R-:W-:-:S03]  /*90ad0*/  PRMT R56, R59, 0x7632, R56 ;  /* 0x000076323b387816 */ /* 0x010fc60000000038 */
[----:B------:R0:W-:Y:S01]  /*90ae0*/  @P5 STG.E.U16 [R44.64], R59 ;  /* 0x0000003b2c005986 */ /* 0x0001e2000c101506 */
[----:B-1----:R-:W-:Y:S01]  /*90af0*/  PRMT R46, R57, 0x7632, R46 ;  /* 0x00007632392e7816 */ /* 0x002fe2000000002e */
[----:B------:R-:W-:-:S04]  /*90b00*/  IMAD.WIDE R52, R3, 0x2, R48 ;  /* 0x0000000203347825 */ /* 0x000fc800078e0230 */
[----:B0-----:R-:W-:-:S05]  /*90b10*/  IMAD.WIDE R44, R3, 0x2, R50 ;  /* 0x00000002032c7825 */ /* 0x001fca00078e0232 */
[----:B------:R-:W-:Y:S04]  /*90b20*/  @P3 STG.E.U16 [R44.64], R46 ;  /* 0x0000002e2c003986 */ /* 0x000fe8000c101506 */
[----:B------:R0:W-:Y:S01]  /*90b30*/  @P4 STG.E.U16 [R52.64], R56 ;  /* 0x0000003834004986 */ /* 0x0001e2000c101506 */
[----:B--2---:R-:W-:-:S03]  /*90b40*/  ISETP.GE.AND P5, PT, R58, c[0x0][0x17c], PT ;  /* 0x00005f003a007a0c */ /* 0x004fc60003fa6270 */
[----:B------:R-:W2:Y:S04]  /*90b50*/  LDL.LU R58, [R1+0x55c] ;  /* 0x00055c00013a7983 */ /* 0x000ea80000300800 */
[----:B------:R-:W4:Y:S04]  /*90b60*/  LDL.LU R59, [R1+0x54c] ;  /* 0x00054c00013b7983 */ /* 0x000f280000300800 */
[----:B------:R-:W2:Y:S01]  /*90b70*/  LDL.LU R57, [R1+0x2834] ;  /* 0x0028340001397983 */ /* 0x000ea20000300800 */
[----:B---3--:R-:W-:-:S03]  /*90b80*/  ISETP.GE.AND P3, PT, R43, c[0x0][0x17c], PT ;  /* 0x00005f002b007a0c */ /* 0x008fc60003f66270 */
[----:B------:R-:W3:Y:S04]  /*90b90*/  LDL.LU R43, [R1+0x2838] ;  /* 0x00283800012b7983 */ /* 0x000ee80000300800 */
[----:B0-----:R-:W2:Y:S01]  /*90ba0*/  LDL.LU R53, [R1+0x3ec] ;  /* 0x0003ec0001357983 */ /* 0x001ea20000300800 */
[----:B------:R-:W-:Y:S02]  /*90bb0*/  ISETP.LT.AND P6, PT, R60, c[0x0][0x178], !P2 ;  /* 0x00005e003c007a0c */ /* 0x000fe400057c1270 */
[----:B------:R-:W-:Y:S01]  /*90bc0*/  ISETP.LT.AND P2, PT, R61, c[0x0][0x178], !P2 ;  /* 0x00005e003d007a0c */ /* 0x000fe20005741270 */
[----:B------:R-:W3:Y:S01]  /*90bd0*/  LDL.LU R56, [R1+0x283c] ;  /* 0x00283c0001387983 */ /* 0x000ee20000300800 */
[----:B------:R-:W-:Y:S02]  /*90be0*/  IADD3 R0, R3, c[0x0][0x198], RZ ;  /* 0x0000660003007a10 */ /* 0x000fe40007ffe0ff */
[----:B------:R-:W-:-:S02]  /*90bf0*/  ISETP.LT.AND P4, PT, R61, c[0x0][0x178], !P5 ;  /* 0x00005e003d007a0c */ /* 0x000fc40006f81270 */
[----:B------:R-:W-:Y:S01]  /*90c00*/  ISETP.LT.AND P5, PT, R60, c[0x0][0x178], !P5 ;  /* 0x00005e003c007a0c */ /* 0x000fe20006fa1270 */
[C---:B------:R-:W-:Y:S01]  /*90c10*/  IMAD.WIDE R54, R0.reuse, 0x2, R50 ;  /* 0x0000000200367825 */ /* 0x040fe200078e0232 */
[----:B------:R-:W-:-:S03]  /*90c20*/  IADD3 R46, R0, c[0x0][0x198], RZ ;  /* 0x00006600002e7a10 */ /* 0x000fc60007ffe0ff */
[----:B------:R-:W-:Y:S01]  /*90c30*/  IMAD.WIDE R44, R0, 0x2, R48 ;  /* 0x00000002002c7825 */ /* 0x000fe200078e0230 */
[----:B------:R-:W-:Y:S01]  /*90c40*/  PRMT R3, R47, 0x7632, R3 ;  /* 0x000076322f037816 */ /* 0x000fe20000000003 */
[----:B--2---:R-:W-:Y:S01]  /*90c50*/  @P6 STG.E.U16 [R54.64], R53 ;  /* 0x0000003536006986 */ /* 0x004fe2000c101506 */
[----:B------:R-:W-:-:S03]  /*90c60*/  PRMT R0, R53, 0x7632, R0 ;  /* 0x0000763235007816 */ /* 0x000fc60000000000 */
[----:B------:R0:W-:Y:S02]  /*90c70*/  @P2 STG.E.U16 [R44.64], R47 ;  /* 0x0000002f2c002986 */ /* 0x0001e4000c101506 */
[----:B0-----:R-:W-:-:S05]  /*90c80*/  IMAD.WIDE R44, R46, 0x2, R50 ;  /* 0x000000022e2c7825 */ /* 0x001fca00078e0232 */
[----:B------:R0:W-:Y:S01]  /*90c90*/  @P5 STG.E.U16 [R44.64], R0 ;  /* 0x000000002c005986 */ /* 0x0001e2000c101506 */
[----:B---3--:R-:W-:-:S03]  /*90ca0*/  ISETP.GE.AND P5, PT, R43, c[0x0][0x17c], PT ;  /* 0x00005f002b007a0c */ /* 0x008fc60003fa6270 */
[----:B------:R-:W2:Y:S01]  /*90cb0*/  LDL.LU R43, [R1+0x2840] ;  /* 0x00284000012b7983 */ /* 0x000ea20000300800 */
[----:B------:R-:W-:Y:S02]  /*90cc0*/  ISETP.LT.AND P6, PT, R60, c[0x0][0x178], !P3 ;  /* 0x00005e003c007a0c */ /* 0x000fe40005fc1270 */
[C---:B------:R-:W-:Y:S01]  /*90cd0*/  IADD3 R54, R46.reuse, c[0x0][0x198], RZ ;  /* 0x000066002e367a10 */ /* 0x040fe20007ffe0ff */
[----:B------:R-:W-:Y:S01]  /*90ce0*/  IMAD.WIDE R46, R46, 0x2, R48 ;  /* 0x000000022e2e7825 */ /* 0x000fe200078e0230 */
[----:B------:R-:W-:-:S04]  /*90cf0*/  ISETP.LT.AND P3, PT, R61, c[0x0][0x178], !P3 ;  /* 0x00005e003d007a0c */ /* 0x000fc80005f61270 */
[----:B------:R1:W-:Y:S01]  /*90d00*/  @P4 STG.E.U16 [R46.64], R3 ;  /* 0x000000032e004986 */ /* 0x0003e2000c101506 */
[----:B------:R-:W-:Y:S01]  /*90d10*/  ISETP.LT.AND P4, PT, R60, c[0x0][0x178], !P5 ;  /* 0x00005e003c007a0c */ /* 0x000fe20006f81270 */
[----:B------:R-:W-:-:S04]  /*90d20*/  IMAD.WIDE R52, R54, 0x2, R50 ;  /* 0x0000000236347825 */ /* 0x000fc800078e0232 */
[C---:B0-----:R-:W-:Y:S01]  /*90d30*/  IMAD.WIDE R44, R54.reuse, 0x2, R48 ;  /* 0x00000002362c7825 */ /* 0x041fe200078e0230 */
[----:B------:R0:W-:Y:S01]  /*90d40*/  @P6 STG.E.U16 [R52.64], R58 ;  /* 0x0000003a34006986 */ /* 0x0001e2000c101506 */
[----:B-1----:R-:W-:-:S03]  /*90d50*/  IADD3 R3, R54, c[0x0][0x198], RZ ;  /* 0x0000660036037a10 */ /* 0x002fc60007ffe0ff */
[----:B----4-:R1:W-:Y:S01]  /*90d60*/  @P3 STG.E.U16 [R44.64], R59 ;  /* 0x0000003b2c003986 */ /* 0x0103e2000c101506 */
[----:B------:R-:W-:Y:S02]  /*90d70*/  PRMT R54, R58, 0x7632, R54 ;  /* 0x000076323a367816 */ /* 0x000fe40000000036 */
[----:B------:R-:W-:Y:S02]  /*90d80*/  ISETP.GE.AND P2, PT, R57, c[0x0][0x17c], PT ;  /* 0x00005f0039007a0c */ /* 0x000fe40003f46270 */
[----:B------:R-:W3:Y:S01]  /*90d90*/  LDL.LU R57, [R1+0x56c] ;  /* 0x00056c0001397983 */ /* 0x000ee20000300800 */
[----:B------:R-:W-:-:S03]  /*90da0*/  PRMT R55, R59, 0x7632, R55 ;  /* 0x000076323b377816 */ /* 0x000fc60000000037 */
[----:B0-----:R-:W4:Y:S01]  /*90db0*/  LDL.LU R58, [R1+0x40] ;  /* 0x00004000013a7983 */ /* 0x001f220000300800 */
[----:B-1----:R-:W-:-:S03]  /*90dc0*/  IMAD.WIDE R44, R3, 0x2, R50 ;  /* 0x00000002032c7825 */ /* 0x002fc600078e0232 */
[----:B------:R-:W4:Y:S04]  /*90dd0*/  LDL.LU R59, [R1+0x20] ;  /* 0x00002000013b7983 */ /* 0x000f280000300800 */
[----:B------:R0:W-:Y:S01]  /*90de0*/  @P4 STG.E.U16 [R44.64], R54 ;  /* 0x000000362c004986 */ /* 0x0001e2000c101506 */
[----:B------:R-:W-:-:S03]  /*90df0*/  ISETP.GE.AND P3, PT, R56, c[0x0][0x17c], PT ;  /* 0x00005f0038007a0c */ /* 0x000fc60003f66270 */
[----:B0-----:R-:W4:Y:S04]  /*90e00*/  LDL.LU R54, [R1+0x57c] ;  /* 0x00057c0001367983 */ /* 0x001f280000300800 */
[----:B------:R-:W4:Y:S01]  /*90e10*/  LDL.LU R56, [R1+0x2844] ;  /* 0x0028440001387983 */ /* 0x000f220000300800 */
[----:B--2---:R-:W-:-:S03]  /*90e20*/  ISETP.GE.AND P4, PT, R43, c[0x0][0x17c], PT ;  /* 0x00005f002b007a0c */ /* 0x004fc60003f86270 */
[----:B------:R-:W2:Y:S01]  /*90e30*/  LDL.LU R43, [R1+0x2848] ;  /* 0x00284800012b7983 */ /* 0x000ea20000300800 */
[----:B------:R-:W-:Y:S01]  /*90e40*/  ISETP.LT.AND P5, PT, R61, c[0x0][0x178], !P5 ;  /* 0x00005e003d007a0c */ /* 0x000fe20006fa1270 */
[----:B------:R-:W-:Y:S01]  /*90e50*/  IMAD.WIDE R46, R3, 0x2, R48 ;  /* 0x00000002032e7825 */ /* 0x000fe200078e0230 */
[----:B------:R-:W-:Y:S02]  /*90e60*/  ISETP.LT.AND P6, PT, R60, c[0x0][0x178], !P2 ;  /* 0x00005e003c007a0c */ /* 0x000fe400057c1270 */
[----:B------:R-:W-:Y:S02]  /*90e70*/  ISETP.LT.AND P2, PT, R61, c[0x0][0x178], !P2 ;  /* 0x00005e003d007a0c */ /* 0x000fe40005741270 */
[----:B------:R-:W-:-:S07]  /*90e80*/  IADD3 R0, R3, c[0x0][0x198], RZ ;  /* 0x0000660003007a10 */ /* 0x000fce0007ffe0ff */
[----:B------:R0:W-:Y:S01]  /*90e90*/  @P5 STG.E.U16 [R46.64], R55 ;  /* 0x000000372e005986 */ /* 0x0001e2000c101506 */
[----:B------:R-:W-:Y:S01]  /*90ea0*/  ISETP.LT.AND P5, PT, R61, c[0x0][0x178], !P3 ;  /* 0x00005e003d007a0c */ /* 0x000fe20005fa1270 */
[----:B------:R-:W-:Y:S01]  /*90eb0*/  IMAD.WIDE R52, R0, 0x2, R50 ;  /* 0x0000000200347825 */ /* 0x000fe200078e0232 */
[----:B------:R-:W-:-:S03]  /*90ec0*/  ISETP.LT.AND P3, PT, R60, c[0x0][0x178], !P3 ;  /* 0x00005e003c007a0c */ /* 0x000fc60005f61270 */
[C---:B------:R-:W-:Y:S01]  /*90ed0*/  IMAD.WIDE R44, R0.reuse, 0x2, R48 ;  /* 0x00000002002c7825 */ /* 0x040fe200078e0230 */
[----:B0-----:R-:W-:Y:S02]  /*90ee0*/  IADD3 R46, R0, c[0x0][0x198], RZ ;  /* 0x00006600002e7a10 */ /* 0x001fe40007ffe0ff */
[----:B---3--:R-:W-:Y:S01]  /*90ef0*/  PRMT R3, R57, 0x7632, R3 ;  /* 0x0000763239037816 */ /* 0x008fe20000000003 */
[----:B----4-:R-:W-:Y:S01]  /*90f00*/  @P6 STG.E.U16 [R52.64], R54 ;  /* 0x0000003634006986 */ /* 0x010fe2000c101506 */
[----:B------:R-:W-:-:S03]  /*90f10*/  PRMT R0, R54, 0x7632, R0 ;  /* 0x0000763236007816 */ /* 0x000fc60000000000 */
[----:B------:R0:W-:Y:S01]  /*90f20*/  @P2 STG.E.U16 [R44.64], R57 ;  /* 0x000000392c002986 */ /* 0x0001e2000c101506 */
[----:B------:R-:W-:Y:S01]  /*90f30*/  ISETP.GE.AND P2, PT, R56, c[0x0][0x17c], PT ;  /* 0x00005f0038007a0c */ /* 0x000fe20003f46270 */
[----:B0-----:R-:W-:Y:S02]  /*90f40*/  IMAD.WIDE R44, R46, 0x2, R50 ;  /* 0x000000022e2c7825 */ /* 0x001fe400078e0232 */
[----:B------:R-:W3:Y:S04]  /*90f50*/  LDL.LU R57, [R1+0x10] ;  /* 0x0000100001397983 */ /* 0x000ee80000300800 */
[----:B------:R0:W-:Y:S04]  /*90f60*/  @P3 STG.E.U16 [R44.64], R0 ;  /* 0x000000002c003986 */ /* 0x0001e8000c101506 */
[----:B------:R-:W4:Y:S01]  /*90f70*/  LDL.LU R56, [R1+0x284c] ;  /* 0x00284c0001387983 */ /* 0x000f220000300800 */
[----:B--2---:R-:W-:-:S03]  /*90f80*/  ISETP.GE.AND P3, PT, R43, c[0x0][0x17c], PT ;  /* 0x00005f002b007a0c */ /* 0x004fc60003f66270 */
[----:B------:R-:W2:Y:S01]  /*90f90*/  LDL.LU R43, [R1+0x2850] ;  /* 0x00285000012b7983 */ /* 0x000ea20000300800 */
[----:B------:R-:W-:Y:S02]  /*90fa0*/  ISETP.LT.AND P6, PT, R60, c[0x0][0x178], !P4 ;  /* 0x00005e003c007a0c */ /* 0x000fe400067c1270 */
[C---:B------:R-:W-:Y:S01]  /*90fb0*/  IADD3 R54, R46.reuse, c[0x0][0x198], RZ ;  /* 0x000066002e367a10 */ /* 0x040fe20007ffe0ff */
[----:B------:R-:W-:Y:S01]  /*90fc0*/  IMAD.WIDE R46, R46, 0x2, R48 ;  /* 0x000000022e2e7825 */ /* 0x000fe200078e0230 */
[----:B------:R-:W-:-:S04]  /*90fd0*/  ISETP.LT.AND P4, PT, R61, c[0x0][0x178], !P4 ;  /* 0x00005e003d007a0c */ /* 0x000fc80006781270 */
[----:B------:R1:W-:Y:S01]  /*90fe0*/  @P5 STG.E.U16 [R46.64], R3 ;  /* 0x000000032e005986 */ /* 0x0003e2000c101506 */
[----:B------:R-:W-:Y:S01]  /*90ff0*/  ISETP.LT.AND P5, PT, R60, c[0x0][0x178], !P3 ;  /* 0x00005e003c007a0c */ /* 0x000fe20005fa1270 */
[----:B------:R-:W-:Y:S01]  /*91000*/  IMAD.WIDE R52, R54, 0x2, R50 ;  /* 0x0000000236347825 */ /* 0x000fe200078e0232 */
[----:B------:R-:W-:-:S03]  /*91010*/  ISETP.LT.AND P3, PT, R61, c[0x0][0x178], !P3 ;  /* 0x00005e003d007a0c */ /* 0x000fc60005f61270 */
[C---:B0-----:R-:W-:Y:S01]  /*91020*/  IMAD.WIDE R44, R54.reuse, 0x2, R48 ;  /* 0x00000002362c7825 */ /* 0x041fe200078e0230 */
[----:B------:R0:W-:Y:S01]  /*91030*/  @P6 STG.E.U16 [R52.64], R58 ;  /* 0x0000003a34006986 */ /* 0x0001e2000c101506 */
[----:B-1----:R-:W-:-:S03]  /*91040*/  IADD3 R46, R54, c[0x0][0x198], RZ ;  /* 0x00006600362e7a10 */ /* 0x002fc60007ffe0ff */
[----:B------:R1:W-:Y:S01]  /*91050*/  @P4 STG.E.U16 [R44.64], R59 ;  /* 0x0000003b2c004986 */ /* 0x0003e2000c101506 */
[----:B------:R-:W-:Y:S02]  /*91060*/  PRMT R3, R58, 0x7632, R3 ;  /* 0x000076323a037816 */ /* 0x000fe40000000003 */
[C---:B------:R-:W-:Y:S02]  /*91070*/  IADD3 R0, R46.reuse, c[0x0][0x198], RZ ;  /* 0x000066002e007a10 */ /* 0x040fe40007ffe0ff */
[----:B------:R-:W-:Y:S01]  /*91080*/  PRMT R54, R59, 0x7632, R54 ;  /* 0x000076323b367816 */ /* 0x000fe20000000036 */
[----:B0-----:R-:W3:Y:S01]  /*91090*/  LDL.LU R58, [R1+0x580] ;  /* 0x00058000013a7983 */ /* 0x001ee20000300800 */
[----:B-1----:R-:W-:-:S03]  /*910a0*/  IMAD.WIDE R44, R46, 0x2, R50 ;  /* 0x000000022e2c7825 */ /* 0x002fc600078e0232 */
[----:B------:R-:W3:Y:S01]  /*910b0*/  LDL.LU R59, [R1+0x60] ;  /* 0x00006000013b7983 */ /* 0x000ee20000300800 */
[----:B------:R-:W-:-:S03]  /*910c0*/  IMAD.WIDE R46, R46, 0x2, R48 ;  /* 0x000000022e2e7825 */ /* 0x000fc600078e0230 */
[----:B------:R-:W-:Y:S04]  /*910d0*/  @P5 STG.E.U16 [R44.64], R3 ;  /* 0x000000032c005986 */ /* 0x000fe8000c101506 */
[----:B------:R0:W-:Y:S01]  /*910e0*/  @P3 STG.E.U16 [R46.64], R54 ;  /* 0x000000362e003986 */ /* 0x0001e2000c101506 */
[----:B----4-:R-:W-:-:S03]  /*910f0*/  ISETP.GE.AND P4, PT, R56, c[0x0][0x17c], PT ;  /* 0x00005f0038007a0c */ /* 0x010fc60003f86270 */
[----:B------:R-:W4:Y:S01]  /*91100*/  LDL.LU R56, [R1+0x2854] ;  /* 0x0028540001387983 */ /* 0x000f220000300800 */
[----:B--2---:R-:W-:-:S03]  /*91110*/  ISETP.GE.AND P5, PT, R43, c[0x0][0x17c], PT ;  /* 0x00005f002b007a0c */ /* 0x004fc60003fa6270 */
[----:B------:R-:W2:Y:S04]  /*91120*/  LDL.LU R43, [R1+0x2858] ;  /* 0x00285800012b7983 */ /* 0x000ea80000300800 */
[----:B0-----:R-:W2:Y:S01]  /*91130*/  LDL.LU R47, [R1+0x30] ;  /* 0x00003000012f7983 */ /* 0x001ea20000300800 */
[----:B------:R-:W-:Y:S02]  /*91140*/  ISETP.LT.AND P6, PT, R60, c[0x0][0x178], !P2 ;  /* 0x00005e003c007a0c */ /* 0x000fe400057c1270 */
[----:B------:R-:W-:Y:S01]  /*91150*/  ISETP.LT.AND P2, PT, R61, c[0x0][0x178], !P2 ;  /* 0x00005e003d007a0c */ /* 0x000fe20005741270 */
[----:B------:R-:W-:Y:S01]  /*91160*/  IMAD.WIDE R52, R0, 0x2, R50 ;  /* 0x0000000200347825 */ /* 0x000fe200078e0232 */
[----:B------:R-:W-:Y:S02]  /*91170*/  ISETP.LT.AND P3, PT, R60, c[0x0][0x178], !P5 ;  /* 0x00005e003c007a0c */ /* 0x000fe40006f61270 */
[C---:B------:R-:W-:Y:S01]  /*91180*/  IADD3 R46, R0.reuse, c[0x0][0x198], RZ ;  /* 0x00006600002e7a10 */ /* 0x040fe20007ffe0ff */
[----:B------:R-:W-:Y:S01]  /*91190*/  IMAD.WIDE R44, R0, 0x2, R48 ;  /* 0x00000002002c7825 */ /* 0x000fe200078e0230 */
[----:B---3--:R-:W-:-:S02]  /*911a0*/  PRMT R54, R57, 0x7632, R54 ;  /* 0x0000763239367816 */ /* 0x008fc40000000036 */
[----:B------:R-:W-:-:S03]  /*911b0*/  ISETP.LT.AND P5, PT, R61, c[0x0][0x178], !P5 ;  /* 0x00005e003d007a0c */ /* 0x000fc60006fa1270 */
[----:B--2---:R-:W-:Y:S01]  /*911c0*/  @P6 STG.E.U16 [R52.64], R47 ;  /* 0x0000002f34006986 */ /* 0x004fe2000c101506 */
[----:B------:R-:W-:-:S03]  /*911d0*/  PRMT R3, R47, 0x7632, R3 ;  /* 0x000076322f037816 */ /* 0x000fc60000000003 */
[----:B------:R0:W-:Y:S01]  /*911e0*/  @P2 STG.E.U16 [R44.64], R57 ;  /* 0x000000392c002986 */ /* 0x0001e2000c101506 */
[----:B----4-:R-:W-:Y:S01]  /*911f0*/  ISETP.GE.AND P2, PT, R56, c[0x0][0x17c], PT ;  /* 0x00005f0038007a0c */ /* 0x010fe20003f46270 */
[----:B0-----:R-:W-:Y:S02]  /*91200*/  IMAD.WIDE R44, R46, 0x2, R50 ;  /* 0x000000022e2c7825 */ /* 0x001fe400078e0232 */
[----:B------:R-:W2:Y:S04]  /*91210*/  LDL.LU R57, [R1+0x70] ;  /* 0x0000700001397983 */ /* 0x000ea80000300800 */
[----:B------:R0:W-:Y:S01]  /*91220*/  @P3 STG.E.U16 [R44.64], R3 ;  /* 0x000000032c003986 */ /* 0x0001e2000c101506 */
[----:B------:R-:W-:-:S03]  /*91230*/  ISETP.GE.AND P3, PT, R43, c[0x0][0x17c], PT ;  /* 0x00005f002b007a0c */ /* 0x000fc60003f66270 */
[----:B------:R-:W3:Y:S04]  /*91240*/  LDL.LU R56, [R1+0x285c] ;  /* 0x00285c0001387983 */ /* 0x000ee80000300800 */
[----:B------:R-:W4:Y:S01]  /*91250*/  LDL.LU R43, [R1+0x2860] ;  /* 0x00286000012b7983 */ /* 0x000f220000300800 */
        /* <DEDUP_REMOVED lines=15> */
[----:B0-----:R-:W2:Y:S01]  /*91350*/  LDL.LU R58, [R1+0x44] ;  /* 0x00004400013a7983 */ /* 0x001ea20000300800 */
[----:B-1----:R-:W-:-:S03]  /*91360*/  IMAD.WIDE R44, R46, 0x2, R50 ;  /* 0x000000022e2c7825 */ /* 0x002fc600078e0232 */
[----:B------:R-:W2:Y:S01]  /*91370*/  LDL.LU R59, [R1+0x24] ;  /* 0x00002400013b7983 */ /* 0x000ea20000300800 */
[----:B------:R-:W-:-:S03]  /*91380*/  IMAD.WIDE R46, R46, 0x2, R48 ;  /* 0x000000022e2e7825 */ /* 0x000fc600078e0230 */
[----:B------:R-:W-:Y:S04]  /*91390*/  @P5 STG.E.U16 [R44.64], R3 ;  /* 0x000000032c005986 */ /* 0x000fe8000c101506 */
[----:B------:R0:W-:Y:S01]  /*913a0*/  @P3 STG.E.U16 [R46.64], R54 ;  /* 0x000000362e003986 */ /* 0x0001e2000c101506 */
[----:B---3--:R-:W-:-:S03]  /*913b0*/  ISETP.GE.AND P4, PT, R56, c[0x0][0x17c], PT ;  /* 0x00005f0038007a0c */ /* 0x008fc60003f86270 */
[----:B------:R-:W3:Y:S01]  /*913c0*/  LDL.LU R56, [R1+0x2864] ;  /* 0x0028640001387983 */ /* 0x000ee20000300800 */
[----:B----4-:R-:W-:-:S03]  /*913d0*/  ISETP.GE.AND P5, PT, R43, c[0x0][0x17c], PT ;  /* 0x00005f002b007a0c */ /* 0x010fc60003fa6270 */
[----:B------:R-:W4:Y:S04]  /*913e0*/  LDL.LU R43, [R1+0x2868] ;  /* 0x00286800012b7983 */ /* 0x000f280000300800 */
[----:B0-----:R-:W3:Y:S01]  /*913f0*/  LDL.LU R47, [R1+0x590] ;  /* 0x00059000012f7983 */ /* 0x001ee20000300800 */
[----:B------:R-:W-:Y:S02]  /*91400*/  ISETP.LT.AND P6, PT, R60, c[0x0][0x178], !P2 ;  /* 0x00005e003c007a0c */ /* 0x000fe400057c1270 */
[----:B------:R-:W-:Y:S01]  /*91410*/  ISETP.LT.AND P2, PT, R61, c[0x0][0x178], !P2 ;  /* 0x00005e003d007a0c */ /* 0x000fe20005741270 */
[----:B------:R-:W-:Y:S01]  /*91420*/  IMAD.WIDE R52, R0, 0x2, R50 ;  /* 0x0000000200347825 */ /* 0x000fe200078e0232 */
[----:B------:R-:W-:Y:S02]  /*91430*/  ISETP.LT.AND P3, PT, R60, c[0x0][0x178], !P5 ;  /* 0x00005e003c007a0c */ /* 0x000fe40006f61270 */
[C---:B------:R-:W-:Y:S01]  /*91440*/  IADD3 R46, R0.reuse, c[0x0][0x198], RZ ;  /* 0x00006600002e7a10 */ /* 0x040fe20007ffe0ff */
[----:B------:R-:W-:Y:S01]  /*91450*/  IMAD.WIDE R44, R0, 0x2, R48 ;  /* 0x00000002002c7825 */ /* 0x000fe200078e0230 */
[----:B--2---:R-:W-:-:S02]  /*91460*/  PRMT R54, R57, 0x7632, R54 ;  /* 0x0000763239367816 */ /* 0x004fc40000000036 */
[----:B------:R-:W-:-:S03]  /*91470*/  ISETP.LT.AND P5, PT, R61, c[0x0][0x178], !P5 ;  /* 0x00005e003d007a0c */ /* 0x000fc60006fa1270 */
[----:B---3--:R-:W-:Y:S01]  /*91480*/  @P6 STG.E.U16 [R52.64], R47 ;  /* 0x0000002f34006986 */ /* 0x008fe2000c101506 */
[----:B------:R-:W-:-:S03]  /*91490*/  PRMT R3, R47, 0x7632, R3 ;  /* 0x000076322f037816 */ /* 0x000fc60000000003 */
[----:B------:R0:W-:Y:S01]  /*914a0*/  @P2 STG.E.U16 [R44.64], R57 ;  /* 0x000000392c002986 */ /* 0x0001e2000c101506 */
[----:B------:R-:W-:Y:S01]  /*914b0*/  ISETP.GE.AND P2, PT, R56, c[0x0][0x17c], PT ;  /* 0x00005f0038007a0c */ /* 0x000fe20003f46270 */
[----:B0-----:R-:W-:Y:S02]  /*914c0*/  IMAD.WIDE R44, R46, 0x2, R50 ;  /* 0x000000022e2c7825 */ /* 0x001fe400078e0232 */
[----:B------:R-:W2:Y:S04]  /*914d0*/  LDL.LU R57, [R1+0x14] ;  /* 0x0000140001397983 */ /* 0x000ea80000300800 */
[----:B------:R0:W-:Y:S01]  /*914e0*/  @P3 STG.E.U16 [R44.64], R3 ;  /* 0x000000032c003986 */ /* 0x0001e2000c101506 */
[----:B----4-:R-:W-:-:S03]  /*914f0*/  ISETP.GE.AND P3, PT, R43, c[0x0][0x17c], PT ;  /* 0x00005f002b007a0c */ /* 0x010fc60003f66270 */
        /* <DEDUP_REMOVED lines=72> */
[C---:B------:R-:W-:Y:S02]  /*91980*/  ISETP.LT.AND P6, PT, R60.reuse, c[0x0][0x178], !P2 ;  /* 0x00005e003c007a0c */ /* 0x040fe400057c1270 */
[----:B------:R-:W-:Y:S01]  /*91990*/  ISETP.LT.AND P2, PT, R61, c[0x0][0x178], !P2 ;  /* 0x00005e003d007a0c */ /* 0x000fe20005741270 */
[C---:B------:R-:W-:Y:S01]  /*919a0*/  IMAD.WIDE R52, R3.reuse, 0x2, R50 ;  /* 0x0000000203347825 */ /* 0x040fe200078e0232 */
        /* <DEDUP_REMOVED lines=59> */
[C---:B------:R-:W-:Y:S01]  /*91d60*/  ISETP.LT.AND P6, PT, R60.reuse, c[0x0][0x178], !P4 ;  /* 0x00005e003c007a0c */ /* 0x040fe200067c1270 */
[----:B------:R-:W-:Y:S01]  /*91d70*/  IMAD.WIDE R46, R3, 0x2, R48 ;  /* 0x00000002032e7825 */ /* 0x000fe200078e0230 */
[----:B------:R-:W-:Y:S02]  /*91d80*/  ISETP.LT.AND P4, PT, R61, c[0x0][0x178], !P4 ;  /* 0x00005e003d007a0c */ /* 0x000fe40006781270 */
[----:B------:R-:W-:Y:S02]  /*91d90*/  IADD3 R0, R3, c[0x0][0x198], RZ ;  /* 0x0000660003007a10 */ /* 0x000fe40007ffe0ff */
[----:B------:R1:W-:Y:S01]  /*91da0*/  @P5 STG.E.U16 [R46.64], R55 ;  /* 0x000000372e005986 */ /* 0x0003e2000c101506 */
[----:B------:R-:W-:-:S02]  /*91db0*/  ISETP.LT.AND P5, PT, R60, c[0x0][0x178], !P3 ;  /* 0x00005e003c007a0c */ /* 0x000fc40005fa1270 */
        /* <DEDUP_REMOVED lines=23> */
[----:B------:R-:W-:-:S03]  /*91f30*/  ISETP.LT.AND P3, PT, R60, c[0x0][0x178], !P5 ;  /* 0x00005e003c007a0c */ /* 0x000fc60006f61270 */
[C---:B------:R-:W-:Y:S01]  /*91f40*/  IMAD.WIDE R44, R0.reuse, 0x2, R48 ;  /* 0x00000002002c7825 */ /* 0x040fe200078e0230 */
[----:B------:R-:W-:Y:S02]  /*91f50*/  IADD3 R46, R0, c[0x0][0x198], RZ ;  /* 0x00006600002e7a10 */ /* 0x000fe40007ffe0ff */
[----:B--2---:R-:W-:Y:S02]  /*91f60*/  PRMT R54, R57, 0x7632, R54 ;  /* 0x0000763239367816 */ /* 0x004fe40000000036 */
[----:B------:R-:W-:Y:S02]  /*91f70*/  ISETP.LT.AND P5, PT, R61, c[0x0][0x178], !P5 ;  /* 0x00005e003d007a0c */ /* 0x000fe40006fa1270 */
[----:B------:R-:W-:Y:S01]  /*91f80*/  IADD3 R0, R46, c[0x0][0x198], RZ ;  /* 0x000066002e007a10 */ /* 0x000fe20007ffe0ff */
[----:B---3--:R-:W-:Y:S04]  /*91f90*/  @P6 STG.E.U16 [R52.64], R47 ;  /* 0x0000002f34006986 */ /* 0x008fe8000c101506 */
[----:B------:R0:W-:Y:S01]  /*91fa0*/  @P2 STG.E.U16 [R44.64], R57 ;  /* 0x000000392c002986 */ /* 0x0001e2000c101506 */
[----:B------:R-:W-:-:S03]  /*91fb0*/  PRMT R3, R47, 0x7632, R3 ;  /* 0x000076322f037816 */ /* 0x000fc60000000003 */
[----:B0-----:R-:W2:Y:S01]  /*91fc0*/  LDL.LU R57, [R1+0x28ac] ;  /* 0x0028ac0001397983 */ /* 0x001ea20000300800 */
[----:B------:R-:W-:-:S05]  /*91fd0*/  IMAD.WIDE R44, R46, 0x2, R50 ;  /* 0x000000022e2c7825 */ /* 0x000fca00078e0232 */
[----:B------:R0:W-:Y:S01]  /*91fe0*/  @P3 STG.E.U16 [R44.64], R3 ;  /* 0x000000032c003986 */ /* 0x0001e2000c101506 */
[----:B----4-:R-:W-:-:S03]  /*91ff0*/  ISETP.GE.AND P3, PT, R43, c[0x0][0x17c], PT ;  /* 0x00005f002b007a0c */ /* 0x010fc60003f66270 */
[----:B------:R-:W3:Y:S01]  /*92000*/  LDL.LU R43, [R1+0x28b0] ;  /* 0x0028b000012b7983 */ /* 0x000ee20000300800 */
[----:B------:R-:W-:Y:S01]  /*92010*/  ISETP.LT.AND P6, PT, R60, c[0x0][0x178], !P4 ;  /* 0x00005e003c007a0c */ /* 0x000fe200067c1270 */
[----:B------:R-:W-:Y:S01]  /*92020*/  IMAD.WIDE R46, R46, 0x2, R48 ;  /* 0x000000022e2e7825 */ /* 0x000fe200078e0230 */
[----:B------:R-:W-:-:S04]  /*92030*/  ISETP.LT.AND P4, PT, R61, c[0x0][0x178], !P4 ;  /* 0x00005e003d007a0c */ /* 0x000fc80006781270 */
[----:B------:R1:W-:Y:S01]  /*92040*/  @P5 STG.E.U16 [R46.64], R54 ;  /* 0x000000362e005986 */ /* 0x0003e2000c101506 */
[----:B------:R-:W-:Y:S01]  /*92050*/  ISETP.LT.AND P5, PT, R60, c[0x0][0x178], !P3 ;  /* 0x00005e003c007a0c */ /* 0x000fe20005fa1270 */
[C---:B------:R-:W-:Y:S01]  /*92060*/  IMAD.WIDE R52, R0.reuse, 0x2, R50 ;  /* 0x0000000200347825 */ /* 0x040fe200078e0232 */
[----:B0-----:R-:W-:-:S03]  /*92070*/  IADD3 R3, R0, c[0x0][0x198], RZ ;  /* 0x0000660000037a10 */ /* 0x001fc60007ffe0ff */
[----:B------:R-:W-:Y:S01]  /*92080*/  IMAD.WIDE R44, R0, 0x2, R48 ;  /* 0x00000002002c7825 */ /* 0x000fe200078e0230 */
[----:B------:R-:W-:Y:S01]  /*92090*/  @P6 STG.E.U16 [R52.64], R58 ;  /* 0x0000003a34006986 */ /* 0x000fe2000c101506 */
[----:B------:R-:W-:-:S03]  /*920a0*/  ISETP.GE.AND P2, PT, R56, c[0x0][0x17c], PT ;  /* 0x00005f0038007a0c */ /* 0x000fc60003f46270 */
[----:B------:R0:W-:Y:S01]  /*920b0*/  @P4 STG.E.U16 [R44.64], R59 ;  /* 0x0000003b2c004986 */ /* 0x0001e2000c101506 */
[----:B-1----:R-:W-:Y:S02]  /*920c0*/  PRMT R54, R58, 0x7632, R54 ;  /* 0x000076323a367816 */ /* 0x002fe40000000036 */
[----:B------:R-:W-:Y:S01]  /*920d0*/  PRMT R55, R59, 0x7632, R55 ;  /* 0x000076323b377816 */ /* 0x000fe20000000037 */
[----:B------:R-:W4:Y:S01]  /*920e0*/  LDL.LU R56, [R1+0x1c] ;  /* 0x00001c0001387983 */ /* 0x000f220000300800 */
[----:B0-----:R-:W-:-:S05]  /*920f0*/  IMAD.WIDE R44, R3, 0x2, R50 ;  /* 0x00000002032c7825 */ /* 0x001fca00078e0232 */
[----:B------:R0:W-:Y:S01]  /*92100*/  @P5 STG.E.U16 [R44.64], R54 ;  /* 0x000000362c005986 */ /* 0x0001e2000c101506 */
[----:B--2---:R-:W-:-:S03]  /*92110*/  ISETP.GE.AND P4, PT, R57, c[0x0][0x17c], PT ;  /* 0x00005f0039007a0c */ /* 0x004fc60003f86270 */
[----:B------:R-:W2:Y:S04]  /*92120*/  LDL.LU R57, [R1+0x58c] ;  /* 0x00058c0001397983 */ /* 0x000ea80000300800 */
[----:B------:R-:W2:Y:S04]  /*92130*/  LDL.LU R59, [R1+0x6c] ;  /* 0x00006c00013b7983 */ /* 0x000ea80000300800 */
[----:B0-----:R-:W2:Y:S01]  /*92140*/  LDL.LU R54, [R1+0x3c] ;  /* 0x00003c0001367983 */ /* 0x001ea20000300800 */
[----:B---3--:R-:W-:-:S03]  /*92150*/  ISETP.GE.AND P5, PT, R43, c[0x0][0x17c], PT ;  /* 0x00005f002b007a0c */ /* 0x008fc60003fa6270 */
[----:B------:R-:W3:Y:S04]  /*92160*/  LDL.LU R58, [R1+0x28b4] ;  /* 0x0028b400013a7983 */ /* 0x000ee80000300800 */
[----:B------:R-:W3:Y:S01]  /*92170*/  LDL.LU R43, [R1+0x28b8] ;  /* 0x0028b800012b7983 */ /* 0x000ee20000300800 */
        /* <DEDUP_REMOVED lines=11> */
[----:B----4-:R-:W-:Y:S01]  /*92230*/  PRMT R3, R56, 0x7632, R3 ;  /* 0x0000763238037816 */ /* 0x010fe20000000003 */
[----:B--2---:R-:W-:Y:S01]  /*92240*/  @P6 STG.E.U16 [R52.64], R54 ;  /* 0x0000003634006986 */ /* 0x004fe2000c101506 */
[----:B------:R-:W-:-:S03]  /*92250*/  PRMT R0, R54, 0x7632, R0 ;  /* 0x0000763236007816 */ /* 0x000fc60000000000 */
[----:B------:R0:W-:Y:S02]  /*92260*/  @P2 STG.E.U16 [R44.64], R56 ;  /* 0x000000382c002986 */ /* 0x0001e4000c101506 */
[----:B0-----:R-:W-:Y:S02]  /*92270*/  IMAD.WIDE R44, R46, 0x2, R50 ;  /* 0x000000022e2c7825 */ /* 0x001fe400078e0232 */
[----:B------:R-:W2:Y:S04]  /*92280*/  LDL.LU R56, [R1+0x28bc] ;  /* 0x0028bc0001387983 */ /* 0x000ea80000300800 */
[----:B------:R0:W-:Y:S01]  /*92290*/  @P4 STG.E.U16 [R44.64], R0 ;  /* 0x000000002c004986 */ /* 0x0001e2000c101506 */
[----:B---3--:R-:W-:-:S03]  /*922a0*/  ISETP.GE.AND P4, PT, R43, c[0x0][0x17c], PT ;  /* 0x00005f002b007a0c */ /* 0x008fc60003f86270 */
[----:B------:R-:W3:Y:S01]  /*922b0*/  LDL.LU R43, [R1+0x28c0] ;  /* 0x0028c000012b7983 */ /* 0x000ee20000300800 */
        /* <DEDUP_REMOVED lines=10> */
[----:B------:R1:W-:Y:S01]  /*92360*/  @P5 STG.E.U16 [R44.64], R59 ;  /* 0x0000003b2c005986 */ /* 0x0003e2000c101506 */
[----:B------:R-:W-:Y:S02]  /*92370*/  PRMT R54, R57, 0x7632, R54 ;  /* 0x0000763239367816 */ /* 0x000fe40000000036 */
[----:B------:R-:W-:Y:S02]  /*92380*/  ISETP.GE.AND P2, PT, R58, c[0x0][0x17c], PT ;  /* 0x00005f003a007a0c */ /* 0x000fe40003f46270 */
[----:B------:R-:W4:Y:S01]  /*92390*/  LDL.LU R58, [R1+0x7c] ;  /* 0x00007c00013a7983 */ /* 0x000f220000300800 */
[----:B------:R-:W-:-:S03]  /*923a0*/  PRMT R55, R59, 0x7632, R55 ;  /* 0x000076323b377816 */ /* 0x000fc60000000037 */
[----:B0-----:R-:W4:Y:S01]  /*923b0*/  LDL.LU R57, [R1+0xa0] ;  /* 0x0000a00001397983 */ /* 0x001f220000300800 */
[----:B-1----:R-:W-:-:S03]  /*923c0*/  IMAD.WIDE R44, R3, 0x2, R50 ;  /* 0x00000002032c7825 */ /* 0x002fc600078e0232 */
[----:B------:R-:W4:Y:S04]  /*923d0*/  LDL.LU R59, [R1+0x80] ;  /* 0x00008000013b7983 */ /* 0x000f280000300800 */
[----:B------:R0:W-:Y:S04]  /*923e0*/  @P3 STG.E.U16 [R44.64], R54 ;  /* 0x000000362c003986 */ /* 0x0001e8000c101506 */
[----:B0-----:R-:W4:Y:S01]  /*923f0*/  LDL.LU R54, [R1+0x59c] ;  /* 0x00059c0001367983 */ /* 0x001f220000300800 */
[----:B--2---:R-:W-:-:S03]  /*92400*/  ISETP.GE.AND P5, PT, R56, c[0x0][0x17c], PT ;  /* 0x00005f0038007a0c */ /* 0x004fc60003fa6270 */
[----:B------:R-:W2:Y:S01]  /*92410*/  LDL.LU R56, [R1+0x28c4] ;  /* 0x0028c40001387983 */ /* 0x000ea20000300800 */
[----:B---3--:R-:W-:-:S03]  /*92420*/  ISETP.GE.AND P3, PT, R43, c[0x0][0x17c], PT ;  /* 0x00005f002b007a0c */ /* 0x008fc60003f66270 */
        /* <DEDUP_REMOVED lines=13> */
[----:B------:R-:W-:Y:S01]  /*92500*/  @P6 STG.E.U16 [R52.64], R54 ;  /* 0x0000003634006986 */ /* 0x000fe2000c101506 */
[----:B------:R-:W-:-:S03]  /*92510*/  PRMT R0, R54, 0x7632, R0 ;  /* 0x0000763236007816 */ /* 0x000fc60000000000 */
[----:B------:R0:W-:Y:S01]  /*92520*/  @P2 STG.E.U16 [R44.64], R58 ;  /* 0x0000003a2c002986 */ /* 0x0001e2000c101506 */
[----:B------:R-:W-:Y:S02]  /*92530*/  ISETP.LT.AND P6, PT, R60, c[0x0][0x178], !P3 ;  /* 0x00005e003c007a0c */ /* 0x000fe40005fc1270 */
[----:B------:R-:W-:Y:S01]  /*92540*/  ISETP.LT.AND P2, PT, R61, c[0x0][0x178], !P3 ;  /* 0x00005e003d007a0c */ /* 0x000fe20005f41270 */
[----:B0-----:R-:W-:Y:S01]  /*92550*/  IMAD.WIDE R44, R46, 0x2, R50 ;  /* 0x000000022e2c7825 */ /* 0x001fe200078e0232 */
[----:B------:R-:W4:Y:S04]  /*92560*/  LDL.LU R58, [R1+0x50] ;  /* 0x00005000013a7983 */ /* 0x000f280000300800 */
[----:B------:R0:W-:Y:S01]  /*92570*/  @P5 STG.E.U16 [R44.64], R0 ;  /* 0x000000002c005986 */ /* 0x0001e2000c101506 */
[----:B--2---:R-:W-:-:S03]  /*92580*/  ISETP.GE.AND P3, PT, R56, c[0x0][0x17c], PT ;  /* 0x00005f0038007a0c */ /* 0x004fc60003f66270 */
[----:B------:R-:W2:Y:S01]  /*92590*/  LDL.LU R56, [R1+0x28cc] ;  /* 0x0028cc0001387983 */ /* 0x000ea20000300800 */
[----:B---3--:R-:W-:-:S03]  /*925a0*/  ISETP.GE.AND P5, PT, R43, c[0x0][0x17c], PT ;  /* 0x00005f002b007a0c */ /* 0x008fc60003fa6270 */
[----:B------:R-:W3:Y:S01]  /*925b0*/  LDL.LU R43, [R1+0x28d0] ;  /* 0x0028d000012b7983 */ /* 0x000ee20000300800 */
[C---:B------:R-:W-:Y:S01]  /*925c0*/  IADD3 R54, R46.reuse, c[0x0][0x198], RZ ;  /* 0x000066002e367a10 */ /* 0x040fe20007ffe0ff */
[----:B------:R-:W-:-:S05]  /*925d0*/  IMAD.WIDE R46, R46, 0x2, R48 ;  /* 0x000000022e2e7825 */ /* 0x000fca00078e0230 */
        /* <DEDUP_REMOVED lines=19> */
[----:B--2---:R-:W-:-:S03]  /*92710*/  ISETP.GE.AND P3, PT, R56, c[0x0][0x17c], PT ;  /* 0x00005f0038007a0c */ /* 0x004fc60003f66270 */
[----:B------:R-:W2:Y:S01]  /*92720*/  LDL.LU R56, [R1+0x28d4] ;  /* 0x0028d40001387983 */ /* 0x000ea20000300800 */
[----:B---3--:R-:W-:-:S03]  /*92730*/  ISETP.GE.AND P4, PT, R43, c[0x0][0x17c], PT ;  /* 0x00005f002b007a0c */ /* 0x008fc60003f86270 */
[----:B------:R-:W3:Y:S04]  /*92740*/  LDL.LU R43, [R1+0x28d8] ;  /* 0x0028d800012b7983 */ /* 0x000ee80000300800 */
[----:B0-----:R-:W2:Y:S01]  /*92750*/  LDL.LU R47, [R1+0x90] ;  /* 0x00009000012f7983 */ /* 0x001ea20000300800 */
[----:B------:R-:W-:Y:S01]  /*92760*/  ISETP.LT.AND P5, PT, R60, c[0x0][0x178], !P4 ;  /* 0x00005e003c007a0c */ /* 0x000fe200067a1270 */
[C---:B------:R-:W-:Y:S01]  /*92770*/  IMAD.WIDE R52, R0.reuse, 0x2, R50 ;  /* 0x0000000200347825 */ /* 0x040fe200078e0232 */
[----:B------:R-:W-:-:S03]  /*92780*/  IADD3 R46, R0, c[0x0][0x198], RZ ;  /* 0x00006600002e7a10 */ /* 0x000fc60007ffe0ff */
[----:B------:R-:W-:Y:S01]  /*92790*/  IMAD.WIDE R44, R0, 0x2, R48 ;  /* 0x00000002002c7825 */ /* 0x000fe200078e0230 */
[----:B----4-:R-:W-:Y:S02]  /*927a0*/  PRMT R54, R58, 0x7632, R54 ;  /* 0x000076323a367816 */ /* 0x010fe40000000036 */
[----:B------:R-:W-:Y:S02]  /*927b0*/  ISETP.LT.AND P4, PT, R61, c[0x0][0x178], !P4 ;  /* 0x00005e003d007a0c */ /* 0x000fe40006781270 */
[----:B------:R-:W-:Y:S01]  /*927c0*/  IADD3 R0, R46, c[0x0][0x198], RZ ;  /* 0x000066002e007a10 */ /* 0x000fe20007ffe0ff */
[----:B--2---:R-:W-:Y:S01]  /*927d0*/  @P6 STG.E.U16 [R52.64], R47 ;  /* 0x0000002f34006986 */ /* 0x004fe2000c101506 */
[----:B------:R-:W-:-:S03]  /*927e0*/  PRMT R3, R47, 0x7632, R3 ;  /* 0x000076322f037816 */ /* 0x000fc60000000003 */
[----:B------:R0:W-:Y:S01]  /*927f0*/  @P2 STG.E.U16 [R44.64], R58 ;  /* 0x0000003a2c002986 */ /* 0x0001e2000c101506 */
[----:B------:R-:W-:Y:S02]  /*92800*/  ISETP.LT.AND P6, PT, R60, c[0x0][0x178], !P3 ;  /* 0x00005e003c007a0c */ /* 0x000fe40005fc1270 */
[----:B------:R-:W-:Y:S02]  /*92810*/  ISETP.LT.AND P2, PT, R61, c[0x0][0x178], !P3 ;  /* 0x00005e003d007a0c */ /* 0x000fe40005f41270 */
[----:B------:R-:W-:Y:S01]  /*92820*/  ISETP.GE.AND P3, PT, R56, c[0x0][0x17c], PT ;  /* 0x00005f0038007a0c */ /* 0x000fe20003f66270 */
[----:B0-----:R-:W-:Y:S01]  /*92830*/  IMAD.WIDE R44, R46, 0x2, R50 ;  /* 0x000000022e2c7825 */ /* 0x001fe200078e0232 */
[----:B------:R-:W2:Y:S04]  /*92840*/  LDL.LU R58, [R1+0xe0] ;  /* 0x0000e000013a7983 */ /* 0x000ea80000300800 */
[----:B------:R0:W-:Y:S01]  /*92850*/  @P5 STG.E.U16 [R44.64], R3 ;  /* 0x000000032c005986 */ /* 0x0001e2000c101506 */
[----:B---3--:R-:W-:-:S03]  /*92860*/  ISETP.GE.AND P5, PT, R43, c[0x0][0x17c], PT ;  /* 0x00005f002b007a0c */ /* 0x008fc60003fa6270 */
[----:B------:R-:W3:Y:S04]  /*92870*/  LDL.LU R56, [R1+0x28dc] ;  /* 0x0028dc0001387983 */ /* 0x000ee80000300800 */
[----:B------:R-:W4:Y:S01]  /*92880*/  LDL.LU R43, [R1+0x28e0] ;  /* 0x0028e000012b7983 */ /* 0x000f220000300800 */
        /* <DEDUP_REMOVED lines=12> */
[----:B0-----:R-:W2:Y:S01]  /*92950*/  LDL.LU R57, [R1+0xa4] ;  /* 0x0000a40001397983 */ /* 0x001ea20000300800 */
[----:B------:R-:W-:Y:S01]  /*92960*/  ISETP.LT.AND P6, PT, R60, c[0x0][0x178], !P3 ;  /* 0x00005e003c007a0c */ /* 0x000fe20005fc1270 */
[C---:B-1----:R-:W-:Y:S01]  /*92970*/  IMAD.WIDE R44, R46.reuse, 0x2, R50 ;  /* 0x000000022e2c7825 */ /* 0x042fe200078e0232 */
[----:B------:R-:W-:Y:S01]  /*92980*/  ISETP.LT.AND P2, PT, R61, c[0x0][0x178], !P3 ;  /* 0x00005e003d007a0c */ /* 0x000fe20005f41270 */
[----:B------:R-:W2:Y:S02]  /*92990*/  LDL.LU R59, [R1+0x84] ;  /* 0x00008400013b7983 */ /* 0x000ea40000300800 */
[----:B------:R-:W-:-:S02]  /*929a0*/  IMAD.WIDE R46, R46, 0x2, R48 ;  /* 0x000000022e2e7825 */ /* 0x000fc400078e0230 */
[----:B------:R-:W-:Y:S04]  /*929b0*/  @P4 STG.E.U16 [R44.64], R3 ;  /* 0x000000032c004986 */ /* 0x000fe8000c101506 */
[----:B------:R0:W-:Y:S01]  /*929c0*/  @P5 STG.E.U16 [R46.64], R54 ;  /* 0x000000362e005986 */ /* 0x0001e2000c101506 */
[----:B---3--:R-:W-:-:S03]  /*929d0*/  ISETP.GE.AND P3, PT, R56, c[0x0][0x17c], PT ;  /* 0x00005f0038007a0c */ /* 0x008fc60003f66270 */
[----:B------:R-:W3:Y:S01]  /*929e0*/  LDL.LU R56, [R1+0x28e4] ;  /* 0x0028e40001387983 */ /* 0x000ee20000300800 */
[----:B----4-:R-:W-:-:S03]  /*929f0*/  ISETP.GE.AND P4, PT, R43, c[0x0][0x17c], PT ;  /* 0x00005f002b007a0c */ /* 0x010fc60003f86270 */
[----:B------:R-:W4:Y:S04]  /*92a00*/  LDL.LU R43, [R1+0x28e8] ;  /* 0x0028e800012b7983 */ /* 0x000f280000300800 */
[----:B0-----:R-:W3:Y:S01]  /*92a10*/  LDL.LU R47, [R1+0x5a0] ;  /* 0x0005a000012f7983 */ /* 0x001ee20000300800 */
[----:B------:R-:W-:Y:S01]  /*92a20*/  ISETP.LT.AND P5, PT, R60, c[0x0][0x178], !P4 ;  /* 0x00005e003c007a0c */ /* 0x000fe200067a1270 */
[C---:B------:R-:W-:Y:S01]  /*92a30*/  IMAD.WIDE R52, R0.reuse, 0x2, R50 ;  /* 0x0000000200347825 */ /* 0x040fe200078e0232 */
[----:B------:R-:W-:-:S03]  /*92a40*/  IADD3 R46, R0, c[0x0][0x198], RZ ;  /* 0x00006600002e7a10 */ /* 0x000fc60007ffe0ff */
[----:B------:R-:W-:Y:S01]  /*92a50*/  IMAD.WIDE R44, R0, 0x2, R48 ;  /* 0x00000002002c7825 */ /* 0x000fe200078e0230 */
[----:B--2---:R-:W-:Y:S02]  /*92a60*/  PRMT R54, R58, 0x7632, R54 ;  /* 0x000076323a367816 */ /* 0x004fe40000000036 */
[----:B------:R-:W-:Y:S02]  /*92a70*/  ISETP.LT.AND P4, PT, R61, c[0x0][0x178], !P4 ;  /* 0x00005e003d007a0c */ /* 0x000fe40006781270 */
[----:B------:R-:W-:Y:S01]  /*92a80*/  IADD3 R0, R46, c[0x0][0x198], RZ ;  /* 0x000066002e007a10 */ /* 0x000fe20007ffe0ff */
[----:B---3--:R-:W-:Y:S01]  /*92a90*/  @P6 STG.E.U16 [R52.64], R47 ;  /* 0x0000002f34006986 */ /* 0x008fe2000c101506 */
        /* <DEDUP_REMOVED lines=8> */
[----:B----4-:R-:W-:-:S03]  /*92b20*/  ISETP.GE.AND P5, PT, R43, c[0x0][0x17c], PT ;  /* 0x00005f002b007a0c */ /* 0x010fc60003fa6270 */
        /* <DEDUP_REMOVED lines=120> */
[----:B------:R-:W-:Y:S01]  /*932b0*/  ISETP.LT.AND P4, PT, R61, c[0x0][0x178], !P4 ;  /* 0x00005e003d007a0c */ /* 0x000fe20006781270 */
        /* <DEDUP_REMOVED lines=12> */
[C---:B------:R-:W-:Y:S01]  /*93380*/  IMAD.WIDE R46, R3.reuse, 0x2, R48 ;  /* 0x00000002032e7825 */ /* 0x040fe200078e0230 */
[----:B------:R-:W-:-:S04]  /*93390*/  IADD3 R0, R3, c[0x0][0x198], RZ ;  /* 0x0000660003007a10 */ /* 0x000fc80007ffe0ff */
        /* <DEDUP_REMOVED lines=143> */
[----:B0-----:R-:W4:Y:S01]  /*93c90*/  LDL.LU R58, [R1+0x140] ;  /* 0x00014000013a7983 */ /* 0x001f220000300800 */
[----:B-1----:R-:W-:-:S03]  /*93ca0*/  IMAD.WIDE R44, R46, 0x2, R50 ;  /* 0x000000022e2c7825 */ /* 0x002fc600078e0232 */
[----:B------:R-:W4:Y:S01]  /*93cb0*/  LDL.LU R59, [R1+0x130] ;  /* 0x00013000013b7983 */ /* 0x000f220000300800 */
[----:B------:R-:W-:-:S03]  /*93cc0*/  IMAD.WIDE R46, R46, 0x2, R48 ;  /* 0x000000022e2e7825 */ /* 0x000fc600078e0230 */
[----:B------:R-:W-:Y:S04]  /*93cd0*/  @P3 STG.E.U16 [R44.64], R3 ;  /* 0x000000032c003986 */ /* 0x000fe8000c101506 */
[----:B------:R0:W-:Y:S01]  /*93ce0*/  @P4 STG.E.U16 [R46.64], R54 ;  /* 0x000000362e004986 */ /* 0x0001e2000c101506 */
[----:B--2---:R-:W-:-:S03]  /*93cf0*/  ISETP.GE.AND P2, PT, R56, c[0x0][0x17c], PT ;  /* 0x00005f0038007a0c */ /* 0x004fc60003f46270 */
[----:B------:R-:W2:Y:S01]  /*93d00*/  LDL.LU R56, [R1+0x2954] ;  /* 0x0029540001387983 */ /* 0x000ea20000300800 */
[----:B---3--:R-:W-:-:S03]  /*93d10*/  ISETP.GE.AND P3, PT, R43, c[0x0][0x17c], PT ;  /* 0x00005f002b007a0c */ /* 0x008fc60003f66270 */
[----:B------:R-:W3:Y:S04]  /*93d20*/  LDL.LU R43, [R1+0x2958] ;  /* 0x00295800012b7983 */ /* 0x000ee80000300800 */
[----:B0-----:R-:W2:Y:S01]  /*93d30*/  LDL.LU R47, [R1+0x100] ;  /* 0x00010000012f7983 */ /* 0x001ea20000300800 */
[----:B------:R-:W-:Y:S02]  /*93d40*/  ISETP.LT.AND P6, PT, R60, c[0x0][0x178], !P5 ;  /* 0x00005e003c007a0c */ /* 0x000fe40006fc1270 */
[----:B------:R-:W-:Y:S01]  /*93d50*/  ISETP.LT.AND P5, PT, R61, c[0x0][0x178], !P5 ;  /* 0x00005e003d007a0c */ /* 0x000fe20006fa1270 */
[----:B------:R-:W-:Y:S01]  /*93d60*/  IMAD.WIDE R52, R0, 0x2, R50 ;  /* 0x0000000200347825 */ /* 0x000fe200078e0232 */
[----:B------:R-:W-:Y:S02]  /*93d70*/  ISETP.LT.AND P4, PT, R60, c[0x0][0x178], !P3 ;  /* 0x00005e003c007a0c */ /* 0x000fe40005f81270 */
[C---:B------:R-:W-:Y:S01]  /*93d80*/  IADD3 R46, R0.reuse, c[0x0][0x198], RZ ;  /* 0x00006600002e7a10 */ /* 0x040fe20007ffe0ff */
[----:B------:R-:W-:Y:S01]  /*93d90*/  IMAD.WIDE R44, R0, 0x2, R48 ;  /* 0x00000002002c7825 */ /* 0x000fe200078e0230 */
[----:B----4-:R-:W-:-:S02]  /*93da0*/  PRMT R54, R57, 0x7632, R54 ;  /* 0x0000763239367816 */ /* 0x010fc40000000036 */
[----:B------:R-:W-:-:S03]  /*93db0*/  ISETP.LT.AND P3, PT, R61, c[0x0][0x178], !P3 ;  /* 0x00005e003d007a0c */ /* 0x000fc60005f61270 */
[----:B--2---:R-:W-:Y:S01]  /*93dc0*/  @P6 STG.E.U16 [R52.64], R47 ;  /* 0x0000002f34006986 */ /* 0x004fe2000c101506 */
[----:B------:R-:W-:-:S03]  /*93dd0*/  PRMT R3, R47, 0x7632, R3 ;  /* 0x000076322f037816 */ /* 0x000fc60000000003 */
[----:B------:R0:W-:Y:S01]  /*93de0*/  @P5 STG.E.U16 [R44.64], R57 ;  /* 0x000000392c005986 */ /* 0x0001e2000c101506 */
[----:B------:R-:W-:Y:S01]  /*93df0*/  ISETP.GE.AND P5, PT, R56, c[0x0][0x17c], PT ;  /* 0x00005f0038007a0c */ /* 0x000fe20003fa6270 */
[----:B0-----:R-:W-:Y:S02]  /*93e00*/  IMAD.WIDE R44, R46, 0x2, R50 ;  /* 0x000000022e2c7825 */ /* 0x001fe400078e0232 */
[----:B------:R-:W2:Y:S04]  /*93e10*/  LDL.LU R57, [R1+0x150] ;  /* 0x0001500001397983 */ /* 0x000ea80000300800 */
[----:B------:R0:W-:Y:S01]  /*93e20*/  @P4 STG.E.U16 [R44.64], R3 ;  /* 0x000000032c004986 */ /* 0x0001e2000c101506 */
[----:B---3--:R-:W-:-:S03]  /*93e30*/  ISETP.GE.AND P4, PT, R43, c[0x0][0x17c], PT ;  /* 0x00005f002b007a0c */ /* 0x008fc60003f86270 */
        /* <DEDUP_REMOVED lines=192> */
[----:B------:R-:W-:Y:S02]  /*94a40*/  PRMT R54, R59, 0x7632, R54 ;  /* 0x000076323b367816 */ /* 0x000fe40000000036 */
[----:B------:R-:W-:Y:S01]  /*94a50*/  ISETP.LT.AND P6, PT, R60, c[0x0][0x178], !P5 ;  /* 0x00005e003c007a0c */ /* 0x000fe20006fc1270 */
[----:B0-----:R-:W2:Y:S01]  /*94a60*/  LDL.LU R58, [R1+0x11c] ;  /* 0x00011c00013a7983 */ /* 0x001ea20000300800 */
[----:B-1----:R-:W-:Y:S01]  /*94a70*/  IMAD.WIDE R44, R46, 0x2, R50 ;  /* 0x000000022e2c7825 */ /* 0x002fe200078e0232 */
[----:B------:R-:W-:-:S02]  /*94a80*/  ISETP.LT.AND P2, PT, R61, c[0x0][0x178], !P5 ;  /* 0x00005e003d007a0c */ /* 0x000fc40006f41270 */
        /* <DEDUP_REMOVED lines=105> */
[----:B------:R0:W-:Y:S02]  /*95120*/  @P2 STG.E.U16 [R44.64], R58 ;  /* 0x0000003a2c002986 */ /* 0x0001e4000c101506 */
[----:B0-----:R-:W-:Y:S02]  /*95130*/  IMAD.WIDE R44, R46, 0x2, R50 ;  /* 0x000000022e2c7825 */ /* 0x001fe400078e0232 */
[----:B------:R-:W4:Y:S04]  /*95140*/  LDL.LU R58, [R1+0x120] ;  /* 0x00012000013a7983 */ /* 0x000f280000300800 */
[----:B------:R0:W-:Y:S01]  /*95150*/  @P3 STG.E.U16 [R44.64], R0 ;  /* 0x000000002c003986 */ /* 0x0001e2000c101506 */
[----:B--2---:R-:W-:-:S03]  /*95160*/  ISETP.GE.AND P2, PT, R56, c[0x0][0x17c], PT ;  /* 0x00005f0038007a0c */ /* 0x004fc60003f46270 */
[----:B------:R-:W2:Y:S01]  /*95170*/  LDL.LU R56, [R1+0x29cc] ;  /* 0x0029cc0001387983 */ /* 0x000ea20000300800 */
        /* <DEDUP_REMOVED lines=1700> */
[----:B------:R-:W-:-:S05]  /*9bbc0*/  IADD3 R0, R3, c[0x0][0x198], RZ ;  /* 0x0000660003007a10 */ /* 0x000fca0007ffe0ff */
[----:B------:R-:W-:Y:S02]  /*9bbd0*/  IMAD.WIDE R52, R0, 0x2, R50 ;  /* 0x0000000200347825 */ /* 0x000fe400078e0232 */
[----:B------:R0:W-:Y:S01]  /*9bbe0*/  @P3 STG.E.U16 [R46.64], R55 ;  /* 0x000000372e003986 */ /* 0x0001e2000c101506 */
[----:B------:R-:W-:Y:S01]  /*9bbf0*/  ISETP.LT.AND P3, PT, R60, c[0x0][0x178], !P0 ;  /* 0x00005e003c007a0c */ /* 0x000fe20004761270 */
        /* <DEDUP_REMOVED lines=11> */
[C---:B------:R-:W-:Y:S02]  /*9bcb0*/  ISETP.LT.AND P0, PT, R61.reuse, c[0x0][0x178], !P0 ;  /* 0x00005e003d007a0c */ /* 0x040fe40004701270 */
[----:B------:R-:W-:Y:S02]  /*9bcc0*/  ISETP.LT.AND P6, PT, R60, c[0x0][0x178], !P2 ;  /* 0x00005e003c007a0c */ /* 0x000fe400057c1270 */
[C---:B------:R-:W-:Y:S01]  /*9bcd0*/  IADD3 R54, R46.reuse, c[0x0][0x198], RZ ;  /* 0x000066002e367a10 */ /* 0x040fe20007ffe0ff */
[----:B------:R-:W-:Y:S01]  /*9bce0*/  IMAD.WIDE R46, R46, 0x2, R48 ;  /* 0x000000022e2e7825 */ /* 0x000fe200078e0230 */
[----:B------:R-:W-:-:S03]  /*9bcf0*/  ISETP.LT.AND P2, PT, R61, c[0x0][0x178], !P2 ;  /* 0x00005e003d007a0c */ /* 0x000fc60005741270 */
[----:B------:R-:W-:-:S04]  /*9bd00*/  IMAD.WIDE R52, R54, 0x2, R50 ;  /* 0x0000000236347825 */ /* 0x000fc800078e0232 */
[----:B------:R1:W-:Y:S01]  /*9bd10*/  @P0 STG.E.U16 [R46.64], R3 ;  /* 0x000000032e000986 */ /* 0x0003e2000c101506 */
[----:B------:R-:W-:Y:S01]  /*9bd20*/  ISETP.LT.AND P0, PT, R60, c[0x0][0x178], !P5 ;  /* 0x00005e003c007a0c */ /* 0x000fe20006f01270 */
[----:B0-----:R-:W-:Y:S02]  /*9bd30*/  IMAD.WIDE R44, R54, 0x2, R48 ;  /* 0x00000002362c7825 */ /* 0x001fe400078e0230 */
[----:B------:R0:W-:Y:S01]  /*9bd40*/  @P6 STG.E.U16 [R52.64], R58 ;  /* 0x0000003a34006986 */ /* 0x0001e2000c101506 */
[----:B------:R-:W-:-:S03]  /*9bd50*/  ISETP.GE.AND P4, PT, R57, c[0x0][0x17c], PT ;  /* 0x00005f0039007a0c */ /* 0x000fc60003f86270 */
[----:B------:R4:W-:Y:S01]  /*9bd60*/  @P2 STG.E.U16 [R44.64], R59 ;  /* 0x0000003b2c002986 */ /* 0x0009e2000c101506 */
[----:B-1----:R-:W-:-:S03]  /*9bd70*/  IADD3 R3, R54, c[0x0][0x198], RZ ;  /* 0x0000660036037a10 */ /* 0x002fc60007ffe0ff */
[----:B------:R-:W3:Y:S01]  /*9bd80*/  LDL.LU R57, [R1+0x47c] ;  /* 0x00047c0001397983 */ /* 0x000ee20000300800 */
[----:B------:R-:W-:Y:S02]  /*9bd90*/  PRMT R54, R58, 0x7632, R54 ;  /* 0x000076323a367816 */ /* 0x000fe40000000036 */
[----:B------:R-:W-:Y:S01]  /*9bda0*/  PRMT R55, R59, 0x7632, R55 ;  /* 0x000076323b377816 */ /* 0x000fe20000000037 */
[----:B0-----:R-:W3:Y:S01]  /*9bdb0*/  LDL.LU R58, [R1+0x4b0] ;  /* 0x0004b000013a7983 */ /* 0x001ee20000300800 */
[----:B----4-:R-:W-:-:S03]  /*9bdc0*/  IMAD.WIDE R44, R3, 0x2, R50 ;  /* 0x00000002032c7825 */ /* 0x010fc600078e0232 */
        /* <DEDUP_REMOVED lines=17> */
[----:B------:R-:W-:Y:S01]  /*9bee0*/  PRMT R3, R57, 0x7632, R3 ;  /* 0x0000763239037816 */ /* 0x000fe20000000003 */
[----:B----4-:R-:W-:Y:S01]  /*9bef0*/  @P6 STG.E.U16 [R52.64], R54 ;  /* 0x0000003634006986 */ /* 0x010fe2000c101506 */
        /* <DEDUP_REMOVED lines=17> */
[C---:B0-----:R-:W-:Y:S01]  /*9c010*/  IMAD.WIDE R44, R54.reuse, 0x2, R48 ;  /* 0x00000002362c7825 */ /* 0x041fe200078e0230 */
[----:B------:R-:W-:Y:S01]  /*9c020*/  ISETP.LT.AND P2, PT, R61, c[0x0][0x178], !P2 ;  /* 0x00005e003d007a0c */ /* 0x000fe20005741270 */
[----:B------:R0:W-:Y:S04]  /*9c030*/  @P6 STG.E.U16 [R52.64], R58 ;  /* 0x0000003a34006986 */ /* 0x0001e8000c101506 */
[----:B------:R0:W-:Y:S01]  /*9c040*/  @P3 STG.E.U16 [R44.64], R59 ;  /* 0x0000003b2c003986 */ /* 0x0001e2000c101506 */
[----:B-1----:R-:W-:Y:S02]  /*9c050*/  IADD3 R46, R54, c[0x0][0x198], RZ ;  /* 0x00006600362e7a10 */ /* 0x002fe40007ffe0ff */
[----:B------:R-:W-:-:S02]  /*9c060*/  PRMT R3, R58, 0x7632, R3 ;  /* 0x000076323a037816 */ /* 0x000fc40000000003 */
[C---:B------:R-:W-:Y:S01]  /*9c070*/  IADD3 R0, R46.reuse, c[0x0][0x198], RZ ;  /* 0x000066002e007a10 */ /* 0x040fe20007ffe0ff */
[----:B0-----:R-:W4:Y:S01]  /*9c080*/  LDL.LU R58, [R1+0x4e0] ;  /* 0x0004e000013a7983 */ /* 0x001f220000300800 */
[----:B------:R-:W-:Y:S01]  /*9c090*/  PRMT R54, R59, 0x7632, R54 ;  /* 0x000076323b367816 */ /* 0x000fe20000000036 */
[----:B------:R-:W-:Y:S01]  /*9c0a0*/  IMAD.WIDE R44, R46, 0x2, R50 ;  /* 0x000000022e2c7825 */ /* 0x000fe200078e0232 */
[----:B------:R-:W-:Y:S01]  /*9c0b0*/  ISETP.LT.AND P6, PT, R60, c[0x0][0x178], !P0 ;  /* 0x00005e003c007a0c */ /* 0x000fe200047c1270 */
[----:B------:R-:W4:Y:S02]  /*9c0c0*/  LDL.LU R59, [R1+0x4d0] ;  /* 0x0004d000013b7983 */ /* 0x000f240000300800 */
[----:B------:R-:W-:Y:S01]  /*9c0d0*/  IMAD.WIDE R46, R46, 0x2, R48 ;  /* 0x000000022e2e7825 */ /* 0x000fe200078e0230 */
[----:B------:R-:W-:Y:S01]  /*9c0e0*/  ISETP.LT.AND P3, PT, R61, c[0x0][0x178], !P0 ;  /* 0x00005e003d007a0c */ /* 0x000fe20004761270 */
        /* <DEDUP_REMOVED lines=24> */
[----:B------:R-:W-:Y:S01]  /*9c270*/  ISETP.LT.AND P6, PT, R60, c[0x0][0x178], !P5 ;  /* 0x00005e003c007a0c */ /* 0x000fe20006fc1270 */
        /* <DEDUP_REMOVED lines=322> */
[C---:B------:R-:W-:Y:S02]  /*9d6a0*/  IMAD.WIDE R44, R46.reuse, 0x2, R50 ;  /* 0x000000022e2c7825 */ /* 0x040fe400078e0232 */
[----:B------:R-:W4:Y:S02]  /*9d6b0*/  LDL.LU R59, [R1+0x5d0] ;  /* 0x0005d000013b7983 */ /* 0x000f240000300800 */
[----:B------:R-:W-:Y:S02]  /*9d6c0*/  IMAD.WIDE R46, R46, 0x2, R48 ;  /* 0x000000022e2e7825 */ /* 0x000fe400078e0230 */
        /* <DEDUP_REMOVED lines=574> */
[----:B---3--:R-:W-:Y:S02]  /*9fab0*/  ISETP.GE.AND P0, PT, R56, c[0x0][0x17c], PT ;  /* 0x00005f0038007a0c */ /* 0x008fe40003f06270 */
[----:B----4-:R-:W-:Y:S02]  /*9fac0*/  ISETP.GE.AND P5, PT, R43, c[0x0][0x17c], PT ;  /* 0x00005f002b007a0c */ /* 0x010fe40003fa6270 */
[----:B------:R-:W3:Y:S04]  /*9fad0*/  LDL.LU R43, [R1+0x2da8] ;  /* 0x002da800012b7983 */ /* 0x000ee80000300800 */
[----:B------:R-:W4:Y:S04]  /*9fae0*/  LDL.LU R56, [R1+0x2da4] ;  /* 0x002da40001387983 */ /* 0x000f280000300800 */
[----:B0-----:R-:W3:Y:S01]  /*9faf0*/  LDL.LU R47, [R1+0x688] ;  /* 0x00068800012f7983 */ /* 0x001ee20000300800 */
[----:B------:R-:W-:-:S02]  /*9fb00*/  ISETP.LT.AND P6, PT, R60, c[0x0][0x178], !P3 ;  /* 0x00005e003c007a0c */ /* 0x000fc40005fc1270 */
[----:B------:R-:W-:Y:S01]  /*9fb10*/  ISETP.LT.AND P3, PT, R61, c[0x0][0x178], !P3 ;  /* 0x00005e003d007a0c */ /* 0x000fe20005f61270 */
[----:B------:R-:W-:Y:S01]  /*9fb20*/  IMAD.WIDE R52, R0, 0x2, R50 ;  /* 0x0000000200347825 */ /* 0x000fe200078e0232 */
[----:B------:R-:W-:Y:S02]  /*9fb30*/  ISETP.LT.AND P1, PT, R60, c[0x0][0x178], !P2 ;  /* 0x00005e003c007a0c */ /* 0x000fe40005721270 */
[C---:B------:R-:W-:Y:S01]  /*9fb40*/  IADD3 R46, R0.reuse, c[0x0][0x198], RZ ;  /* 0x00006600002e7a10 */ /* 0x040fe20007ffe0ff */
        /* <DEDUP_REMOVED lines=23> */
[----:B------:R-:W-:Y:S04]  /*9fcc0*/  @P6 STG.E.U16 [R52.64], R58 ;  /* 0x0000003a34006986 */ /* 0x000fe8000c101506 */
[----:B------:R0:W-:Y:S01]  /*9fcd0*/  @P4 STG.E.U16 [R44.64], R59 ;  /* 0x0000003b2c004986 */ /* 0x0001e2000c101506 */
[----:B-1----:R-:W-:Y:S01]  /*9fce0*/  PRMT R54, R58, 0x7632, R54 ;  /* 0x000076323a367816 */ /* 0x002fe20000000036 */
[----:B------:R-:W-:Y:S01]  /*9fcf0*/  IMAD.WIDE R46, R3, 0x2, R48 ;  /* 0x00000002032e7825 */ /* 0x000fe200078e0230 */
[----:B------:R-:W-:-:S03]  /*9fd00*/  PRMT R55, R59, 0x7632, R55 ;  /* 0x000076323b377816 */ /* 0x000fc60000000037 */
[----:B0-----:R-:W-:-:S05]  /*9fd10*/  IMAD.WIDE R44, R3, 0x2, R50 ;  /* 0x00000002032c7825 */ /* 0x001fca00078e0232 */
[----:B------:R0:W-:Y:S04]  /*9fd20*/  @P2 STG.E.U16 [R44.64], R54 ;  /* 0x000000362c002986 */ /* 0x0001e8000c101506 */
[----:B------:R1:W-:Y:S01]  /*9fd30*/  @P0 STG.E.U16 [R46.64], R55 ;  /* 0x000000372e000986 */ /* 0x0003e2000c101506 */
[----:B--2---:R-:W-:-:S03]  /*9fd40*/  ISETP.GE.AND P4, PT, R57, c[0x0][0x17c], PT ;  /* 0x00005f0039007a0c */ /* 0x004fc60003f86270 */
[----:B------:R-:W2:Y:S04]  /*9fd50*/  LDL.LU R57, [R1+0x66c] ;  /* 0x00066c0001397983 */ /* 0x000ea80000300800 */
[----:B------:R-:W2:Y:S04]  /*9fd60*/  LDL.LU R58, [R1+0x65c] ;  /* 0x00065c00013a7983 */ /* 0x000ea80000300800 */
[----:B0-----:R-:W2:Y:S01]  /*9fd70*/  LDL.LU R54, [R1+0x62c] ;  /* 0x00062c0001367983 */ /* 0x001ea20000300800 */
[----:B----4-:R-:W-:-:S03]  /*9fd80*/  ISETP.GE.AND P2, PT, R56, c[0x0][0x17c], PT ;  /* 0x00005f0038007a0c */ /* 0x010fc60003f46270 */
[----:B------:R-:W4:Y:S04]  /*9fd90*/  LDL.LU R59, [R1+0x2db8] ;  /* 0x002db800013b7983 */ /* 0x000f280000300800 */
[----:B------:R-:W3:Y:S04]  /*9fda0*/  LDL.LU R56, [R1+0x2db4] ;  /* 0x002db40001387983 */ /* 0x000ee80000300800 */
[----:B-1----:R-:W3:Y:S01]  /*9fdb0*/  LDL.LU R47, [R1+0x5cc] ;  /* 0x0005cc00012f7983 */ /* 0x002ee20000300800 */
[----:B------:R-:W-:Y:S02]  /*9fdc0*/  ISETP.LT.AND P6, PT, R60, c[0x0][0x178], !P5 ;  /* 0x00005e003c007a0c */ /* 0x000fe40006fc1270 */
[----:B------:R-:W-:-:S02]  /*9fdd0*/  ISETP.LT.AND P5, PT, R61, c[0x0][0x178], !P5 ;  /* 0x00005e003d007a0c */ /* 0x000fc40006fa1270 */
[----:B------:R-:W-:Y:S02]  /*9fde0*/  IADD3 R0, R3, c[0x0][0x198], RZ ;  /* 0x0000660003007a10 */ /* 0x000fe40007ffe0ff */
[----:B------:R-:W-:-:S03]  /*9fdf0*/  ISETP.LT.AND P0, PT, R60, c[0x0][0x178], !P3 ;  /* 0x00005e003c007a0c */ /* 0x000fc60005f01270 */
[C---:B------:R-:W-:Y:S01]  /*9fe00*/  IMAD.WIDE R52, R0.reuse, 0x2, R50 ;  /* 0x0000000200347825 */ /* 0x040fe200078e0232 */
[----:B------:R-:W-:-:S03]  /*9fe10*/  IADD3 R46, R0, c[0x0][0x198], RZ ;  /* 0x00006600002e7a10 */ /* 0x000fc60007ffe0ff */
[----:B------:R-:W-:Y:S01]  /*9fe20*/  IMAD.WIDE R44, R0, 0x2, R48 ;  /* 0x00000002002c7825 */ /* 0x000fe200078e0230 */
[----:B------:R-:W-:Y:S01]  /*9fe30*/  ISETP.LT.AND P3, PT, R61, c[0x0][0x178], !P3 ;  /* 0x00005e003d007a0c */ /* 0x000fe20005f61270 */
[----:B--2---:R-:W-:Y:S01]  /*9fe40*/  @P6 STG.E.U16 [R52.64], R54 ;  /* 0x0000003634006986 */ /* 0x004fe2000c101506 */
[----:B------:R-:W-:-:S03]  /*9fe50*/  PRMT R0, R54, 0x7632, R0 ;  /* 0x0000763236007816 */ /* 0x000fc60000000000 */
[----:B---3--:R0:W-:Y:S01]  /*9fe60*/  @P5 STG.E.U16 [R44.64], R47 ;  /* 0x0000002f2c005986 */ /* 0x0081e2000c101506 */
[----:B----4-:R-:W-:-:S03]  /*9fe70*/  ISETP.GE.AND P5, PT, R59, c[0x0][0x17c], PT ;  /* 0x00005f003b007a0c */ /* 0x010fc60003fa6270 */
[----:B------:R-:W2:Y:S01]  /*9fe80*/  LDL.LU R59, [R1+0x67c] ;  /* 0x00067c00013b7983 */ /* 0x000ea20000300800 */
[----:B0-----:R-:W-:-:S05]  /*9fe90*/  IMAD.WIDE R44, R46, 0x2, R50 ;  /* 0x000000022e2c7825 */ /* 0x001fca00078e0232 */
[----:B------:R0:W-:Y:S01]  /*9fea0*/  @P0 STG.E.U16 [R44.64], R0 ;  /* 0x000000002c000986 */ /* 0x0001e2000c101506 */
[----:B------:R-:W-:-:S03]  /*9feb0*/  ISETP.GE.AND P0, PT, R56, c[0x0][0x17c], PT ;  /* 0x00005f0038007a0c */ /* 0x000fc60003f06270 */
[----:B0-----:R-:W3:Y:S04]  /*9fec0*/  LDL.LU R0, [R1+0x2dbc] ;  /* 0x002dbc0001007983 */ /* 0x001ee80000300800 */
[----:B------:R-:W4:Y:S01]  /*9fed0*/  LDL.LU R56, [R1+0x2dc0] ;  /* 0x002dc00001387983 */ /* 0x000f220000300800 */
[----:B------:R-:W-:Y:S02]  /*9fee0*/  ISETP.LT.AND P6, PT, R60, c[0x0][0x178], !P1 ;  /* 0x00005e003c007a0c */ /* 0x000fe40004fc1270 */
[----:B------:R-:W-:Y:S02]  /*9fef0*/  PRMT R3, R47, 0x7632, R3 ;  /* 0x000076322f037816 */ /* 0x000fe40000000003 */
[C---:B------:R-:W-:Y:S01]  /*9ff00*/  IADD3 R54, R46.reuse, c[0x0][0x198], RZ ;  /* 0x000066002e367a10 */ /* 0x040fe20007ffe0ff */
[----:B------:R-:W-:Y:S01]  /*9ff10*/  IMAD.WIDE R46, R46, 0x2, R48 ;  /* 0x000000022e2e7825 */ /* 0x000fe200078e0230 */
[----:B------:R-:W-:-:S04]  /*9ff20*/  ISETP.LT.AND P1, PT, R61, c[0x0][0x178], !P1 ;  /* 0x00005e003d007a0c */ /* 0x000fc80004f21270 */
[----:B------:R0:W-:Y:S01]  /*9ff30*/  @P3 STG.E.U16 [R46.64], R3 ;  /* 0x000000032e003986 */ /* 0x0001e2000c101506 */
[----:B------:R-:W-:Y:S01]  /*9ff40*/  ISETP.LT.AND P3, PT, R60, c[0x0][0x178], !P4 ;  /* 0x00005e003c007a0c */ /* 0x000fe20006761270 */
[----:B------:R-:W-:-:S04]  /*9ff50*/  IMAD.WIDE R52, R54, 0x2, R50 ;  /* 0x0000000236347825 */ /* 0x000fc800078e0232 */
[C---:B------:R-:W-:Y:S01]  /*9ff60*/  IMAD.WIDE R44, R54.reuse, 0x2, R48 ;  /* 0x00000002362c7825 */ /* 0x040fe200078e0230 */
[----:B------:R-:W-:Y:S01]  /*9ff70*/  @P6 STG.E.U16 [R52.64], R57 ;  /* 0x0000003934006986 */ /* 0x000fe2000c101506 */
[----:B0-----:R-:W-:-:S03]  /*9ff80*/  IADD3 R3, R54, c[0x0][0x198], RZ ;  /* 0x0000660036037a10 */ /* 0x001fc60007ffe0ff */
[----:B------:R0:W-:Y:S01]  /*9ff90*/  @P1 STG.E.U16 [R44.64], R58 ;  /* 0x0000003a2c001986 */ /* 0x0001e2000c101506 */
[----:B------:R-:W-:Y:S02]  /*9ffa0*/  PRMT R54, R57, 0x7632, R54 ;  /* 0x0000763239367816 */ /* 0x000fe40000000036 */
[----:B------:R-:W-:Y:S01]  /*9ffb0*/  PRMT R55, R58, 0x7632, R55 ;  /* 0x000076323a377816 */ /* 0x000fe20000000037 */
[----:B0-----:R-:W-:Y:S01]  /*9ffc0*/  IMAD.WIDE R44, R3, 0x2, R50 ;  /* 0x00000002032c7825 */ /* 0x001fe200078e0232 */
[----:B------:R-:W2:Y:S04]  /*9ffd0*/  LDL.LU R58, [R1+0x6a0] ;  /* 0x0006a000013a7983 */ /* 0x000ea80000300800 */
[----:B------:R0:W-:Y:S04]  /*9ffe0*/  @P3 STG.E.U16 [R44.64], R54 ;  /* 0x000000362c003986 */ /* 0x0001e8000c101506 */
[----:B0-----:R-:W2:Y:S04]  /*9fff0*/  LDL.LU R54, [R1+0x68c] ;  /* 0x00068c0001367983 */ /* 0x001ea80000300800 */
[----:B------:R-:W2:Y:S01]  /*a0000*/  LDL.LU R57, [R1+0x2dc8] ;  /* 0x002dc80001397983 */ /* 0x000ea20000300800 */
[----:B----4-:R-:W-:-:S03]  /*a0010*/  ISETP.GE.AND P3, PT, R56, c[0x0][0x17c], PT ;  /* 0x00005f0038007a0c */ /* 0x010fc60003f66270 */
[----:B------:R-:W4:Y:S01]  /*a0020*/  LDL.LU R56, [R1+0x2dc4] ;  /* 0x002dc40001387983 */ /* 0x000f220000300800 */
[----:B------:R-:W-:Y:S01]  /*a0030*/  ISETP.LT.AND P4, PT, R61, c[0x0][0x178], !P4 ;  /* 0x00005e003d007a0c */ /* 0x000fe20006781270 */
[----:B------:R-:W-:Y:S01]  /*a0040*/  IMAD.WIDE R46, R3, 0x2, R48 ;  /* 0x00000002032e7825 */ /* 0x000fe200078e0230 */
[----:B------:R-:W-:Y:S02]  /*a0050*/  ISETP.LT.AND P6, PT, R60, c[0x0][0x178], !P2 ;  /* 0x00005e003c007a0c */ /* 0x000fe400057c1270 */
[----:B------:R-:W-:Y:S02]  /*a0060*/  ISETP.LT.AND P2, PT, R61, c[0x0][0x178], !P2 ;  /* 0x00005e003d007a0c */ /* 0x000fe40005741270 */
[----:B---3--:R-:W-:Y:S02]  /*a0070*/  ISETP.GE.AND P1, PT, R0, c[0x0][0x17c], PT ;  /* 0x00005f0000007a0c */ /* 0x008fe40003f26270 */
[----:B------:R-:W-:-:S05]  /*a0080*/  IADD3 R0, R3, c[0x0][0x198], RZ ;  /* 0x0000660003007a10 */ /* 0x000fca0007ffe0ff */
[----:B------:R0:W-:Y:S01]  /*a0090*/  @P4 STG.E.U16 [R46.64], R55 ;  /* 0x000000372e004986 */ /* 0x0001e2000c101506 */
[----:B------:R-:W-:Y:S01]  /*a00a0*/  ISETP.LT.AND P4, PT, R60, c[0x0][0x178], !P5 ;  /* 0x00005e003c007a0c */ /* 0x000fe20006f81270 */
[----:B------:R-:W-:-:S04]  /*a00b0*/  IMAD.WIDE R52, R0, 0x2, R50 ;  /* 0x0000000200347825 */ /* 0x000fc800078e0232 */
[C---:B------:R-:W-:Y:S01]  /*a00c0*/  IMAD.WIDE R44, R0.reuse, 0x2, R48 ;  /* 0x00000002002c7825 */ /* 0x040fe200078e0230 */
[----:B0-----:R-:W-:Y:S02]  /*a00d0*/  IADD3 R46, R0, c[0x0][0x198], RZ ;  /* 0x00006600002e7a10 */ /* 0x001fe40007ffe0ff */
[----:B--2---:R-:W-:Y:S01]  /*a00e0*/  PRMT R3, R59, 0x7632, R3 ;  /* 0x000076323b037816 */ /* 0x004fe20000000003 */
[----:B------:R-:W-:Y:S01]  /*a00f0*/  @P6 STG.E.U16 [R52.64], R54 ;  /* 0x0000003634006986 */ /* 0x000fe2000c101506 */
[----:B------:R-:W-:-:S03]  /*a0100*/  PRMT R0, R54, 0x7632, R0 ;  /* 0x0000763236007816 */ /* 0x000fc60000000000 */
[----:B------:R0:W-:Y:S02]  /*a0110*/  @P2 STG.E.U16 [R44.64], R59 ;  /* 0x0000003b2c002986 */ /* 0x0001e4000c101506 */
[----:B0-----:R-:W-:Y:S02]  /*a0120*/  IMAD.WIDE R44, R46, 0x2, R50 ;  /* 0x000000022e2c7825 */ /* 0x001fe400078e0232 */
[----:B------:R-:W2:Y:S04]  /*a0130*/  LDL.LU R59, [R1+0x690] ;  /* 0x00069000013b7983 */ /* 0x000ea80000300800 */
[----:B------:R0:W-:Y:S01]  /*a0140*/  @P4 STG.E.U16 [R44.64], R0 ;  /* 0x000000002c004986 */ /* 0x0001e2000c101506 */
[----:B------:R-:W-:-:S03]  /*a0150*/  ISETP.GE.AND P2, PT, R57, c[0x0][0x17c], PT ;  /* 0x00005f0039007a0c */ /* 0x000fc60003f46270 */
[----:B0-----:R-:W3:Y:S04]  /*a0160*/  LDL.LU R0, [R1+0x6c0] ;  /* 0x0006c00001007983 */ /* 0x001ee80000300800 */
[----:B------:R-:W2:Y:S01]  /*a0170*/  LDL.LU R57, [R1+0x2dd0] ;  /* 0x002dd00001397983 */ /* 0x000ea20000300800 */
[----:B----4-:R-:W-:-:S03]  /*a0180*/  ISETP.GE.AND P4, PT, R56, c[0x0][0x17c], PT ;  /* 0x00005f0038007a0c */ /* 0x010fc60003f86270 */
[----:B------:R-:W4:Y:S01]  /*a0190*/  LDL.LU R56, [R1+0x2dcc] ;  /* 0x002dcc0001387983 */ /* 0x000f220000300800 */
        /* <DEDUP_REMOVED lines=8> */
[C---:B------:R-:W-:Y:S01]  /*a0220*/  IMAD.WIDE R44, R54.reuse, 0x2, R48 ;  /* 0x00000002362c7825 */ /* 0x040fe200078e0230 */
[----:B------:R-:W-:Y:S02]  /*a0230*/  ISETP.LT.AND P1, PT, R61, c[0x0][0x178], !P1 ;  /* 0x00005e003d007a0c */ /* 0x000fe40004f21270 */
[----:B0-----:R-:W-:Y:S02]  /*a0240*/  IADD3 R46, R54, c[0x0][0x198], RZ ;  /* 0x00006600362e7a10 */ /* 0x001fe40007ffe0ff */
[----:B------:R-:W-:Y:S01]  /*a0250*/  PRMT R54, R58, 0x7632, R54 ;  /* 0x000076323a367816 */ /* 0x000fe20000000036 */
[----:B---3--:R0:W-:Y:S01]  /*a0260*/  @P6 STG.E.U16 [R52.64], R0 ;  /* 0x0000000034006986 */ /* 0x0081e2000c101506 */
[----:B------:R-:W-:-:S03]  /*a0270*/  PRMT R3, R0, 0x7632, R3 ;  /* 0x0000763200037816 */ /* 0x000fc60000000003 */
[----:B------:R1:W-:Y:S01]  /*a0280*/  @P0 STG.E.U16 [R44.64], R58 ;  /* 0x0000003a2c000986 */ /* 0x0003e2000c101506 */
[----:B--2---:R-:W-:Y:S02]  /*a0290*/  ISETP.GE.AND P0, PT, R57, c[0x0][0x17c], PT ;  /* 0x00005f0039007a0c */ /* 0x004fe40003f06270 */
[C---:B0-----:R-:W-:Y:S01]  /*a02a0*/  IADD3 R0, R46.reuse, c[0x0][0x198], RZ ;  /* 0x000066002e007a10 */ /* 0x041fe20007ffe0ff */
[C---:B-1----:R-:W-:Y:S01]  /*a02b0*/  IMAD.WIDE R44, R46.reuse, 0x2, R50 ;  /* 0x000000022e2c7825 */ /* 0x042fe200078e0232 */
[----:B------:R-:W2:Y:S03]  /*a02c0*/  LDL.LU R58, [R1+0x640] ;  /* 0x00064000013a7983 */ /* 0x000ea60000300800 */
[----:B------:R-:W-:Y:S01]  /*a02d0*/  IMAD.WIDE R46, R46, 0x2, R48 ;  /* 0x000000022e2e7825 */ /* 0x000fe200078e0230 */
[----:B------:R-:W-:Y:S04]  /*a02e0*/  @P5 STG.E.U16 [R44.64], R3 ;  /* 0x000000032c005986 */ /* 0x000fe8000c101506 */
[----:B------:R-:W3:Y:S04]  /*a02f0*/  LDL.LU R57, [R1+0x2dd8] ;  /* 0x002dd80001397983 */ /* 0x000ee80000300800 */
[----:B------:R0:W-:Y:S01]  /*a0300*/  @P1 STG.E.U16 [R46.64], R54 ;  /* 0x000000362e001986 */ /* 0x0001e2000c101506 */
[----:B----4-:R-:W-:-:S03]  /*a0310*/  ISETP.GE.AND P5, PT, R56, c[0x0][0x17c], PT ;  /* 0x00005f0038007a0c */ /* 0x010fc60003fa6270 */
[----:B------:R-:W4:Y:S04]  /*a0320*/  LDL.LU R56, [R1+0x2dd4] ;  /* 0x002dd40001387983 */ /* 0x000f280000300800 */
[----:B0-----:R-:W2:Y:S01]  /*a0330*/  LDL.LU R47, [R1+0x6d0] ;  /* 0x0006d000012f7983 */ /* 0x001ea20000300800 */
[----:B------:R-:W-:Y:S02]  /*a0340*/  ISETP.LT.AND P6, PT, R60, c[0x0][0x178], !P3 ;  /* 0x00005e003c007a0c */ /* 0x000fe40005fc1270 */
[C---:B------:R-:W-:Y:S01]  /*a0350*/  ISETP.LT.AND P3, PT, R61.reuse, c[0x0][0x178], !P3 ;  /* 0x00005e003d007a0c */ /* 0x040fe20005f61270 */
[----:B------:R-:W-:Y:S01]  /*a0360*/  IMAD.WIDE R52, R0, 0x2, R50 ;  /* 0x0000000200347825 */ /* 0x000fe200078e0232 */
[----:B------:R-:W-:Y:S02]  /*a0370*/  ISETP.LT.AND P1, PT, R60, c[0x0][0x178], !P2 ;  /* 0x00005e003c007a0c */ /* 0x000fe40005721270 */
[----:B------:R-:W-:Y:S01]  /*a0380*/  ISETP.LT.AND P2, PT, R61, c[0x0][0x178], !P2 ;  /* 0x00005e003d007a0c */ /* 0x000fe20005741270 */
[C---:B------:R-:W-:Y:S01]  /*a0390*/  IMAD.WIDE R44, R0.reuse, 0x2, R48 ;  /* 0x00000002002c7825 */ /* 0x040fe200078e0230 */
[----:B------:R-:W-:-:S02]  /*a03a0*/  IADD3 R46, R0, c[0x0][0x198], RZ ;  /* 0x00006600002e7a10 */ /* 0x000fc40007ffe0ff */
[----:B------:R-:W-:Y:S02]  /*a03b0*/  PRMT R54, R59, 0x7632, R54 ;  /* 0x000076323b367816 */ /* 0x000fe40000000036 */
[----:B------:R-:W-:Y:S01]  /*a03c0*/  IADD3 R0, R46, c[0x0][0x198], RZ ;  /* 0x000066002e007a10 */ /* 0x000fe20007ffe0ff */
[----:B--2---:R-:W-:Y:S01]  /*a03d0*/  @P6 STG.E.U16 [R52.64], R47 ;  /* 0x0000002f34006986 */ /* 0x004fe2000c101506 */
[----:B------:R-:W-:-:S03]  /*a03e0*/  PRMT R3, R47, 0x7632, R3 ;  /* 0x000076322f037816 */ /* 0x000fc60000000003 */
[----:B------:R0:W-:Y:S01]  /*a03f0*/  @P3 STG.E.U16 [R44.64], R59 ;  /* 0x0000003b2c003986 */ /* 0x0001e2000c101506 */
[----:B---3--:R-:W-:Y:S01]  /*a0400*/  ISETP.GE.AND P3, PT, R57, c[0x0][0x17c], PT ;  /* 0x00005f0039007a0c */ /* 0x008fe20003f66270 */
[C---:B0-----:R-:W-:Y:S02]  /*a0410*/  IMAD.WIDE R44, R46.reuse, 0x2, R50 ;  /* 0x000000022e2c7825 */ /* 0x041fe400078e0232 */
[----:B------:R-:W2:Y:S02]  /*a0420*/  LDL.LU R59, [R1+0x6f0] ;  /* 0x0006f000013b7983 */ /* 0x000ea40000300800 */
[----:B------:R-:W-:Y:S02]  /*a0430*/  IMAD.WIDE R46, R46, 0x2, R48 ;  /* 0x000000022e2e7825 */ /* 0x000fe400078e0230 */
[----:B------:R-:W-:Y:S01]  /*a0440*/  @P1 STG.E.U16 [R44.64], R3 ;  /* 0x000000032c001986 */ /* 0x000fe2000c101506 */
[----:B----4-:R-:W-:-:S03]  /*a0450*/  ISETP.GE.AND P1, PT, R56, c[0x0][0x17c], PT ;  /* 0x00005f0038007a0c */ /* 0x010fc60003f26270 */
[----:B------:R-:W3:Y:S04]  /*a0460*/  LDL.LU R57, [R1+0x2de0] ;  /* 0x002de00001397983 */ /* 0x000ee80000300800 */
[----:B------:R-:W4:Y:S04]  /*a0470*/  LDL.LU R56, [R1+0x2ddc] ;  /* 0x002ddc0001387983 */ /* 0x000f280000300800 */
[----:B------:R0:W-:Y:S04]  /*a0480*/  @P2 STG.E.U16 [R46.64], R54 ;  /* 0x000000362e002986 */ /* 0x0001e8000c101506 */
[----:B0-----:R-:W2:Y:S01]  /*a0490*/  LDL.LU R47, [R1+0x6b0] ;  /* 0x0006b000012f7983 */ /* 0x001ea20000300800 */
[----:B------:R-:W-:-:S02]  /*a04a0*/  ISETP.LT.AND P6, PT, R60, c[0x0][0x178], !P4 ;  /* 0x00005e003c007a0c */ /* 0x000fc400067c1270 */
[C---:B------:R-:W-:Y:S01]  /*a04b0*/  ISETP.LT.AND P4, PT, R61.reuse, c[0x0][0x178], !P4 ;  /* 0x00005e003d007a0c */ /* 0x040fe20006781270 */
[----:B------:R-:W-:Y:S01]  /*a04c0*/  IMAD.WIDE R52, R0, 0x2, R50 ;  /* 0x0000000200347825 */ /* 0x000fe200078e0232 */
[----:B------:R-:W-:Y:S02]  /*a04d0*/  ISETP.LT.AND P2, PT, R60, c[0x0][0x178], !P0 ;  /* 0x00005e003c007a0c */ /* 0x000fe40004741270 */
[----:B------:R-:W-:Y:S01]  /*a04e0*/  ISETP.LT.AND P0, PT, R61, c[0x0][0x178], !P0 ;  /* 0x00005e003d007a0c */ /* 0x000fe20004701270 */
[C---:B------:R-:W-:Y:S01]  /*a04f0*/  IMAD.WIDE R44, R0.reuse, 0x2, R48 ;  /* 0x00000002002c7825 */ /* 0x040fe200078e0230 */
[----:B------:R-:W-:Y:S02]  /*a0500*/  IADD3 R46, R0, c[0x0][0x198], RZ ;  /* 0x00006600002e7a10 */ /* 0x000fe40007ffe0ff */
        /* <DEDUP_REMOVED lines=85> */
[C---:B------:R-:W-:Y:S01]  /*a0a60*/  IADD3 R46, R0.reuse, c[0x0][0x198], RZ ;  /* 0x00006600002e7a10 */ /* 0x040fe20007ffe0ff */
[----:B------:R-:W-:Y:S01]  /*a0a70*/  IMAD.WIDE R44, R0, 0x2, R48 ;  /* 0x00000002002c7825 */ /* 0x000fe200078e0230 */
[----:B------:R-:W-:Y:S02]  /*a0a80*/  PRMT R54, R58, 0x7632, R54 ;  /* 0x000076323a367816 */ /* 0x000fe40000000036 */
[----:B------:R-:W-:-:S03]  /*a0a90*/  ISETP.LT.AND P1, PT, R61, c[0x0][0x178], !P1 ;  /* 0x00005e003d007a0c */ /* 0x000fc60004f21270 */
[----:B--2---:R-:W-:Y:S01]  /*a0aa0*/  @P6 STG.E.U16 [R52.64], R47 ;  /* 0x0000002f34006986 */ /* 0x004fe2000c101506 */
[----:B------:R-:W-:-:S03]  /*a0ab0*/  PRMT R3, R47, 0x7632, R3 ;  /* 0x000076322f037816 */ /* 0x000fc60000000003 */
[----:B------:R0:W-:Y:S02]  /*a0ac0*/  @P0 STG.E.U16 [R44.64], R58 ;  /* 0x0000003a2c000986 */ /* 0x0001e4000c101506 */
[----:B0-----:R-:W-:Y:S02]  /*a0ad0*/  IMAD.WIDE R44, R46, 0x2, R50 ;  /* 0x000000022e2c7825 */ /* 0x001fe400078e0232 */
[----:B------:R-:W2:Y:S04]  /*a0ae0*/  LDL.LU R58, [R1+0x6a8] ;  /* 0x0006a800013a7983 */ /* 0x000ea80000300800 */
[----:B------:R0:W-:Y:S04]  /*a0af0*/  @P5 STG.E.U16 [R44.64], R3 ;  /* 0x000000032c005986 */ /* 0x0001e8000c101506 */
[----:B0-----:R-:W2:Y:S01]  /*a0b00*/  LDL.LU R3, [R1+0x704] ;  /* 0x0007040001037983 */ /* 0x001ea20000300800 */
[----:B---3--:R-:W-:-:S02]  /*a0b10*/  ISETP.GE.AND P0, PT, R57, c[0x0][0x17c], PT ;  /* 0x00005f0039007a0c */ /* 0x008fc40003f06270 */
[----:B----4-:R-:W-:Y:S01]  /*a0b20*/  ISETP.GE.AND P5, PT, R56, c[0x0][0x17c], PT ;  /* 0x00005f0038007a0c */ /* 0x010fe20003fa6270 */
        /* <DEDUP_REMOVED lines=8> */
[----:B------:R-:W-:-:S04]  /*a0bb0*/  IMAD.WIDE R52, R0, 0x2, R50 ;  /* 0x0000000200347825 */ /* 0x000fc800078e0232 */
[C---:B------:R-:W-:Y:S01]  /*a0bc0*/  IMAD.WIDE R44, R0.reuse, 0x2, R48 ;  /* 0x00000002002c7825 */ /* 0x040fe200078e0230 */
[----:B0-----:R-:W-:Y:S02]  /*a0bd0*/  IADD3 R46, R0, c[0x0][0x198], RZ ;  /* 0x00006600002e7a10 */ /* 0x001fe40007ffe0ff */
[----:B------:R-:W-:Y:S01]  /*a0be0*/  PRMT R54, R59, 0x7632, R54 ;  /* 0x000076323b367816 */ /* 0x000fe20000000036 */
[----:B--2---:R-:W-:Y:S01]  /*a0bf0*/  @P6 STG.E.U16 [R52.64], R3 ;  /* 0x0000000334006986 */ /* 0x004fe2000c101506 */
[----:B------:R-:W-:-:S03]  /*a0c00*/  PRMT R0, R3, 0x7632, R0 ;  /* 0x0000763203007816 */ /* 0x000fc60000000000 */
[----:B------:R0:W-:Y:S02]  /*a0c10*/  @P3 STG.E.U16 [R44.64], R59 ;  /* 0x0000003b2c003986 */ /* 0x0001e4000c101506 */
[----:B0-----:R-:W-:Y:S02]  /*a0c20*/  IMAD.WIDE R44, R46, 0x2, R50 ;  /* 0x000000022e2c7825 */ /* 0x001fe400078e0232 */
[----:B------:R-:W2:Y:S04]  /*a0c30*/  LDL.LU R59, [R1+0x698] ;  /* 0x00069800013b7983 */ /* 0x000ea80000300800 */
[----:B------:R0:W-:Y:S01]  /*a0c40*/  @P1 STG.E.U16 [R44.64], R0 ;  /* 0x000000002c001986 */ /* 0x0001e2000c101506 */
[----:B----4-:R-:W-:Y:S02]  /*a0c50*/  ISETP.GE.AND P1, PT, R56, c[0x0][0x17c], PT ;  /* 0x00005f0038007a0c */ /* 0x010fe40003f26270 */
[----:B---3--:R-:W-:Y:S01]  /*a0c60*/  ISETP.GE.AND P3, PT, R57, c[0x0][0x17c], PT ;  /* 0x00005f0039007a0c */ /* 0x008fe20003f66270 */
[----:B0-----:R-:W3:Y:S04]  /*a0c70*/  LDL.LU R0, [R1+0x6c8] ;  /* 0x0006c80001007983 */ /* 0x001ee80000300800 */
[----:B------:R-:W4:Y:S04]  /*a0c80*/  LDL.LU R56, [R1+0x2e10] ;  /* 0x002e100001387983 */ /* 0x000f280000300800 */
[----:B------:R-:W2:Y:S01]  /*a0c90*/  LDL.LU R57, [R1+0x2e0c] ;  /* 0x002e0c0001397983 */ /* 0x000ea20000300800 */
[----:B------:R-:W-:-:S02]  /*a0ca0*/  ISETP.LT.AND P2, PT, R61, c[0x0][0x178], !P2 ;  /* 0x00005e003d007a0c */ /* 0x000fc40005741270 */
[----:B------:R-:W-:Y:S02]  /*a0cb0*/  ISETP.LT.AND P6, PT, R60, c[0x0][0x178], !P4 ;  /* 0x00005e003c007a0c */ /* 0x000fe400067c1270 */
[C---:B------:R-:W-:Y:S01]  /*a0cc0*/  IADD3 R3, R46.reuse, c[0x0][0x198], RZ ;  /* 0x000066002e037a10 */ /* 0x040fe20007ffe0ff */
[----:B------:R-:W-:Y:S01]  /*a0cd0*/  IMAD.WIDE R46, R46, 0x2, R48 ;  /* 0x000000022e2e7825 */ /* 0x000fe200078e0230 */
[----:B------:R-:W-:-:S03]  /*a0ce0*/  ISETP.LT.AND P4, PT, R61, c[0x0][0x178], !P4 ;  /* 0x00005e003d007a0c */ /* 0x000fc60006781270 */
[----:B------:R-:W-:-:S04]  /*a0cf0*/  IMAD.WIDE R52, R3, 0x2, R50 ;  /* 0x0000000203347825 */ /* 0x000fc800078e0232 */
[----:B------:R0:W-:Y:S01]  /*a0d00*/  @P2 STG.E.U16 [R46.64], R54 ;  /* 0x000000362e002986 */ /* 0x0001e2000c101506 */
[----:B------:R-:W-:Y:S01]  /*a0d10*/  ISETP.LT.AND P2, PT, R60, c[0x0][0x178], !P0 ;  /* 0x00005e003c007a0c */ /* 0x000fe20004741270 */
[----:B------:R-:W-:Y:S01]  /*a0d20*/  IMAD.WIDE R44, R3, 0x2, R48 ;  /* 0x00000002032c7825 */ /* 0x000fe200078e0230 */
[----:B------:R-:W-:Y:S02]  /*a0d30*/  ISETP.LT.AND P0, PT, R61, c[0x0][0x178], !P0 ;  /* 0x00005e003d007a0c */ /* 0x000fe40004701270 */
[----:B0-----:R-:W-:Y:S02]  /*a0d40*/  IADD3 R46, R3, c[0x0][0x198], RZ ;  /* 0x00006600032e7a10 */ /* 0x001fe40007ffe0ff */
[----:B------:R-:W-:Y:S01]  /*a0d50*/  PRMT R54, R58, 0x7632, R54 ;  /* 0x000076323a367816 */ /* 0x000fe20000000036 */
[----:B---3--:R0:W-:Y:S01]  /*a0d60*/  @P6 STG.E.U16 [R52.64], R0 ;  /* 0x0000000034006986 */ /* 0x0081e2000c101506 */
[----:B------:R-:W-:-:S03]  /*a0d70*/  PRMT R3, R0, 0x7632, R3 ;  /* 0x0000763200037816 */ /* 0x000fc60000000003 */
[----:B------:R1:W-:Y:S01]  /*a0d80*/  @P4 STG.E.U16 [R44.64], R58 ;  /* 0x0000003a2c004986 */ /* 0x0003e2000c101506 */
[----:B----4-:R-:W-:-:S03]  /*a0d90*/  ISETP.GE.AND P4, PT, R56, c[0x0][0x17c], PT ;  /* 0x00005f0038007a0c */ /* 0x010fc60003f86270 */
[----:B------:R-:W3:Y:S01]  /*a0da0*/  LDL.LU R56, [R1+0x648] ;  /* 0x0006480001387983 */ /* 0x000ee20000300800 */
[C---:B0-----:R-:W-:Y:S01]  /*a0db0*/  IADD3 R0, R46.reuse, c[0x0][0x198], RZ ;  /* 0x000066002e007a10 */ /* 0x041fe20007ffe0ff */
[----:B-1----:R-:W-:-:S04]  /*a0dc0*/  IMAD.WIDE R44, R46, 0x2, R50 ;  /* 0x000000022e2c7825 */ /* 0x002fc800078e0232 */
[----:B------:R-:W-:Y:S01]  /*a0dd0*/  IMAD.WIDE R46, R46, 0x2, R48 ;  /* 0x000000022e2e7825 */ /* 0x000fe200078e0230 */
[----:B------:R-:W-:Y:S01]  /*a0de0*/  @P2 STG.E.U16 [R44.64], R3 ;  /* 0x000000032c002986 */ /* 0x000fe2000c101506 */
[----:B--2---:R-:W-:-:S03]  /*a0df0*/  ISETP.GE.AND P2, PT, R57, c[0x0][0x17c], PT ;  /* 0x00005f0039007a0c */ /* 0x004fc60003f46270 */
[----:B------:R-:W2:Y:S04]  /*a0e00*/  LDL.LU R57, [R1+0x2e18] ;  /* 0x002e180001397983 */ /* 0x000ea80000300800 */
        /* <DEDUP_REMOVED lines=15> */
[----:B------:R-:W-:-:S03]  /*a0f00*/  ISETP.GE.AND P5, PT, R57, c[0x0][0x17c], PT ;  /* 0x00005f0039007a0c */ /* 0x000fc60003fa6270 */
[----:B------:R-:W2:Y:S01]  /*a0f10*/  LDL.LU R57, [R1+0x6f8] ;  /* 0x0006f80001397983 */ /* 0x000ea20000300800 */
[----:B0-----:R-:W-:-:S04]  /*a0f20*/  IMAD.WIDE R44, R46, 0x2, R50 ;  /* 0x000000022e2c7825 */ /* 0x001fc800078e0232 */
[----:B------:R-:W-:Y:S01]  /*a0f30*/  IMAD.WIDE R46, R46, 0x2, R48 ;  /* 0x000000022e2e7825 */ /* 0x000fe200078e0230 */
[----:B------:R-:W-:Y:S01]  /*a0f40*/  @P0 STG.E.U16 [R44.64], R3 ;  /* 0x000000032c000986 */ /* 0x000fe2000c101506 */
[----:B----4-:R-:W-:-:S03]  /*a0f50*/  ISETP.GE.AND P0, PT, R58, c[0x0][0x17c], PT ;  /* 0x00005f003a007a0c */ /* 0x010fc60003f06270 */
[----:B------:R-:W4:Y:S04]  /*a0f60*/  LDL.LU R58, [R1+0x2e20] ;  /* 0x002e2000013a7983 */ /* 0x000f280000300800 */
[----:B------:R-:W2:Y:S04]  /*a0f70*/  LDL.LU R59, [R1+0x2e1c] ;  /* 0x002e1c00013b7983 */ /* 0x000ea80000300800 */
        /* <DEDUP_REMOVED lines=9> */
[----:B---3--:R-:W-:-:S03]  /*a1010*/  PRMT R55, R56, 0x7632, R55 ;  /* 0x0000763238377816 */ /* 0x008fc60000000037 */
[----:B--2---:R0:W-:Y:S01]  /*a1020*/  @P6 STG.E.U16 [R52.64], R47 ;  /* 0x0000002f34006986 */ /* 0x0041e2000c101506 */
[----:B------:R-:W-:-:S03]  /*a1030*/  PRMT R54, R47, 0x7632, R54 ;  /* 0x000076322f367816 */ /* 0x000fc60000000036 */
[----:B------:R1:W-:Y:S01]  /*a1040*/  @P1 STG.E.U16 [R44.64], R56 ;  /* 0x000000382c001986 */ /* 0x0003e2000c101506 */
[----:B----4-:R-:W-:Y:S01]  /*a1050*/  ISETP.GE.AND P1, PT, R58, c[0x0][0x17c], PT ;  /* 0x00005f003a007a0c */ /* 0x010fe20003f26270 */
[----:B0-----:R-:W-:-:S04]  /*a1060*/  IMAD.WIDE R46, R3, 0x2, R48 ;  /* 0x00000002032e7825 */ /* 0x001fc800078e0230 */
[----:B-1----:R-:W-:Y:S01]  /*a1070*/  IMAD.WIDE R44, R3, 0x2, R50 ;  /* 0x00000002032c7825 */ /* 0x002fe200078e0232 */
[----:B------:R-:W2:Y:S04]  /*a1080*/  LDL.LU R56, [R1+0x6cc] ;  /* 0x0006cc0001387983 */ /* 0x000ea80000300800 */
[----:B------:R-:W-:Y:S01]  /*a1090*/  @P3 STG.E.U16 [R44.64], R54 ;  /* 0x000000362c003986 */ /* 0x000fe2000c101506 */
[----:B------:R-:W-:-:S03]  /*a10a0*/  ISETP.GE.AND P3, PT, R59, c[0x0][0x17c], PT ;  /* 0x00005f003b007a0c */ /* 0x000fc60003f66270 */
[----:B------:R-:W3:Y:S04]  /*a10b0*/  LDL.LU R58, [R1+0x6ac] ;  /* 0x0006ac00013a7983 */ /* 0x000ee80000300800 */
[----:B------:R-:W4:Y:S04]  /*a10c0*/  LDL.LU R59, [R1+0x2e28] ;  /* 0x002e2800013b7983 */ /* 0x000f280000300800 */
[----:B------:R0:W-:Y:S04]  /*a10d0*/  @P4 STG.E.U16 [R46.64], R55 ;  /* 0x000000372e004986 */ /* 0x0001e8000c101506 */
[----:B0-----:R-:W2:Y:S04]  /*a10e0*/  LDL.LU R47, [R1+0x708] ;  /* 0x00070800012f7983 */ /* 0x001ea80000300800 */
[----:B------:R-:W3:Y:S01]  /*a10f0*/  LDL.LU R55, [R1+0x2e24] ;  /* 0x002e240001377983 */ /* 0x000ee20000300800 */
        /* <DEDUP_REMOVED lines=8> */
[----:B------:R-:W-:Y:S02]  /*a1180*/  IADD3 R0, R46, c[0x0][0x198], RZ ;  /* 0x000066002e007a10 */ /* 0x000fe40007ffe0ff */
[----:B------:R-:W-:Y:S01]  /*a1190*/  PRMT R54, R57, 0x7632, R54 ;  /* 0x0000763239367816 */ /* 0x000fe20000000036 */
[----:B--2---:R-:W-:Y:S01]  /*a11a0*/  @P6 STG.E.U16 [R52.64], R47 ;  /* 0x0000002f34006986 */ /* 0x004fe2000c101506 */
[----:B------:R-:W-:-:S03]  /*a11b0*/  PRMT R3, R47, 0x7632, R3 ;  /* 0x000076322f037816 */ /* 0x000fc60000000003 */
[----:B------:R0:W-:Y:S01]  /*a11c0*/  @P2 STG.E.U16 [R44.64], R57 ;  /* 0x000000392c002986 */ /* 0x0001e2000c101506 */
[----:B----4-:R-:W-:Y:S01]  /*a11d0*/  ISETP.GE.AND P2, PT, R59, c[0x0][0x17c], PT ;  /* 0x00005f003b007a0c */ /* 0x010fe20003f46270 */
[C---:B0-----:R-:W-:Y:S02]  /*a11e0*/  IMAD.WIDE R44, R46.reuse, 0x2, R50 ;  /* 0x000000022e2c7825 */ /* 0x041fe400078e0232 */
[----:B------:R-:W2:Y:S02]  /*a11f0*/  LDL.LU R57, [R1+0x6dc] ;  /* 0x0006dc0001397983 */ /* 0x000ea40000300800 */
[----:B------:R-:W-:Y:S02]  /*a1200*/  IMAD.WIDE R46, R46, 0x2, R48 ;  /* 0x000000022e2e7825 */ /* 0x000fe400078e0230 */
[----:B------:R-:W-:Y:S01]  /*a1210*/  @P4 STG.E.U16 [R44.64], R3 ;  /* 0x000000032c004986 */ /* 0x000fe2000c101506 */
[----:B---3--:R-:W-:-:S03]  /*a1220*/  ISETP.GE.AND P4, PT, R55, c[0x0][0x17c], PT ;  /* 0x00005f0037007a0c */ /* 0x008fc60003f86270 */
[----:B------:R-:W3:Y:S04]  /*a1230*/  LDL.LU R59, [R1+0x69c] ;  /* 0x00069c00013b7983 */ /* 0x000ee80000300800 */
[----:B------:R-:W4:Y:S04]  /*a1240*/  LDL.LU R55, [R1+0x2e30] ;  /* 0x002e300001377983 */ /* 0x000f280000300800 */
[----:B------:R0:W-:Y:S01]  /*a1250*/  @P5 STG.E.U16 [R46.64], R54 ;  /* 0x000000362e005986 */ /* 0x0001e2000c101506 */
[----:B------:R-:W-:Y:S02]  /*a1260*/  ISETP.LT.AND P6, PT, R60, c[0x0][0x178], !P0 ;  /* 0x00005e003c007a0c */ /* 0x000fe400047c1270 */
[----:B------:R-:W-:Y:S01]  /*a1270*/  ISETP.LT.AND P0, PT, R61, c[0x0][0x178], !P0 ;  /* 0x00005e003d007a0c */ /* 0x000fe20004701270 */
[----:B0-----:R-:W3:Y:S01]  /*a1280*/  LDL.LU R47, [R1+0x2e2c] ;  /* 0x002e2c00012f7983 */ /* 0x001ee20000300800 */
[----:B------:R-:W-:-:S04]  /*a1290*/  IMAD.WIDE R52, R0, 0x2, R50 ;  /* 0x0000000200347825 */ /* 0x000fc800078e0232 */
[----:B------:R-:W-:-:S05]  /*a12a0*/  IMAD.WIDE R44, R0, 0x2, R48 ;  /* 0x00000002002c7825 */ /* 0x000fca00078e0230 */
[----:B------:R0:W-:Y:S01]  /*a12b0*/  @P6 STG.E.U16 [R52.64], R56 ;  /* 0x0000003834006986 */ /* 0x0001e2000c101506 */
[----:B------:R-:W-:-:S03]  /*a12c0*/  PRMT R3, R56, 0x7632, R3 ;  /* 0x0000763238037816 */ /* 0x000fc60000000003 */
[----:B------:R1:W-:Y:S01]  /*a12d0*/  @P0 STG.E.U16 [R44.64], R58 ;  /* 0x0000003a2c000986 */ /* 0x0003e2000c101506 */
[----:B0-----:R-:W-:-:S03]  /*a12e0*/  PRMT R52, R58, 0x7632, R52 ;  /* 0x000076323a347816 */ /* 0x001fc60000000034 */
[----:B-1----:R-:W4:Y:S04]  /*a12f0*/  LDL.LU R58, [R1+0x6bc] ;  /* 0x0006bc00013a7983 */ /* 0x002f280000300800 */
[----:B------:R-:W4:Y:S04]  /*a1300*/  LDL.LU R56, [R1+0x64c] ;  /* 0x00064c0001387983 */ /* 0x000f280000300800 */
[----:B------:R-:W4:Y:S04]  /*a1310*/  LDL.LU R53, [R1+0x2e34] ;  /* 0x002e340001357983 */ /* 0x000f280000300800 */
[----:B------:R-:W4:Y:S01]  /*a1320*/  LDL.LU R54, [R1+0x2e38] ;  /* 0x002e380001367983 */ /* 0x000f220000300800 */
[----:B------:R-:W-:-:S02]  /*a1330*/  ISETP.LT.AND P5, PT, R60, c[0x0][0x178], !P1 ;  /* 0x00005e003c007a0c */ /* 0x000fc40004fa1270 */
[----:B------:R-:W-:Y:S02]  /*a1340*/  ISETP.LT.AND P1, PT, R61, c[0x0][0x178], !P1 ;  /* 0x00005e003d007a0c */ /* 0x000fe40004f21270 */
[----:B------:R-:W-:Y:S02]  /*a1350*/  IADD3 R0, R0, c[0x0][0x198], RZ ;  /* 0x0000660000007a10 */ /* 0x000fe40007ffe0ff */
[----:B------:R-:W-:-:S03]  /*a1360*/  ISETP.LT.AND P0, PT, R60, c[0x0][0x178], !P3 ;  /* 0x00005e003c007a0c */ /* 0x000fc60005f01270 */
[----:B------:R-:W-:Y:S01]  /*a1370*/  IMAD.WIDE R44, R0, 0x2, R50 ;  /* 0x00000002002c7825 */ /* 0x000fe200078e0232 */
[----:B------:R-:W-:-:S04]  /*a1380*/  ISETP.LT.AND P3, PT, R61, c[0x0][0x178], !P3 ;  /* 0x00005e003d007a0c */ /* 0x000fc80005f61270 */
[----:B------:R2:W-:Y:S02]  /*a1390*/  @P5 STG.E.U16 [R44.64], R3 ;  /* 0x000000032c005986 */ /* 0x0005e4000c101506 */
[----:B--2---:R-:W-:Y:S02]  /*a13a0*/  PRMT R3, R57, 0x7632, R3 ;  /* 0x0000763239037816 */ /* 0x004fe40000000003 */
[----:B---3--:R-:W-:Y:S01]  /*a13b0*/  ISETP.GE.AND P6, PT, R47, c[0x0][0x17c], PT ;  /* 0x00005f002f007a0c */ /* 0x008fe20003fc6270 */
[C---:B------:R-:W-:Y:S01]  /*a13c0*/  IMAD.WIDE R46, R0.reuse, 0x2, R48 ;  /* 0x00000002002e7825 */ /* 0x040fe200078e0230 */
[----:B------:R-:W-:-:S04]  /*a13d0*/  IADD3 R0, R0, c[0x0][0x198], RZ ;  /* 0x0000660000007a10 */ /* 0x000fc80007ffe0ff */
[----:B------:R0:W-:Y:S01]  /*a13e0*/  @P1 STG.E.U16 [R46.64], R52 ;  /* 0x000000342e001986 */ /* 0x0001e2000c101506 */
[----:B------:R-:W-:Y:S01]  /*a13f0*/  ISETP.LT.AND P1, PT, R60, c[0x0][0x178], !P2 ;  /* 0x00005e003c007a0c */ /* 0x000fe20005721270 */
[----:B------:R-:W-:-:S05]  /*a1400*/  IMAD.WIDE R44, R0, 0x2, R50 ;  /* 0x00000002002c7825 */ /* 0x000fca00078e0232 */
[----:B------:R1:W-:Y:S01]  /*a1410*/  @P0 STG.E.U16 [R44.64], R57 ;  /* 0x000000392c000986 */ /* 0x0003e2000c101506 */
[C---:B0-----:R-:W-:Y:S01]  /*a1420*/  IMAD.WIDE R46, R0.reuse, 0x2, R48 ;  /* 0x00000002002e7825 */ /* 0x041fe200078e0230 */
[----:B------:R-:W-:Y:S02]  /*a1430*/  IADD3 R0, R0, c[0x0][0x198], RZ ;  /* 0x0000660000007a10 */ /* 0x000fe40007ffe0ff */
[----:B------:R-:W-:-:S03]  /*a1440*/  PRMT R52, R59, 0x7632, R52 ;  /* 0x000076323b347816 */ /* 0x000fc60000000034 */
[----:B-1----:R-:W-:Y:S01]  /*a1450*/  IMAD.WIDE R44, R0, 0x2, R50 ;  /* 0x00000002002c7825 */ /* 0x002fe200078e0232 */
[----:B------:R0:W-:Y:S01]  /*a1460*/  @P3 STG.E.U16 [R46.64], R59 ;  /* 0x0000003b2e003986 */ /* 0x0001e2000c101506 */
[----:B----4-:R-:W-:-:S03]  /*a1470*/  ISETP.GE.AND P0, PT, R53, c[0x0][0x17c], PT ;  /* 0x00005f0035007a0c */ /* 0x010fc60003f06270 */
[----:B------:R1:W-:Y:S01]  /*a1480*/  @P1 STG.E.U16 [R44.64], R3 ;  /* 0x000000032c001986 */ /* 0x0003e2000c101506 */
[----:B------:R-:W-:-:S03]  /*a1490*/  ISETP.GE.AND P1, PT, R54, c[0x0][0x17c], PT ;  /* 0x00005f0036007a0c */ /* 0x000fc60003f26270 */
[----:B0-----:R-:W2:Y:S04]  /*a14a0*/  LDL.LU R59, [R1+0x70c] ;  /* 0x00070c00013b7983 */ /* 0x001ea80000300800 */
[----:B------:R-:W3:Y:S04]  /*a14b0*/  LDL.LU R53, [R1+0x2e3c] ;  /* 0x002e3c0001357983 */ /* 0x000ee80000300800 */
[----:B------:R-:W4:Y:S01]  /*a14c0*/  LDL.LU R54, [R1+0x2e40] ;  /* 0x002e400001367983 */ /* 0x000f220000300800 */
[----:B------:R-:W-:Y:S01]  /*a14d0*/  ISETP.LT.AND P2, PT, R61, c[0x0][0x178], !P2 ;  /* 0x00005e003d007a0c */ /* 0x000fe20005741270 */
[----:B------:R-:W-:Y:S01]  /*a14e0*/  IMAD.WIDE R46, R0, 0x2, R48 ;  /* 0x00000002002e7825 */ /* 0x000fe200078e0230 */
[----:B------:R-:W-:Y:S01]  /*a14f0*/  ISETP.LT.AND P3, PT, R60, c[0x0][0x178], !P4 ;  /* 0x00005e003c007a0c */ /* 0x000fe20006761270 */
[----:B------:R-:W2:Y:S01]  /*a1500*/  LDL.LU R57, [R1+0x6fc] ;  /* 0x0006fc0001397983 */ /* 0x000ea20000300800 */
[----:B------:R-:W-:-:S02]  /*a1510*/  IADD3 R0, R0, c[0x0][0x198], RZ ;  /* 0x0000660000007a10 */ /* 0x000fc40007ffe0ff */
[----:B------:R-:W-:Y:S02]  /*a1520*/  ISETP.LT.AND P4, PT, R61, c[0x0][0x178], !P4 ;  /* 0x00005e003d007a0c */ /* 0x000fe40006781270 */
[----:B-1----:R-:W-:-:S05]  /*a1530*/  IADD3 R3, R0, c[0x0][0x198], RZ ;  /* 0x0000660000037a10 */ /* 0x002fca0007ffe0ff */
[----:B------:R0:W-:Y:S01]  /*a1540*/  @P2 STG.E.U16 [R46.64], R52 ;  /* 0x000000342e002986 */ /* 0x0001e2000c101506 */
[----:B------:R-:W-:Y:S01]  /*a1550*/  ISETP.LT.AND P2, PT, R60, c[0x0][0x178], !P6 ;  /* 0x00005e003c007a0c */ /* 0x000fe20007741270 */
[----:B------:R-:W-:-:S04]  /*a1560*/  IMAD.WIDE R44, R0, 0x2, R48 ;  /* 0x00000002002c7825 */ /* 0x000fc800078e0230 */
[----:B0-----:R-:W-:Y:S01]  /*a1570*/  IMAD.WIDE R46, R0, 0x2, R50 ;  /* 0x00000002002e7825 */ /* 0x001fe200078e0232 */
[----:B------:R-:W-:-:S04]  /*a1580*/  PRMT R0, R58, 0x7632, R0 ;  /* 0x000076323a007816 */ /* 0x000fc80000000000 */
[----:B------:R0:W-:Y:S01]  /*a1590*/  @P3 STG.E.U16 [R46.64], R58 ;  /* 0x0000003a2e003986 */ /* 0x0001e2000c101506 */
[----:B------:R-:W-:-:S03]  /*a15a0*/  ISETP.GE.AND P5, PT, R55, c[0x0][0x17c], PT ;  /* 0x00005f0037007a0c */ /* 0x000fc60003fa6270 */
[----:B------:R1:W-:Y:S01]  /*a15b0*/  @P4 STG.E.U16 [R44.64], R56 ;  /* 0x000000382c004986 */ /* 0x0003e2000c101506 */
[----:B0-----:R-:W-:-:S03]  /*a15c0*/  IMAD.WIDE R46, R3, 0x2, R50 ;  /* 0x00000002032e7825 */ /* 0x001fc600078e0232 */
[----:B------:R-:W2:Y:S04]  /*a15d0*/  LDL.LU R58, [R1+0x710] ;  /* 0x00071000013a7983 */ /* 0x000ea80000300800 */
[----:B------:R0:W-:Y:S04]  /*a15e0*/  @P2 STG.E.U16 [R46.64], R0 ;  /* 0x000000002e002986 */ /* 0x0001e8000c101506 */
[----:B------:R-:W2:Y:S01]  /*a15f0*/  LDL.LU R55, [R1+0x2e44] ;  /* 0x002e440001377983 */ /* 0x000ea20000300800 */
[----:B----4-:R-:W-:-:S03]  /*a1600*/  ISETP.GE.AND P2, PT, R54, c[0x0][0x17c], PT ;  /* 0x00005f0036007a0c */ /* 0x010fc60003f46270 */
[----:B------:R-:W4:Y:S01]  /*a1610*/  LDL.LU R54, [R1+0x2e48] ;  /* 0x002e480001367983 */ /* 0x000f220000300800 */
[----:B------:R-:W-:Y:S02]  /*a1620*/  ISETP.LT.AND P6, PT, R61, c[0x0][0x178], !P6 ;  /* 0x00005e003d007a0c */ /* 0x000fe400077c1270 */
[----:B---3--:R-:W-:Y:S01]  /*a1630*/  ISETP.GE.AND P3, PT, R53, c[0x0][0x17c], PT ;  /* 0x00005f0035007a0c */ /* 0x008fe20003f66270 */
[C---:B------:R-:W-:Y:S01]  /*a1640*/  IMAD.WIDE R52, R3.reuse, 0x2, R48 ;  /* 0x0000000203347825 */ /* 0x040fe200078e0230 */
[----:B------:R-:W-:Y:S02]  /*a1650*/  ISETP.LT.AND P4, PT, R60, c[0x0][0x178], !P5 ;  /* 0x00005e003c007a0c */ /* 0x000fe40006f81270 */
[----:B-1----:R-:W-:Y:S02]  /*a1660*/  PRMT R45, R56, 0x7632, R45 ;  /* 0x00007632382d7816 */ /* 0x002fe4000000002d */
[----:B------:R-:W-:Y:S02]  /*a1670*/  IADD3 R44, R3, c[0x0][0x198], RZ ;  /* 0x00006600032c7a10 */ /* 0x000fe40007ffe0ff */
[----:B------:R-:W-:-:S03]  /*a1680*/  ISETP.LT.AND P5, PT, R61, c[0x0][0x178], !P5 ;  /* 0x00005e003d007a0c */ /* 0x000fc60006fa1270 */
[----:B------:R1:W-:Y:S01]  /*a1690*/  @P6 STG.E.U16 [R52.64], R45 ;  /* 0x0000002d34006986 */ /* 0x0003e2000c101506 */
[----:B------:R-:W-:Y:S01]  /*a16a0*/  ISETP.LT.AND P6, PT, R60, c[0x0][0x178], !P0 ;  /* 0x00005e003c007a0c */ /* 0x000fe200047c1270 */
[----:B0-----:R-:W-:Y:S01]  /*a16b0*/  IMAD.WIDE R46, R44, 0x2, R50 ;  /* 0x000000022c2e7825 */ /* 0x001fe200078e0232 */
[----:B--2---:R-:W-:-:S04]  /*a16c0*/  PRMT R0, R59, 0x7632, R0 ;  /* 0x000076323b007816 */ /* 0x004fc80000000000 */
[----:B------:R0:W-:Y:S01]  /*a16d0*/  @P4 STG.E.U16 [R46.64], R59 ;  /* 0x0000003b2e004986 */ /* 0x0001e2000c101506 */
[C---:B-1----:R-:W-:Y:S01]  /*a16e0*/  IADD3 R45, R44.reuse, c[0x0][0x198], RZ ;  /* 0x000066002c2d7a10 */ /* 0x042fe20007ffe0ff */
[----:B------:R-:W-:Y:S01]  /*a16f0*/  IMAD.WIDE R52, R44, 0x2, R48 ;  /* 0x000000022c347825 */ /* 0x000fe200078e0230 */
[----:B------:R-:W-:-:S03]  /*a1700*/  PRMT R3, R57, 0x7632, R3 ;  /* 0x0000763239037816 */ /* 0x000fc60000000003 */
[----:B0-----:R-:W-:Y:S01]  /*a1710*/  IMAD.WIDE R46, R45, 0x2, R50 ;  /* 0x000000022d2e7825 */ /* 0x001fe200078e0232 */
[----:B------:R0:W-:Y:S04]  /*a1720*/  @P5 STG.E.U16 [R52.64], R57 ;  /* 0x0000003934005986 */ /* 0x0001e8000c101506 */
[----:B------:R-:W2:Y:S04]  /*a1730*/  LDL.LU R59, [R1+0x6e0] ;  /* 0x0006e000013b7983 */ /* 0x000ea80000300800 */
[----:B------:R1:W-:Y:S04]  /*a1740*/  @P6 STG.E.U16 [R46.64], R0 ;  /* 0x000000002e006986 */ /* 0x0003e8000c101506 */
[----:B0-----:R-:W3:Y:S01]  /*a1750*/  LDL.LU R57, [R1+0x2e4c] ;  /* 0x002e4c0001397983 */ /* 0x001ee20000300800 */
[----:B----4-:R-:W-:-:S03]  /*a1760*/  ISETP.GE.AND P6, PT, R54, c[0x0][0x17c], PT ;  /* 0x00005f0036007a0c */ /* 0x010fc60003fc6270 */
[----:B------:R-:W4:Y:S01]  /*a1770*/  LDL.LU R54, [R1+0x2e50] ;  /* 0x002e500001367983 */ /* 0x000f220000300800 */
[----:B------:R-:W-:Y:S01]  /*a1780*/  ISETP.LT.AND P0, PT, R61, c[0x0][0x178], !P0 ;  /* 0x00005e003d007a0c */ /* 0x000fe20004701270 */
[----:B------:R-:W-:Y:S01]  /*a1790*/  IMAD.WIDE R52, R45, 0x2, R48 ;  /* 0x000000022d347825 */ /* 0x000fe200078e0230 */
[----:B------:R-:W-:Y:S01]  /*a17a0*/  ISETP.LT.AND P4, PT, R60, c[0x0][0x178], !P1 ;  /* 0x00005e003c007a0c */ /* 0x000fe20004f81270 */
[----:B------:R-:W2:Y:S01]  /*a17b0*/  LDL.LU R56, [R1+0x2e54] ;  /* 0x002e540001387983 */ /* 0x000ea20000300800 */
[----:B------:R-:W-:Y:S02]  /*a17c0*/  ISETP.LT.AND P1, PT, R61, c[0x0][0x178], !P1 ;  /* 0x00005e003d007a0c */ /* 0x000fe40004f21270 */
[----:B------:R-:W-:-:S05]  /*a17d0*/  IADD3 R44, R45, c[0x0][0x198], RZ ;  /* 0x000066002d2c7a10 */ /* 0x000fca0007ffe0ff */
[----:B-1----:R-:W-:Y:S02]  /*a17e0*/  IMAD.WIDE R46, R44, 0x2, R50 ;  /* 0x000000022c2e7825 */ /* 0x002fe400078e0232 */
[----:B------:R0:W-:Y:S01]  /*a17f0*/  @P0 STG.E.U16 [R52.64], R3 ;  /* 0x0000000334000986 */ /* 0x0001e2000c101506 */
[----:B------:R-:W-:-:S03]  /*a1800*/  ISETP.LT.AND P0, PT, R60, c[0x0][0x178], !P3 ;  /* 0x00005e003c007a0c */ /* 0x000fc60005f01270 */
[----:B------:R1:W-:Y:S01]  /*a1810*/  @P4 STG.E.U16 [R46.64], R58 ;  /* 0x0000003a2e004986 */ /* 0x0003e2000c101506 */
[C---:B0-----:R-:W-:Y:S01]  /*a1820*/  IMAD.WIDE R52, R44.reuse, 0x2, R48 ;  /* 0x000000022c347825 */ /* 0x041fe200078e0230 */
[----:B------:R-:W-:-:S04]  /*a1830*/  IADD3 R3, R44, c[0x0][0x198], RZ ;  /* 0x000066002c037a10 */ /* 0x000fc80007ffe0ff */
[----:B------:R0:W-:Y:S01]  /*a1840*/  @P1 STG.E.U16 [R52.64], R8 ;  /* 0x0000000834001986 */ /* 0x0001e2000c101506 */
[----:B-1----:R-:W-:Y:S01]  /*a1850*/  IMAD.WIDE R46, R3, 0x2, R50 ;  /* 0x00000002032e7825 */ /* 0x002fe200078e0232 */
[----:B------:R-:W-:Y:S02]  /*a1860*/  ISETP.GE.AND P5, PT, R55, c[0x0][0x17c], PT ;  /* 0x00005f0037007a0c */ /* 0x000fe40003fa6270 */
[----:B------:R-:W3:Y:S01]  /*a1870*/  LDL.LU R55, [R1+0x2e58] ;  /* 0x002e580001377983 */ /* 0x000ee20000300800 */
[----:B0-----:R-:W-:-:S05]  /*a1880*/  PRMT R52, R58, 0x7632, R52 ;  /* 0x000076323a347816 */ /* 0x001fca0000000034 */
[----:B------:R0:W-:Y:S01]  /*a1890*/  @P0 STG.E.U16 [R46.64], R52 ;  /* 0x000000342e000986 */ /* 0x0001e2000c101506 */
[----:B----4-:R-:W-:-:S03]  /*a18a0*/  ISETP.GE.AND P0, PT, R54, c[0x0][0x17c], PT ;  /* 0x00005f0036007a0c */ /* 0x010fc60003f06270 */
[----:B------:R-:W4:Y:S04]  /*a18b0*/  LDL.LU R54, [R1+0x2e5c] ;  /* 0x002e5c0001367983 */ /* 0x000f280000300800 */
[----:B------:R-:W4:Y:S04]  /*a18c0*/  LDL.LU R53, [R1+0x2e60] ;  /* 0x002e600001357983 */ /* 0x000f280000300800 */
[----:B0-----:R-:W4:Y:S01]  /*a18d0*/  LDL.LU R52, [R1+0x2e64] ;  /* 0x002e640001347983 */ /* 0x001f220000300800 */
[----:B------:R-:W-:Y:S01]  /*a18e0*/  ISETP.LT.AND P3, PT, R61, c[0x0][0x178], !P3 ;  /* 0x00005e003d007a0c */ /* 0x000fe20005f61270 */
[----:B------:R-:W-:Y:S01]  /*a18f0*/  IMAD.WIDE R44, R3, 0x2, R48 ;  /* 0x00000002032c7825 */ /* 0x000fe200078e0230 */
[----:B------:R-:W-:-:S02]  /*a1900*/  ISETP.LT.AND P4, PT, R60, c[0x0][0x178], !P2 ;  /* 0x00005e003c007a0c */ /* 0x000fc40005781270 */
[----:B------:R-:W-:Y:S02]  /*a1910*/  PRMT R8, R8, 0x7632, R8 ;  /* 0x0000763208087816 */ /* 0x000fe40000000008 */
[----:B------:R-:W-:Y:S02]  /*a1920*/  ISETP.LT.AND P2, PT, R61, c[0x0][0x178], !P2 ;  /* 0x00005e003d007a0c */ /* 0x000fe40005741270 */
[----:B------:R-:W-:-:S05]  /*a1930*/  IADD3 R0, R3, c[0x0][0x198], RZ ;  /* 0x0000660003007a10 */ /* 0x000fca0007ffe0ff */
[----:B------:R0:W-:Y:S01]  /*a1940*/  @P3 STG.E.U16 [R44.64], R8 ;  /* 0x000000082c003986 */ /* 0x0001e2000c101506 */
[----:B------:R-:W-:Y:S01]  /*a1950*/  ISETP.LT.AND P3, PT, R60, c[0x0][0x178], !P5 ;  /* 0x00005e003c007a0c */ /* 0x000fe20006f61270 */
[C---:B------:R-:W-:Y:S01]  /*a1960*/  IMAD.WIDE R46, R0.reuse, 0x2, R50 ;  /* 0x00000002002e7825 */ /* 0x040fe200078e0232 */
[----:B------:R-:W-:Y:S02]  /*a1970*/  ISETP.LT.AND P5, PT, R61, c[0x0][0x178], !P5 ;  /* 0x00005e003d007a0c */ /* 0x000fe40006fa1270 */
[C---:B------:R-:W-:Y:S02]  /*a1980*/  IADD3 R3, R0.reuse, c[0x0][0x198], RZ ;  /* 0x0000660000037a10 */ /* 0x040fe40007ffe0ff */
[----:B--2---:R1:W-:Y:S01]  /*a1990*/  @P4 STG.E.U16 [R46.64], R59 ;  /* 0x0000003b2e004986 */ /* 0x0043e2000c101506 */
[----:B0-----:R-:W-:Y:S01]  /*a19a0*/  IMAD.WIDE R44, R0, 0x2, R48 ;  /* 0x00000002002c7825 */ /* 0x001fe200078e0230 */
[----:B------:R-:W-:Y:S02]  /*a19b0*/  PRMT R8, R59, 0x7632, R8 ;  /* 0x000076323b087816 */ /* 0x000fe40000000008 */
[----:B------:R-:W-:-:S02]  /*a19c0*/  ISETP.LT.AND P4, PT, R60, c[0x0][0x178], !P6 ;  /* 0x00005e003c007a0c */ /* 0x000fc40007781270 */
[----:B------:R0:W-:Y:S01]  /*a19d0*/  @P2 STG.E.U16 [R44.64], R12 ;  /* 0x0000000c2c002986 */ /* 0x0001e2000c101506 */
[----:B-1----:R-:W-:Y:S01]  /*a19e0*/  IMAD.WIDE R46, R3, 0x2, R50 ;  /* 0x00000002032e7825 */ /* 0x002fe200078e0232 */
[----:B---3--:R-:W-:Y:S02]  /*a19f0*/  ISETP.GE.AND P1, PT, R57, c[0x0][0x17c], PT ;  /* 0x00005f0039007a0c */ /* 0x008fe40003f26270 */
[C---:B------:R-:W-:Y:S02]  /*a1a00*/  IADD3 R0, R3.reuse, c[0x0][0x198], RZ ;  /* 0x0000660003007a10 */ /* 0x040fe40007ffe0ff */
[----:B------:R1:W-:Y:S01]  /*a1a10*/  @P3 STG.E.U16 [R46.64], R8 ;  /* 0x000000082e003986 */ /* 0x0003e2000c101506 */
[----:B0-----:R-:W-:Y:S01]  /*a1a20*/  PRMT R12, R12, 0x7632, R12 ;  /* 0x000076320c0c7816 */ /* 0x001fe2000000000c */
[----:B------:R-:W-:Y:S01]  /*a1a30*/  IMAD.WIDE R44, R3, 0x2, R48 ;  /* 0x00000002032c7825 */ /* 0x000fe200078e0230 */
[----:B------:R-:W-:-:S04]  /*a1a40*/  ISETP.LT.AND P6, PT, R61, c[0x0][0x178], !P6 ;  /* 0x00005e003d007a0c */ /* 0x000fc800077c1270 */
[----:B------:R0:W-:Y:S01]  /*a1a50*/  @P5 STG.E.U16 [R44.64], R12 ;  /* 0x0000000c2c005986 */ /* 0x0001e2000c101506 */
[----:B------:R-:W-:Y:S01]  /*a1a60*/  ISETP.LT.AND P5, PT, R60, c[0x0][0x178], !P1 ;  /* 0x00005e003c007a0c */ /* 0x000fe20004fa1270 */
[C---:B-1----:R-:W-:Y:S02]  /*a1a70*/  IMAD.WIDE R46, R0.reuse, 0x2, R50 ;  /* 0x00000002002e7825 */ /* 0x042fe400078e0232 */
[----:B------:R-:W2:Y:S01]  /*a1a80*/  LDL.LU R8, [R1+0x2e68] ;  /* 0x002e680001087983 */ /* 0x000ea20000300800 */
[----:B------:R-:W-:-:S03]  /*a1a90*/  IADD3 R3, R0, c[0x0][0x198], RZ ;  /* 0x0000660000037a10 */ /* 0x000fc60007ffe0ff */
[----:B------:R-:W3:Y:S01]  /*a1aa0*/  LDL.LU R58, [R1+0x714] ;  /* 0x00071400013a7983 */ /* 0x000ee20000300800 */
[----:B------:R-:W-:Y:S01]  /*a1ab0*/  ISETP.LT.AND P1, PT, R61, c[0x0][0x178], !P1 ;  /* 0x00005e003d007a0c */ /* 0x000fe20004f21270 */
[----:B0-----:R-:W-:Y:S02]  /*a1ac0*/  IMAD.WIDE R44, R0, 0x2, R48 ;  /* 0x00000002002c7825 */ /* 0x001fe400078e0230 */
[----:B------:R0:W-:Y:S01]  /*a1ad0*/  @P4 STG.E.U16 [R46.64], R40 ;  /* 0x000000282e004986 */ /* 0x0001e2000c101506 */
[----:B------:R-:W-:-:S03]  /*a1ae0*/  ISETP.LT.AND P4, PT, R60, c[0x0][0x178], !P0 ;  /* 0x00005e003c007a0c */ /* 0x000fc60004781270 */
[----:B------:R1:W-:Y:S01]  /*a1af0*/  @P6 STG.E.U16 [R44.64], R16 ;  /* 0x000000102c006986 */ /* 0x0003e2000c101506 */
[----:B0-----:R-:W-:Y:S01]  /*a1b00*/  PRMT R40, R40, 0x7632, R40 ;  /* 0x0000763228287816 */ /* 0x001fe20000000028 */
[----:B------:R-:W-:Y:S01]  /*a1b10*/  IMAD.WIDE R46, R3, 0x2, R50 ;  /* 0x00000002032e7825 */ /* 0x000fe200078e0232 */
[----:B------:R-:W-:-:S04]  /*a1b20*/  ISETP.LT.AND P0, PT, R61, c[0x0][0x178], !P0 ;  /* 0x00005e003d007a0c */ /* 0x000fc80004701270 */
[----:B------:R0:W-:Y:S01]  /*a1b30*/  @P5 STG.E.U16 [R46.64], R40 ;  /* 0x000000282e005986 */ /* 0x0001e2000c101506 */
[C---:B------:R-:W-:Y:S01]  /*a1b40*/  IADD3 R0, R3.reuse, c[0x0][0x198], RZ ;  /* 0x0000660003007a10 */ /* 0x040fe20007ffe0ff */
[----:B-1----:R-:W-:Y:S01]  /*a1b50*/  IMAD.WIDE R44, R3, 0x2, R48 ;  /* 0x00000002032c7825 */ /* 0x002fe200078e0230 */
[----:B------:R-:W-:Y:S02]  /*a1b60*/  PRMT R16, R16, 0x7632, R16 ;  /* 0x0000763210107816 */ /* 0x000fe40000000010 */
[----:B------:R-:W-:-:S03]  /*a1b70*/  ISETP.GE.AND P2, PT, R56, c[0x0][0x17c], PT ;  /* 0x00005f0038007a0c */ /* 0x000fc60003f46270 */
[----:B------:R1:W-:Y:S01]  /*a1b80*/  @P1 STG.E.U16 [R44.64], R16 ;  /* 0x000000102c001986 */ /* 0x0003e2000c101506 */
[----:B0-----:R-:W-:Y:S01]  /*a1b90*/  IMAD.WIDE R46, R0, 0x2, R50 ;  /* 0x00000002002e7825 */ /* 0x001fe200078e0232 */
[----:B------:R-:W-:-:S03]  /*a1ba0*/  ISETP.LT.AND P1, PT, R60, c[0x0][0x178], !P2 ;  /* 0x00005e003c007a0c */ /* 0x000fc60005721270 */
[----:B-1----:R-:W-:Y:S01]  /*a1bb0*/  IMAD.WIDE R44, R0, 0x2, R48 ;  /* 0x00000002002c7825 */ /* 0x002fe200078e0230 */
[----:B------:R0:W-:Y:S01]  /*a1bc0*/  @P4 STG.E.U16 [R46.64], R4 ;  /* 0x000000042e004986 */ /* 0x0001e2000c101506 */
[----:B------:R-:W-:-:S03]  /*a1bd0*/  ISETP.LT.AND P2, PT, R61, c[0x0][0x178], !P2 ;  /* 0x00005e003d007a0c */ /* 0x000fc60005741270 */
[----:B------:R1:W-:Y:S01]  /*a1be0*/  @P0 STG.E.U16 [R44.64], R20 ;  /* 0x000000142c000986 */ /* 0x0003e2000c101506 */
[----:B------:R-:W-:Y:S02]  /*a1bf0*/  IADD3 R3, R0, c[0x0][0x198], RZ ;  /* 0x0000660000037a10 */ /* 0x000fe40007ffe0ff */
[----:B0-----:R-:W-:-:S03]  /*a1c00*/  PRMT R4, R4, 0x7632, R4 ;  /* 0x0000763204047816 */ /* 0x001fc60000000004 */
[----:B------:R-:W-:Y:S01]  /*a1c10*/  IMAD.WIDE R46, R3, 0x2, R50 ;  /* 0x00000002032e7825 */ /* 0x000fe200078e0232 */
[----:B-1----:R-:W-:-:S03]  /*a1c20*/  PRMT R20, R20, 0x7632, R20 ;  /* 0x0000763214147816 */ /* 0x002fc60000000014 */
[----:B------:R-:W-:Y:S01]  /*a1c30*/  IMAD.WIDE R44, R3, 0x2, R48 ;  /* 0x00000002032c7825 */ /* 0x000fe200078e0230 */
[----:B------:R-:W-:Y:S04]  /*a1c40*/  @P1 STG.E.U16 [R46.64], R4 ;  /* 0x000000042e001986 */ /* 0x000fe8000c101506 */
[----:B------:R0:W-:Y:S01]  /*a1c50*/  @P2 STG.E.U16 [R44.64], R20 ;  /* 0x000000142c002986 */ /* 0x0001e2000c101506 */
[----:B----4-:R-:W-:-:S03]  /*a1c60*/  ISETP.GE.AND P5, PT, R53, c[0x0][0x17c], PT ;  /* 0x00005f0035007a0c */ /* 0x010fc60003fa6270 */
[----:B------:R-:W4:Y:S04]  /*a1c70*/  LDL.LU R53, [R1+0x2e6c] ;  /* 0x002e6c0001357983 */ /* 0x000f280000300800 */
[----:B------:R-:W4:Y:S04]  /*a1c80*/  LDL.LU R12, [R1+0x2e70] ;  /* 0x002e7000010c7983 */ /* 0x000f280000300800 */
[----:B------:R-:W4:Y:S01]  /*a1c90*/  LDL.LU R59, [R1+0x6e4] ;  /* 0x0006e400013b7983 */ /* 0x000f220000300800 */
[----:B------:R-:W-:-:S03]  /*a1ca0*/  ISETP.GE.AND P0, PT, R52, c[0x0][0x17c], PT ;  /* 0x00005f0034007a0c */ /* 0x000fc60003f06270 */
[----:B------:R-:W4:Y:S04]  /*a1cb0*/  LDL.LU R52, [R1+0x2e74] ;  /* 0x002e740001347983 */ /* 0x000f280000300800 */
[----:B------:R-:W4:Y:S04]  /*a1cc0*/  LDL.LU R40, [R1+0x2e78] ;  /* 0x002e780001287983 */ /* 0x000f280000300800 */
[----:B0-----:R-:W4:Y:S04]  /*a1cd0*/  LDL.LU R20, [R1+0x2e84] ;  /* 0x002e840001147983 */ /* 0x001f280000300800 */
[----:B------:R-:W4:Y:S01]  /*a1ce0*/  LDL.LU R16, [R1+0x2e88] ;  /* 0x002e880001107983 */ /* 0x000f220000300800 */
[----:B------:R-:W-:-:S04]  /*a1cf0*/  ISETP.GE.AND P3, PT, R55, c[0x0][0x17c], PT ;  /* 0x00005f0037007a0c */ /* 0x000fc80003f66270 */
[----:B------:R-:W-:Y:S02]  /*a1d00*/  ISETP.LT.AND P4, PT, R60, c[0x0][0x178], !P3 ;  /* 0x00005e003c007a0c */ /* 0x000fe40005f81270 */
[----:B------:R-:W-:Y:S02]  /*a1d10*/  ISETP.LT.AND P3, PT, R61, c[0x0][0x178], !P3 ;  /* 0x00005e003d007a0c */ /* 0x000fe40005f61270 */
[----:B------:R-:W-:Y:S02]  /*a1d20*/  ISETP.GE.AND P6, PT, R54, c[0x0][0x17c], PT ;  /* 0x00005f0036007a0c */ /* 0x000fe40003fc6270 */
[----:B------:R-:W-:Y:S02]  /*a1d30*/  IADD3 R0, R3, c[0x0][0x198], RZ ;  /* 0x0000660003007a10 */ /* 0x000fe40007ffe0ff */
[----:B------:R-:W-:Y:S02]  /*a1d40*/  ISETP.LT.AND P2, PT, R60, c[0x0][0x178], !P6 ;  /* 0x00005e003c007a0c */ /* 0x000fe40007741270 */
[----:B------:R-:W-:Y:S01]  /*a1d50*/  ISETP.LT.AND P6, PT, R61, c[0x0][0x178], !P6 ;  /* 0x00005e003d007a0c */ /* 0x000fe200077c1270 */
[----:B------:R-:W-:-:S04]  /*a1d60*/  IMAD.WIDE R46, R0, 0x2, R50 ;  /* 0x00000002002e7825 */ /* 0x000fc800078e0232 */
[----:B------:R-:W-:Y:S01]  /*a1d70*/  IMAD.WIDE R44, R0, 0x2, R48 ;  /* 0x00000002002c7825 */ /* 0x000fe200078e0230 */
[----:B------:R-:W-:Y:S02]  /*a1d80*/  PRMT R3, R9, 0x7632, R3 ;  /* 0x0000763209037816 */ /* 0x000fe40000000003 */
[----:B--2---:R-:W-:Y:S02]  /*a1d90*/  ISETP.GE.AND P1, PT, R8, c[0x0][0x17c], PT ;  /* 0x00005f0008007a0c */ /* 0x004fe40003f26270 */
[----:B------:R-:W-:Y:S01]  /*a1da0*/  IADD3 R8, R0, c[0x0][0x198], RZ ;  /* 0x0000660000087a10 */ /* 0x000fe20007ffe0ff */
[----:B---3--:R-:W-:Y:S01]  /*a1db0*/  @P4 STG.E.U16 [R46.64], R58 ;  /* 0x0000003a2e004986 */ /* 0x008fe2000c101506 */
[----:B------:R-:W-:Y:S02]  /*a1dc0*/  PRMT R4, R58, 0x7632, R4 ;  /* 0x000076323a047816 */ /* 0x000fe40000000004 */
[----:B------:R-:W-:Y:S01]  /*a1dd0*/  IADD3 R0, R8, c[0x0][0x198], RZ ;  /* 0x0000660008007a10 */ /* 0x000fe20007ffe0ff */
[----:B------:R0:W-:Y:S01]  /*a1de0*/  @P3 STG.E.U16 [R44.64], R9 ;  /* 0x000000092c003986 */ /* 0x0001e2000c101506 */
[----:B------:R-:W-:-:S02]  /*a1df0*/  ISETP.LT.AND P3, PT, R60, c[0x0][0x178], !P5 ;  /* 0x00005e003c007a0c */ /* 0x000fc40006f61270 */
[----:B------:R-:W-:Y:S01]  /*a1e00*/  ISETP.LT.AND P5, PT, R61, c[0x0][0x178], !P5 ;  /* 0x00005e003d007a0c */ /* 0x000fe20006fa1270 */
[----:B0-----:R-:W-:-:S04]  /*a1e10*/  IMAD.WIDE R44, R8, 0x2, R50 ;  /* 0x00000002082c7825 */ /* 0x001fc800078e0232 */
[----:B------:R-:W-:Y:S01]  /*a1e20*/  IMAD.WIDE R8, R8, 0x2, R48 ;  /* 0x0000000208087825 */ /* 0x000fe200078e0230 */
[----:B------:R0:W-:Y:S04]  /*a1e30*/  @P2 STG.E.U16 [R44.64], R4 ;  /* 0x000000042c002986 */ /* 0x0001e8000c101506 */
[----:B------:R1:W-:Y:S01]  /*a1e40*/  @P6 STG.E.U16 [R8.64], R3 ;  /* 0x0000000308006986 */ /* 0x0003e2000c101506 */
[----:B------:R-:W-:Y:S02]  /*a1e50*/  ISETP.LT.AND P6, PT, R60, c[0x0][0x178], !P0 ;  /* 0x00005e003c007a0c */ /* 0x000fe400047c1270 */
[----:B------:R-:W-:Y:S01]  /*a1e60*/  ISETP.LT.AND P0, PT, R61, c[0x0][0x178], !P0 ;  /* 0x00005e003d007a0c */ /* 0x000fe20004701270 */
[----:B0-----:R-:W-:-:S04]  /*a1e70*/  IMAD.WIDE R44, R0, 0x2, R50 ;  /* 0x00000002002c7825 */ /* 0x001fc800078e0232 */
[----:B-1----:R-:W-:Y:S01]  /*a1e80*/  IMAD.WIDE R8, R0, 0x2, R48 ;  /* 0x0000000200087825 */ /* 0x002fe200078e0230 */
[----:B------:R-:W-:Y:S02]  /*a1e90*/  PRMT R3, R13, 0x7632, R3 ;  /* 0x000076320d037816 */ /* 0x000fe40000000003 */
[----:B----4-:R-:W-:Y:S02]  /*a1ea0*/  ISETP.GE.AND P2, PT, R12, c[0x0][0x17c], PT ;  /* 0x00005f000c007a0c */ /* 0x010fe40003f46270 */
[----:B------:R-:W-:Y:S01]  /*a1eb0*/  IADD3 R12, R0, c[0x0][0x198], RZ ;  /* 0x00006600000c7a10 */ /* 0x000fe20007ffe0ff */
[----:B------:R0:W-:Y:S01]  /*a1ec0*/  @P3 STG.E.U16 [R44.64], R59 ;  /* 0x0000003b2c003986 */ /* 0x0001e2000c101506 */
[----:B------:R-:W-:Y:S02]  /*a1ed0*/  ISETP.LT.AND P3, PT, R60, c[0x0][0x178], !P1 ;  /* 0x00005e003c007a0c */ /* 0x000fe40004f61270 */
[----:B------:R-:W-:Y:S01]  /*a1ee0*/  PRMT R4, R59, 0x7632, R4 ;  /* 0x000076323b047816 */ /* 0x000fe20000000004 */
[----:B------:R1:W-:Y:S01]  /*a1ef0*/  @P5 STG.E.U16 [R8.64], R13 ;  /* 0x0000000d08005986 */ /* 0x0003e2000c101506 */
[----:B------:R-:W-:-:S02]  /*a1f00*/  ISETP.LT.AND P5, PT, R61, c[0x0][0x178], !P1 ;  /* 0x00005e003d007a0c */ /* 0x000fc40004fa1270 */
[C---:B------:R-:W-:Y:S02]  /*a1f10*/  IADD3 R0, R12.reuse, c[0x0][0x198], RZ ;  /* 0x000066000c007a10 */ /* 0x040fe40007ffe0ff */
[----:B------:R-:W-:Y:S01]  /*a1f20*/  ISETP.GE.AND P4, PT, R53, c[0x0][0x17c], PT ;  /* 0x00005f0035007a0c */ /* 0x000fe20003f86270 */
[----:B0-----:R-:W2:Y:S01]  /*a1f30*/  LDL.LU R44, [R1+0x2e94] ;  /* 0x002e9400012c7983 */ /* 0x001ea20000300800 */
[----:B-1----:R-:W-:-:S04]  /*a1f40*/  IMAD.WIDE R8, R12, 0x2, R50 ;  /* 0x000000020c087825 */ /* 0x002fc800078e0232 */
[----:B------:R-:W-:Y:S01]  /*a1f50*/  IMAD.WIDE R12, R12, 0x2, R48 ;  /* 0x000000020c0c7825 */ /* 0x000fe200078e0230 */
[----:B------:R0:W-:Y:S04]  /*a1f60*/  @P6 STG.E.U16 [R8.64], R4 ;  /* 0x0000000408006986 */ /* 0x0001e8000c101506 */
[----:B------:R1:W-:Y:S01]  /*a1f70*/  @P0 STG.E.U16 [R12.64], R3 ;  /* 0x000000030c000986 */ /* 0x0003e2000c101506 */
[----:B------:R-:W-:Y:S02]  /*a1f80*/  ISETP.LT.AND P0, PT, R60, c[0x0][0x178], !P4 ;  /* 0x00005e003c007a0c */ /* 0x000fe40006701270 */
[----:B------:R-:W-:Y:S02]  /*a1f90*/  ISETP.LT.AND P4, PT, R61, c[0x0][0x178], !P4 ;  /* 0x00005e003d007a0c */ /* 0x000fe40006781270 */
[----:B------:R-:W-:-:S02]  /*a1fa0*/  ISETP.GE.AND P6, PT, R40, c[0x0][0x17c], PT ;  /* 0x00005f0028007a0c */ /* 0x000fc40003fc6270 */
[----:B------:R-:W3:Y:S01]  /*a1fb0*/  LDL.LU R40, [R1+0x2e98] ;  /* 0x002e980001287983 */ /* 0x000ee20000300800 */
[----:B0-----:R-:W-:-:S03]  /*a1fc0*/  IMAD.WIDE R8, R0, 0x2, R50 ;  /* 0x0000000200087825 */ /* 0x001fc600078e0232 */
[----:B------:R-:W4:Y:S01]  /*a1fd0*/  LDL.LU R58, [R1+0x718] ;  /* 0x00071800013a7983 */ /* 0x000f220000300800 */
[C---:B-1----:R-:W-:Y:S01]  /*a1fe0*/  IMAD.WIDE R12, R0.reuse, 0x2, R48 ;  /* 0x00000002000c7825 */ /* 0x042fe200078e0230 */
[----:B------:R-:W-:Y:S02]  /*a1ff0*/  IADD3 R3, R0, c[0x0][0x198], RZ ;  /* 0x0000660000037a10 */ /* 0x000fe40007ffe0ff */
[----:B------:R0:W-:Y:S01]  /*a2000*/  @P3 STG.E.U16 [R8.64], R41 ;  /* 0x0000002908003986 */ /* 0x0001e2000c101506 */
[----:B------:R-:W-:-:S03]  /*a2010*/  ISETP.LT.AND P3, PT, R60, c[0x0][0x178], !P2 ;  /* 0x00005e003c007a0c */ /* 0x000fc60005761270 */
[----:B------:R1:W-:Y:S01]  /*a2020*/  @P5 STG.E.U16 [R12.64], R17 ;  /* 0x000000110c005986 */ /* 0x0003e2000c101506 */
[----:B------:R-:W-:Y:S02]  /*a2030*/  ISETP.LT.AND P5, PT, R61, c[0x0][0x178], !P2 ;  /* 0x00005e003d007a0c */ /* 0x000fe400057a1270 */
[----:B------:R-:W-:Y:S02]  /*a2040*/  IADD3 R0, R3, c[0x0][0x198], RZ ;  /* 0x0000660003007a10 */ /* 0x000fe40007ffe0ff */
[----:B0-----:R-:W-:Y:S01]  /*a2050*/  PRMT R41, R41, 0x7632, R41 ;  /* 0x0000763229297816 */ /* 0x001fe20000000029 */
[----:B------:R-:W-:Y:S01]  /*a2060*/  IMAD.WIDE R8, R3, 0x2, R50 ;  /* 0x0000000203087825 */ /* 0x000fe200078e0232 */
[----:B-1----:R-:W-:-:S03]  /*a2070*/  PRMT R17, R17, 0x7632, R17 ;  /* 0x0000763211117816 */ /* 0x002fc60000000011 */
[----:B------:R-:W-:Y:S01]  /*a2080*/  IMAD.WIDE R12, R3, 0x2, R48 ;  /* 0x00000002030c7825 */ /* 0x000fe200078e0230 */
[----:B------:R0:W-:Y:S01]  /*a2090*/  @P0 STG.E.U16 [R8.64], R41 ;  /* 0x0000002908000986 */ /* 0x0001e2000c101506 */
[----:B------:R-:W-:-:S03]  /*a20a0*/  ISETP.GE.AND P2, PT, R20, c[0x0][0x17c], PT ;  /* 0x00005f0014007a0c */ /* 0x000fc60003f46270 */
[----:B------:R1:W-:Y:S01]  /*a20b0*/  @P4 STG.E.U16 [R12.64], R17 ;  /* 0x000000110c004986 */ /* 0x0003e2000c101506 */
[----:B------:R-:W-:-:S03]  /*a20c0*/  ISETP.GE.AND P0, PT, R16, c[0x0][0x17c], PT ;  /* 0x00005f0010007a0c */ /* 0x000fc60003f06270 */
[----:B------:R-:W2:Y:S01]  /*a20d0*/  LDL.LU R20, [R1+0x2e9c] ;  /* 0x002e9c0001147983 */ /* 0x000ea20000300800 */
[----:B0-----:R-:W-:-:S03]  /*a20e0*/  IMAD.WIDE R8, R0, 0x2, R50 ;  /* 0x0000000200087825 */ /* 0x001fc600078e0232 */
[----:B------:R-:W2:Y:S01]  /*a20f0*/  LDL.LU R16, [R1+0x2ea0] ;  /* 0x002ea00001107983 */ /* 0x000ea20000300800 */
[----:B-1----:R-:W-:-:S03]  /*a2100*/  IMAD.WIDE R12, R0, 0x2, R48 ;  /* 0x00000002000c7825 */ /* 0x002fc600078e0230 */
[----:B------:R-:W3:Y:S04]  /*a2110*/  LDL.LU R59, [R1+0x6e8] ;  /* 0x0006e800013b7983 */ /* 0x000ee80000300800 */
[----:B------:R-:W-:Y:S04]  /*a2120*/  @P3 STG.E.U16 [R8.64], R5 ;  /* 0x0000000508003986 */ /* 0x000fe8000c101506 */
[----:B------:R0:W-:Y:S04]  /*a2130*/  @P5 STG.E.U16 [R12.64], R21 ;  /* 0x000000150c005986 */ /* 0x0001e8000c101506 */
[----:B0-----:R-:W3:Y:S01]  /*a2140*/  LDL.LU R13, [R1+0x2ea4] ;  /* 0x002ea400010d7983 */ /* 0x001ee20000300800 */
[----:B------:R-:W-:-:S04]  /*a2150*/  ISETP.GE.AND P1, PT, R52, c[0x0][0x17c], PT ;  /* 0x00005f0034007a0c */ /* 0x000fc80003f26270 */
[----:B------:R-:W-:Y:S02]  /*a2160*/  ISETP.LT.AND P4, PT, R60, c[0x0][0x178], !P1 ;  /* 0x00005e003c007a0c */ /* 0x000fe40004f81270 */
[----:B------:R-:W-:Y:S02]  /*a2170*/  ISETP.LT.AND P1, PT, R61, c[0x0][0x178], !P1 ;  /* 0x00005e003d007a0c */ /* 0x000fe40004f21270 */
[----:B------:R-:W-:Y:S02]  /*a2180*/  IADD3 R8, R0, c[0x0][0x198], RZ ;  /* 0x0000660000087a10 */ /* 0x000fe40007ffe0ff */
[----:B------:R-:W-:Y:S02]  /*a2190*/  PRMT R3, R5, 0x7632, R3 ;  /* 0x0000763205037816 */ /* 0x000fe40000000003 */
[----:B------:R-:W-:Y:S01]  /*a21a0*/  ISETP.LT.AND P3, PT, R60, c[0x0][0x178], !P6 ;  /* 0x00005e003c007a0c */ /* 0x000fe20007761270 */
[----:B------:R-:W-:Y:S01]  /*a21b0*/  IMAD.WIDE R4, R8, 0x2, R50 ;  /* 0x0000000208047825 */ /* 0x000fe200078e0232 */
[----:B------:R-:W-:-:S02]  /*a21c0*/  ISETP.LT.AND P6, PT, R61, c[0x0][0x178], !P6 ;  /* 0x00005e003d007a0c */ /* 0x000fc400077c1270 */
[C---:B------:R-:W-:Y:S01]  /*a21d0*/  IADD3 R0, R8.reuse, c[0x0][0x198], RZ ;  /* 0x0000660008007a10 */ /* 0x040fe20007ffe0ff */
[----:B------:R-:W-:Y:S01]  /*a21e0*/  IMAD.WIDE R8, R8, 0x2, R48 ;  /* 0x0000000208087825 */ /* 0x000fe200078e0230 */
[----:B------:R-:W-:Y:S01]  /*a21f0*/  PRMT R21, R21, 0x7632, R21 ;  /* 0x0000763215157816 */ /* 0x000fe20000000015 */
[----:B------:R0:W-:Y:S04]  /*a2200*/  @P4 STG.E.U16 [R4.64], R3 ;  /* 0x0000000304004986 */ /* 0x0001e8000c101506 */
[----:B------:R1:W-:Y:S01]  /*a2210*/  @P1 STG.E.U16 [R8.64], R21 ;  /* 0x0000001508001986 */ /* 0x0003e2000c101506 */
[----:B------:R-:W-:Y:S02]  /*a2220*/  ISETP.LT.AND P1, PT, R60, c[0x0][0x178], !P2 ;  /* 0x00005e003c007a0c */ /* 0x000fe40005721270 */
[----:B------:R-:W-:Y:S01]  /*a2230*/  ISETP.LT.AND P2, PT, R61, c[0x0][0x178], !P2 ;  /* 0x00005e003d007a0c */ /* 0x000fe20005741270 */
[C---:B0-----:R-:W-:Y:S01]  /*a2240*/  IMAD.WIDE R4, R0.reuse, 0x2, R50 ;  /* 0x0000000200047825 */ /* 0x041fe200078e0232 */
[----:B------:R-:W-:-:S03]  /*a2250*/  IADD3 R3, R0, c[0x0][0x198], RZ ;  /* 0x0000660000037a10 */ /* 0x000fc60007ffe0ff */
[----:B-1----:R-:W-:Y:S01]  /*a2260*/  IMAD.WIDE R8, R0, 0x2, R48 ;  /* 0x0000000200087825 */ /* 0x002fe200078e0230 */
[----:B------:R-:W-:Y:S01]  /*a2270*/  IADD3 R0, R3, c[0x0][0x198], RZ ;  /* 0x0000660003007a10 */ /* 0x000fe20007ffe0ff */
[----:B------:R-:W3:Y:S04]  /*a2280*/  LDL.LU R21, [R1+0x2ea8] ;  /* 0x002ea80001157983 */ /* 0x000ee80000300800 */
[----:B----4-:R0:W-:Y:S01]  /*a2290*/  @P3 STG.E.U16 [R4.64], R58 ;  /* 0x0000003a04003986 */ /* 0x0101e2000c101506 */
[----:B------:R-:W-:-:S03]  /*a22a0*/  ISETP.LT.AND P3, PT, R60, c[0x0][0x178], !P0 ;  /* 0x00005e003c007a0c */ /* 0x000fc60004761270 */
[----:B------:R1:W-:Y:S01]  /*a22b0*/  @P6 STG.E.U16 [R8.64], R10 ;  /* 0x0000000a08006986 */ /* 0x0003e2000c101506 */
[----:B------:R-:W-:Y:S02]  /*a22c0*/  ISETP.LT.AND P6, PT, R61, c[0x0][0x178], !P0 ;  /* 0x00005e003d007a0c */ /* 0x000fe400047c1270 */
[----:B------:R-:W-:Y:S01]  /*a22d0*/  PRMT R12, R58, 0x7632, R12 ;  /* 0x000076323a0c7816 */ /* 0x000fe2000000000c */
[----:B0-----:R-:W-:Y:S01]  /*a22e0*/  IMAD.WIDE R4, R3, 0x2, R50 ;  /* 0x0000000203047825 */ /* 0x001fe200078e0232 */
[----:B-1----:R-:W-:-:S03]  /*a22f0*/  PRMT R10, R10, 0x7632, R10 ;  /* 0x000076320a0a7816 */ /* 0x002fc6000000000a */
[----:B------:R-:W-:Y:S01]  /*a2300*/  IMAD.WIDE R8, R3, 0x2, R48 ;  /* 0x0000000203087825 */ /* 0x000fe200078e0230 */
[----:B------:R0:W-:Y:S04]  /*a2310*/  @P1 STG.E.U16 [R4.64], R12 ;  /* 0x0000000c04001986 */ /* 0x0001e8000c101506 */
[----:B------:R1:W-:Y:S01]  /*a2320*/  @P2 STG.E.U16 [R8.64], R10 ;  /* 0x0000000a08002986 */ /* 0x0003e2000c101506 */
[----:B0-----:R-:W-:-:S04]  /*a2330*/  IMAD.WIDE R4, R0, 0x2, R50 ;  /* 0x0000000200047825 */ /* 0x001fc800078e0232 */
[----:B-1----:R-:W-:Y:S01]  /*a2340*/  IMAD.WIDE R8, R0, 0x2, R48 ;  /* 0x0000000200087825 */ /* 0x002fe200078e0230 */
[----:B--2---:R-:W-:Y:S02]  /*a2350*/  ISETP.GE.AND P0, PT, R20, c[0x0][0x17c], PT ;  /* 0x00005f0014007a0c */ /* 0x004fe40003f06270 */
[----:B------:R-:W-:Y:S01]  /*a2360*/  ISETP.GE.AND P1, PT, R16, c[0x0][0x17c], PT ;  /* 0x00005f0010007a0c */ /* 0x000fe20003f26270 */
[----:B------:R-:W2:Y:S04]  /*a2370*/  LDL.LU R20, [R1+0x2eac] ;  /* 0x002eac0001147983 */ /* 0x000ea80000300800 */
[----:B---3--:R0:W-:Y:S04]  /*a2380*/  @P3 STG.E.U16 [R4.64], R59 ;  /* 0x0000003b04003986 */ /* 0x0081e8000c101506 */
[----:B------:R1:W-:Y:S04]  /*a2390*/  @P6 STG.E.U16 [R8.64], R14 ;  /* 0x0000000e08006986 */ /* 0x0003e8000c101506 */
[----:B------:R-:W3:Y:S01]  /*a23a0*/  LDL.LU R16, [R1+0x2eb0] ;  /* 0x002eb00001107983 */ /* 0x000ee20000300800 */
[----:B------:R-:W-:-:S03]  /*a23b0*/  ISETP.GE.AND P6, PT, R13, c[0x0][0x17c], PT ;  /* 0x00005f000d007a0c */ /* 0x000fc60003fc6270 */
[----:B------:R-:W4:Y:S04]  /*a23c0*/  LDL.LU R13, [R1+0x2eb4] ;  /* 0x002eb400010d7983 */ /* 0x000f280000300800 */
[----:B------:R-:W2:Y:S01]  /*a23d0*/  LDL.LU R12, [R1+0x2eb8] ;  /* 0x002eb800010c7983 */ /* 0x000ea20000300800 */
[----:B------:R-:W-:Y:S02]  /*a23e0*/  ISETP.GE.AND P5, PT, R44, c[0x0][0x17c], PT ;  /* 0x00005f002c007a0c */ /* 0x000fe40003fa6270 */
[----:B------:R-:W-:Y:S01]  /*a23f0*/  IADD3 R3, R0, c[0x0][0x198], RZ ;  /* 0x0000660000037a10 */ /* 0x000fe20007ffe0ff */
[----:B------:R-:W3:Y:S01]  /*a2400*/  LDL.LU R58, [R1+0x71c] ;  /* 0x00071c00013a7983 */ /* 0x000ee20000300800 */
[----:B------:R-:W-:Y:S02]  /*a2410*/  ISETP.LT.AND P2, PT, R60, c[0x0][0x178], !P5 ;  /* 0x00005e003c007a0c */ /* 0x000fe40006f41270 */
[----:B------:R-:W-:Y:S01]  /*a2420*/  ISETP.LT.AND P5, PT, R61, c[0x0][0x178], !P5 ;  /* 0x00005e003d007a0c */ /* 0x000fe20006fa1270 */
[----:B0-----:R-:W-:Y:S01]  /*a2430*/  IMAD.WIDE R4, R3, 0x2, R50 ;  /* 0x0000000203047825 */ /* 0x001fe200078e0232 */
[----:B------:R-:W-:-:S02]  /*a2440*/  PRMT R10, R59, 0x7632, R10 ;  /* 0x000076323b0a7816 */ /* 0x000fc4000000000a */
[----:B-1----:R-:W-:Y:S01]  /*a2450*/  PRMT R14, R14, 0x7632, R14 ;  /* 0x000076320e0e7816 */ /* 0x002fe2000000000e */
[----:B------:R-:W-:-:S06]  /*a2460*/  IMAD.WIDE R8, R3, 0x2, R48 ;  /* 0x0000000203087825 */ /* 0x000fcc00078e0230 */
[----:B------:R0:W-:Y:S04]  /*a2470*/  @P2 STG.E.U16 [R4.64], R10 ;  /* 0x0000000a04002986 */ /* 0x0001e8000c101506 */
[----:B------:R1:W-:Y:S04]  /*a2480*/  @P5 STG.E.U16 [R8.64], R14 ;  /* 0x0000000e08005986 */ /* 0x0003e8000c101506 */
[----:B0-----:R-:W3:Y:S04]  /*a2490*/  LDL.LU R10, [R1+0x2e90] ;  /* 0x002e9000010a7983 */ /* 0x001ee80000300800 */
[----:B-1----:R-:W3:Y:S01]  /*a24a0*/  LDL.LU R14, [R1+0x2e8c] ;  /* 0x002e8c00010e7983 */ /* 0x002ee20000300800 */
[----:B------:R-:W-:-:S04]  /*a24b0*/  ISETP.GE.AND P4, PT, R40, c[0x0][0x17c], PT ;  /* 0x00005f0028007a0c */ /* 0x000fc80003f86270 */
[C---:B------:R-:W-:Y:S02]  /*a24c0*/  ISETP.LT.AND P3, PT, R60.reuse, c[0x0][0x178], !P4 ;  /* 0x00005e003c007a0c */ /* 0x040fe40006761270 */
[----:B------:R-:W-:Y:S02]  /*a24d0*/  IADD3 R0, R3, c[0x0][0x198], RZ ;  /* 0x0000660003007a10 */ /* 0x000fe40007ffe0ff */
[C---:B------:R-:W-:Y:S02]  /*a24e0*/  ISETP.LT.AND P4, PT, R61.reuse, c[0x0][0x178], !P4 ;  /* 0x00005e003d007a0c */ /* 0x040fe40006781270 */
[----:B------:R-:W-:Y:S01]  /*a24f0*/  ISETP.LT.AND P5, PT, R60, c[0x0][0x178], !P0 ;  /* 0x00005e003c007a0c */ /* 0x000fe200047a1270 */
[C---:B------:R-:W-:Y:S01]  /*a2500*/  IMAD.WIDE R4, R0.reuse, 0x2, R50 ;  /* 0x0000000200047825 */ /* 0x040fe200078e0232 */
[C---:B------:R-:W-:Y:S02]  /*a2510*/  IADD3 R3, R0.reuse, c[0x0][0x198], RZ ;  /* 0x0000660000037a10 */ /* 0x040fe40007ffe0ff */
[----:B------:R-:W-:Y:S01]  /*a2520*/  ISETP.LT.AND P0, PT, R61, c[0x0][0x178], !P0 ;  /* 0x00005e003d007a0c */ /* 0x000fe20004701270 */
[----:B------:R-:W-:-:S02]  /*a2530*/  IMAD.WIDE R8, R0, 0x2, R48 ;  /* 0x0000000200087825 */ /* 0x000fc400078e0230 */
[----:B------:R0:W-:Y:S01]  /*a2540*/  @P3 STG.E.U16 [R4.64], R42 ;  /* 0x0000002a04003986 */ /* 0x0001e2000c101506 */
[----:B------:R-:W-:Y:S02]  /*a2550*/  ISETP.LT.AND P3, PT, R60, c[0x0][0x178], !P1 ;  /* 0x00005e003c007a0c */ /* 0x000fe40004f61270 */
[C---:B------:R-:W-:Y:S01]  /*a2560*/  IADD3 R0, R3.reuse, c[0x0][0x198], RZ ;  /* 0x0000660003007a10 */ /* 0x040fe20007ffe0ff */
[----:B------:R1:W-:Y:S01]  /*a2570*/  @P4 STG.E.U16 [R8.64], R18 ;  /* 0x0000001208004986 */ /* 0x0003e2000c101506 */
[----:B0-----:R-:W-:Y:S01]  /*a2580*/  PRMT R42, R42, 0x7632, R42 ;  /* 0x000076322a2a7816 */ /* 0x001fe2000000002a */
[----:B------:R-:W-:Y:S01]  /*a2590*/  IMAD.WIDE R4, R3, 0x2, R50 ;  /* 0x0000000203047825 */ /* 0x000fe200078e0232 */
[----:B-1----:R-:W-:-:S03]  /*a25a0*/  PRMT R18, R18, 0x7632, R18 ;  /* 0x0000763212127816 */ /* 0x002fc60000000012 */
[----:B------:R-:W-:Y:S01]  /*a25b0*/  IMAD.WIDE R8, R3, 0x2, R48 ;  /* 0x0000000203087825 */ /* 0x000fe200078e0230 */
[----:B------:R0:W-:Y:S04]  /*a25c0*/  @P5 STG.E.U16 [R4.64], R42 ;  /* 0x0000002a04005986 */ /* 0x0001e8000c101506 */
[----:B------:R1:W-:Y:S01]  /*a25d0*/  @P0 STG.E.U16 [R8.64], R18 ;  /* 0x0000001208000986 */ /* 0x0003e2000c101506 */
[----:B0-----:R-:W-:-:S05]  /*a25e0*/  IMAD.WIDE R4, R0, 0x2, R50 ;  /* 0x0000000200047825 */ /* 0x001fca00078e0232 */
[----:B------:R0:W-:Y:S01]  /*a25f0*/  @P3 STG.E.U16 [R4.64], R6 ;  /* 0x0000000604003986 */ /* 0x0001e2000c101506 */
[----:B------:R-:W-:Y:S02]  /*a2600*/  ISETP.LT.AND P4, PT, R61, c[0x0][0x178], !P1 ;  /* 0x00005e003d007a0c */ /* 0x000fe40004f81270 */
[----:B------:R-:W-:Y:S01]  /*a2610*/  ISETP.LT.AND P0, PT, R60, c[0x0][0x178], !P6 ;  /* 0x00005e003c007a0c */ /* 0x000fe20007701270 */
[C---:B-1----:R-:W-:Y:S01]  /*a2620*/  IMAD.WIDE R8, R0.reuse, 0x2, R48 ;  /* 0x0000000200087825 */ /* 0x042fe200078e0230 */
[----:B------:R-:W-:Y:S02]  /*a2630*/  IADD3 R0, R0, c[0x0][0x198], RZ ;  /* 0x0000660000007a10 */ /* 0x000fe40007ffe0ff */
[----:B0-----:R-:W-:-:S03]  /*a2640*/  PRMT R6, R6, 0x7632, R6 ;  /* 0x0000763206067816 */ /* 0x001fc60000000006 */
[----:B------:R-:W-:-:S04]  /*a2650*/  IMAD.WIDE R4, R0, 0x2, R50 ;  /* 0x0000000200047825 */ /* 0x000fc800078e0232 */
[----:B------:R0:W-:Y:S04]  /*a2660*/  @P4 STG.E.U16 [R8.64], R22 ;  /* 0x0000001608004986 */ /* 0x0001e8000c101506 */
[----:B------:R1:W-:Y:S01]  /*a2670*/  @P0 STG.E.U16 [R4.64], R6 ;  /* 0x0000000604000986 */ /* 0x0003e2000c101506 */
[----:B------:R-:W-:Y:S02]  /*a2680*/  ISETP.GE.AND P2, PT, R21, c[0x0][0x17c], PT ;  /* 0x00005f0015007a0c */ /* 0x000fe40003f46270 */
[----:B------:R-:W-:Y:S02]  /*a2690*/  ISETP.LT.AND P6, PT, R61, c[0x0][0x178], !P6 ;  /* 0x00005e003d007a0c */ /* 0x000fe400077c1270 */
[----:B------:R-:W-:Y:S02]  /*a26a0*/  ISETP.LT.AND P4, PT, R60, c[0x0][0x178], !P2 ;  /* 0x00005e003c007a0c */ /* 0x000fe40005781270 */
[C---:B------:R-:W-:Y:S01]  /*a26b0*/  IADD3 R3, R0.reuse, c[0x0][0x198], RZ ;  /* 0x0000660000037a10 */ /* 0x040fe20007ffe0ff */
[----:B0-----:R-:W-:Y:S01]  /*a26c0*/  IMAD.WIDE R8, R0, 0x2, R48 ;  /* 0x0000000200087825 */ /* 0x001fe200078e0230 */
[----:B------:R-:W-:-:S02]  /*a26d0*/  PRMT R22, R22, 0x7632, R22 ;  /* 0x0000763216167816 */ /* 0x000fc40000000016 */
[----:B------:R-:W-:Y:S01]  /*a26e0*/  ISETP.LT.AND P2, PT, R61, c[0x0][0x178], !P2 ;  /* 0x00005e003d007a0c */ /* 0x000fe20005741270 */
[----:B-1----:R-:W-:-:S04]  /*a26f0*/  IMAD.WIDE R4, R3, 0x2, R50 ;  /* 0x0000000203047825 */ /* 0x002fc800078e0232 */
[----:B------:R0:W-:Y:S02]  /*a2700*/  @P6 STG.E.U16 [R8.64], R22 ;  /* 0x0000001608006986 */ /* 0x0001e4000c101506 */
[----:B0-----:R-:W-:Y:S01]  /*a2710*/  IMAD.WIDE R8, R3, 0x2, R48 ;  /* 0x0000000203087825 */ /* 0x001fe200078e0230 */
[----:B----4-:R-:W-:Y:S02]  /*a2720*/  ISETP.GE.AND P3, PT, R13, c[0x0][0x17c], PT ;  /* 0x00005f000d007a0c */ /* 0x010fe40003f66270 */
[----:B------:R-:W4:Y:S04]  /*a2730*/  LDL.LU R13, [R1+0x2e80] ;  /* 0x002e8000010d7983 */ /* 0x000f280000300800 */
[----:B------:R-:W4:Y:S01]  /*a2740*/  LDL.LU R59, [R1+0x6ec] ;  /* 0x0006ec00013b7983 */ /* 0x000f220000300800 */
[----:B--2---:R-:W-:-:S03]  /*a2750*/  ISETP.GE.AND P0, PT, R12, c[0x0][0x17c], PT ;  /* 0x00005f000c007a0c */ /* 0x004fc60003f06270 */
[----:B------:R-:W2:Y:S01]  /*a2760*/  LDL.LU R12, [R1+0x2e7c] ;  /* 0x002e7c00010c7983 */ /* 0x000ea20000300800 */
[----:B------:R-:W-:-:S04]  /*a2770*/  ISETP.GE.AND P1, PT, R20, c[0x0][0x17c], PT ;  /* 0x00005f0014007a0c */ /* 0x000fc80003f26270 */
[----:B------:R-:W-:Y:S01]  /*a2780*/  ISETP.LT.AND P6, PT, R60, c[0x0][0x178], !P1 ;  /* 0x00005e003c007a0c */ /* 0x000fe20004fc1270 */
[----:B---3--:R0:W-:Y:S01]  /*a2790*/  @P4 STG.E.U16 [R4.64], R58 ;  /* 0x0000003a04004986 */ /* 0x0081e2000c101506 */
[----:B------:R-:W-:Y:S02]  /*a27a0*/  ISETP.LT.AND P1, PT, R61, c[0x0][0x178], !P1 ;  /* 0x00005e003d007a0c */ /* 0x000fe40004f21270 */
[----:B------:R-:W-:Y:S01]  /*a27b0*/  PRMT R0, R58, 0x7632, R0 ;  /* 0x000076323a007816 */ /* 0x000fe20000000000 */
[----:B------:R1:W-:Y:S01]  /*a27c0*/  @P2 STG.E.U16 [R8.64], R11 ;  /* 0x0000000b08002986 */ /* 0x0003e2000c101506 */
[----:B------:R-:W-:-:S03]  /*a27d0*/  ISETP.GE.AND P5, PT, R16, c[0x0][0x17c], PT ;  /* 0x00005f0010007a0c */ /* 0x000fc60003fa6270 */
[----:B------:R-:W3:Y:S01]  /*a27e0*/  LDL.LU R16, [R1+0x2ec4] ;  /* 0x002ec40001107983 */ /* 0x000ee20000300800 */
[----:B0-----:R-:W-:Y:S02]  /*a27f0*/  IADD3 R4, R3, c[0x0][0x198], RZ ;  /* 0x0000660003047a10 */ /* 0x001fe40007ffe0ff */
[----:B------:R-:W-:Y:S02]  /*a2800*/  PRMT R3, R11, 0x7632, R3 ;  /* 0x000076320b037816 */ /* 0x000fe40000000003 */
[C---:B------:R-:W-:Y:S01]  /*a2810*/  IADD3 R6, R4.reuse, c[0x0][0x198], RZ ;  /* 0x0000660004067a10 */ /* 0x040fe20007ffe0ff */
[----:B-1----:R-:W-:-:S04]  /*a2820*/  IMAD.WIDE R8, R4, 0x2, R50 ;  /* 0x0000000204087825 */ /* 0x002fc800078e0232 */
[----:B------:R-:W-:Y:S01]  /*a2830*/  IMAD.WIDE R4, R4, 0x2, R48 ;  /* 0x0000000204047825 */ /* 0x000fe200078e0230 */
[----:B------:R0:W-:Y:S04]  /*a2840*/  @P6 STG.E.U16 [R8.64], R0 ;  /* 0x0000000008006986 */ /* 0x0001e8000c101506 */
[----:B------:R1:W-:Y:S01]  /*a2850*/  @P1 STG.E.U16 [R4.64], R3 ;  /* 0x0000000304001986 */ /* 0x0003e2000c101506 */
[----:B------:R-:W-:-:S03]  /*a2860*/  ISETP.GE.AND P1, PT, R14, c[0x0][0x17c], PT ;  /* 0x00005f000e007a0c */ /* 0x000fc60003f26270 */
[----:B------:R-:W2:Y:S04]  /*a2870*/  LDL.LU R14, [R1+0x2ec0] ;  /* 0x002ec000010e7983 */ /* 0x000ea80000300800 */
[----:B------:R-:W3:Y:S04]  /*a2880*/  LDL.LU R22, [R1+0x2ed0] ;  /* 0x002ed00001167983 */ /* 0x000ee80000300800 */
[----:B------:R-:W3:Y:S04]  /*a2890*/  LDL.LU R18, [R1+0x2ecc] ;  /* 0x002ecc0001127983 */ /* 0x000ee80000300800 */
[----:B------:R-:W3:Y:S04]  /*a28a0*/  LDL.LU R21, [R1+0x2ed8] ;  /* 0x002ed80001157983 */ /* 0x000ee80000300800 */
[----:B------:R-:W3:Y:S04]  /*a28b0*/  LDL.LU R20, [R1+0x2ed4] ;  /* 0x002ed40001147983 */ /* 0x000ee80000300800 */
[----:B------:R-:W3:Y:S01]  /*a28c0*/  LDL.LU R42, [R1+0x2ef0] ;  /* 0x002ef000012a7983 */ /* 0x000ee20000300800 */
[----:B------:R-:W-:-:S02]  /*a28d0*/  ISETP.LT.AND P4, PT, R60, c[0x0][0x178], !P5 ;  /* 0x00005e003c007a0c */ /* 0x000fc40006f81270 */
[----:B------:R-:W-:Y:S01]  /*a28e0*/  ISETP.GE.AND P2, PT, R10, c[0x0][0x17c], PT ;  /* 0x00005f000a007a0c */ /* 0x000fe20003f46270 */
[----:B------:R-:W-:Y:S01]  /*a28f0*/  IMAD.WIDE R10, R6, 0x2, R50 ;  /* 0x00000002060a7825 */ /* 0x000fe200078e0232 */
[----:B------:R-:W-:Y:S01]  /*a2900*/  ISETP.LT.AND P5, PT, R61, c[0x0][0x178], !P5 ;  /* 0x00005e003d007a0c */ /* 0x000fe20006fa1270 */
[----:B------:R-:W3:Y:S01]  /*a2910*/  LDL.LU R45, [R1+0x2eec] ;  /* 0x002eec00012d7983 */ /* 0x000ee20000300800 */
[----:B------:R-:W-:Y:S02]  /*a2920*/  ISETP.LT.AND P6, PT, R60, c[0x0][0x178], !P3 ;  /* 0x00005e003c007a0c */ /* 0x000fe40005fc1270 */
[C---:B0-----:R-:W-:Y:S01]  /*a2930*/  IADD3 R0, R6.reuse, c[0x0][0x198], RZ ;  /* 0x0000660006007a10 */ /* 0x041fe20007ffe0ff */
[----:B-1----:R-:W-:Y:S01]  /*a2940*/  IMAD.WIDE R4, R6, 0x2, R48 ;  /* 0x0000000206047825 */ /* 0x002fe200078e0230 */
[----:B------:R-:W-:Y:S01]  /*a2950*/  PRMT R17, R23, 0x7632, R17 ;  /* 0x0000763217117816 */ /* 0x000fe20000000011 */
[----:B------:R-:W3:Y:S02]  /*a2960*/  LDL.LU R44, [R1+0x2ef8] ;  /* 0x002ef800012c7983 */ /* 0x000ee40000300800 */
[----:B------:R-:W-:Y:S01]  /*a2970*/  IMAD.WIDE R8, R0, 0x2, R50 ;  /* 0x0000000200087825 */ /* 0x000fe200078e0232 */
[----:B------:R-:W-:Y:S01]  /*a2980*/  PRMT R6, R15, 0x7632, R6 ;  /* 0x000076320f067816 */ /* 0x000fe20000000006 */
[----:B----4-:R0:W-:Y:S01]  /*a2990*/  @P4 STG.E.U16 [R10.64], R59 ;  /* 0x0000003b0a004986 */ /* 0x0101e2000c101506 */
[----:B------:R-:W-:-:S03]  /*a29a0*/  PRMT R3, R59, 0x7632, R3 ;  /* 0x000076323b037816 */ /* 0x000fc60000000003 */
[----:B0-----:R-:W0:Y:S01]  /*a29b0*/  S2R R59, SR_TID.X ;  /* 0x00000000003b7919 */ /* 0x001e220000002100 */
[----:B------:R-:W-:-:S03]  /*a29c0*/  ISETP.LT.AND P4, PT, R61, c[0x0][0x178], !P3 ;  /* 0x00005e003d007a0c */ /* 0x000fc60005f81270 */
[----:B------:R1:W-:Y:S01]  /*a29d0*/  @P5 STG.E.U16 [R4.64], R15 ;  /* 0x0000000f04005986 */ /* 0x0003e2000c101506 */
[----:B------:R-:W-:Y:S02]  /*a29e0*/  ISETP.LT.AND P5, PT, R60, c[0x0][0x178], !P0 ;  /* 0x00005e003c007a0c */ /* 0x000fe400047a1270 */
[----:B------:R-:W-:Y:S01]  /*a29f0*/  ISETP.LT.AND P0, PT, R61, c[0x0][0x178], !P0 ;  /* 0x00005e003d007a0c */ /* 0x000fe20004701270 */
[----:B------:R4:W-:Y:S01]  /*a2a00*/  @P6 STG.E.U16 [R8.64], R3 ;  /* 0x0000000308006986 */ /* 0x0009e2000c101506 */
[C---:B-1----:R-:W-:Y:S01]  /*a2a10*/  IMAD.WIDE R4, R0.reuse, 0x2, R48 ;  /* 0x0000000200047825 */ /* 0x042fe200078e0230 */
[----:B----4-:R-:W-:-:S04]  /*a2a20*/  IADD3 R3, R0, c[0x0][0x198], RZ ;  /* 0x0000660000037a10 */ /* 0x010fc80007ffe0ff */
[----:B------:R1:W-:Y:S01]  /*a2a30*/  @P4 STG.E.U16 [R4.64], R6 ;  /* 0x0000000604004986 */ /* 0x0003e2000c101506 */
[----:B------:R-:W-:Y:S02]  /*a2a40*/  ISETP.LT.AND P4, PT, R60, c[0x0][0x178], !P2 ;  /* 0x00005e003c007a0c */ /* 0x000fe40005781270 */
[C---:B0-----:R-:W-:Y:S01]  /*a2a50*/  LOP3.LUT R58, R59.reuse, 0x1f, RZ, 0xc0, !PT ;  /* 0x0000001f3b3a7812 */ /* 0x041fe200078ec0ff */
[----:B------:R-:W-:Y:S01]  /*a2a60*/  IMAD.SHL.U32 R59, R59, 0x100, RZ ;  /* 0x000001003b3b7824 */ /* 0x000fe200078e00ff */
[----:B------:R-:W-:Y:S01]  /*a2a70*/  ISETP.GE.AND P3, PT, R13, c[0x0][0x17c], PT ;  /* 0x00005f000d007a0c */ /* 0x000fe20003f66270 */
[----:B------:R0:W4:Y:S01]  /*a2a80*/  LDS.128 R8, [R2] ;  /* 0x0000000002087984 */ /* 0x0001220000000c00 */
[----:B--2---:R-:W-:Y:S01]  /*a2a90*/  ISETP.GE.AND P6, PT, R12, c[0x0][0x17c], PT ;  /* 0x00005f000c007a0c */ /* 0x004fe20003fc6270 */
[----:B------:R-:W-:-:S04]  /*a2aa0*/  IMAD.WIDE R12, R3, 0x2, R48 ;  /* 0x00000002030c7825 */ /* 0x000fc800078e0230 */
[C---:B-1----:R-:W-:Y:S01]  /*a2ab0*/  IMAD.WIDE R4, R3.reuse, 0x2, R50 ;  /* 0x0000000203047825 */ /* 0x042fe200078e0232 */
[----:B------:R-:W-:Y:S02]  /*a2ac0*/  IADD3 R6, R3, c[0x0][0x198], RZ ;  /* 0x0000660003067a10 */ /* 0x000fe40007ffe0ff */
[----:B------:R-:W-:Y:S02]  /*a2ad0*/  ISETP.LT.AND P2, PT, R61, c[0x0][0x178], !P2 ;  /* 0x00005e003d007a0c */ /* 0x000fe40005741270 */
[----:B------:R1:W-:Y:S01]  /*a2ae0*/  @P5 STG.E.U16 [R4.64], R43 ;  /* 0x0000002b04005986 */ /* 0x0003e2000c101506 */
[----:B------:R-:W-:Y:S02]  /*a2af0*/  LOP3.LUT R59, R59, 0x600, RZ, 0xc0, !PT ;  /* 0x000006003b3b7812 */ /* 0x000fe400078ec0ff */
[----:B------:R-:W-:Y:S01]  /*a2b00*/  ISETP.LT.AND P5, PT, R60, c[0x0][0x178], !P1 ;  /* 0x00005e003c007a0c */ /* 0x000fe20004fa1270 */
[----:B------:R2:W-:Y:S01]  /*a2b10*/  @P0 STG.E.U16 [R12.64], R19 ;  /* 0x000000130c000986 */ /* 0x0005e2000c101506 */
[----:B------:R-:W-:Y:S01]  /*a2b20*/  PRMT R0, R43, 0x7632, R0 ;  /* 0x000076322b007816 */ /* 0x000fe20000000000 */
[----:B0-----:R-:W-:-:S04]  /*a2b30*/  IMAD.WIDE R2, R6, 0x2, R50 ;  /* 0x0000000206027825 */ /* 0x001fc800078e0232 */
[----:B------:R-:W-:Y:S01]  /*a2b40*/  IMAD R59, R58, 0x10, R59 ;  /* 0x000000103a3b7824 */ /* 0x000fe200078e023b */
[----:B------:R0:W-:Y:S01]  /*a2b50*/  @P4 STG.E.U16 [R2.64], R0 ;  /* 0x0000000002004986 */ /* 0x0001e2000c101506 */
[C---:B-1----:R-:W-:Y:S01]  /*a2b60*/  IMAD.WIDE R4, R6.reuse, 0x2, R48 ;  /* 0x0000000206047825 */ /* 0x042fe200078e0230 */
[----:B--2---:R-:W-:Y:S02]  /*a2b70*/  IADD3 R12, R6, c[0x0][0x198], RZ ;  /* 0x00006600060c7a10 */ /* 0x004fe40007ffe0ff */
[----:B------:R-:W2:Y:S01]  /*a2b80*/  LDL.LU R43, [R1+0x2ef4] ;  /* 0x002ef400012b7983 */ /* 0x000ea20000300800 */
[----:B------:R-:W-:Y:S02]  /*a2b90*/  PRMT R19, R19, 0x7632, R19 ;  /* 0x0000763213137816 */ /* 0x000fe40000000013 */
[----:B------:R-:W-:Y:S01]  /*a2ba0*/  LOP3.LUT R59, R59, 0x20, RZ, 0x3c, !PT ;  /* 0x000000203b3b7812 */ /* 0x000fe200078e3cff */
[----:B0-----:R-:W-:Y:S02]  /*a2bb0*/  IMAD.WIDE R2, R12, 0x2, R50 ;  /* 0x000000020c027825 */ /* 0x001fe400078e0232 */
[----:B------:R-:W-:Y:S01]  /*a2bc0*/  @P2 STG.E.U16 [R4.64], R19 ;  /* 0x0000001304002986 */ /* 0x000fe2000c101506 */
[----:B------:R-:W-:-:S02]  /*a2bd0*/  PRMT R0, R7, 0x7632, R0 ;  /* 0x0000763207007816 */ /* 0x000fc40000000000 */
[C---:B------:R-:W-:Y:S01]  /*a2be0*/  ISETP.LT.AND P1, PT, R61.reuse, c[0x0][0x178], !P1 ;  /* 0x00005e003d007a0c */ /* 0x040fe20004f21270 */
[----:B------:R0:W-:Y:S04]  /*a2bf0*/  @P5 STG.E.U16 [R2.64], R7 ;  /* 0x0000000702005986 */ /* 0x0001e8000c101506 */
[----:B------:R-:W1:Y:S01]  /*a2c00*/  LDS.128 R4, [R59] ;  /* 0x000000003b047984 */ /* 0x000e620000000c00 */
[----:B------:R-:W-:Y:S02]  /*a2c10*/  ISETP.LT.AND P2, PT, R60, c[0x0][0x178], !P3 ;  /* 0x00005e003c007a0c */ /* 0x000fe40005f41270 */
[----:B------:R-:W-:Y:S02]  /*a2c20*/  ISETP.LT.AND P3, PT, R61, c[0x0][0x178], !P3 ;  /* 0x00005e003d007a0c */ /* 0x000fe40005f61270 */
[C---:B------:R-:W-:Y:S01]  /*a2c30*/  IADD3 R13, R12.reuse, c[0x0][0x198], RZ ;  /* 0x000066000c0d7a10 */ /* 0x040fe20007ffe0ff */
[----:B0-----:R-:W-:Y:S01]  /*a2c40*/  IMAD.WIDE R2, R12, 0x2, R48 ;  /* 0x000000020c027825 */ /* 0x001fe200078e0230 */
[----:B------:R-:W-:-:S02]  /*a2c50*/  ISETP.LT.AND P5, PT, R60, c[0x0][0x178], !P6 ;  /* 0x00005e003c007a0c */ /* 0x000fc400077a1270 */
[----:B---3--:R-:W-:Y:S02]  /*a2c60*/  ISETP.GE.AND P0, PT, R16, c[0x0][0x17c], PT ;  /* 0x00005f0010007a0c */ /* 0x008fe40003f06270 */
[----:B------:R0:W-:Y:S01]  /*a2c70*/  @P1 STG.E.U16 [R2.64], R23 ;  /* 0x0000001702001986 */ /* 0x0001e2000c101506 */
[----:B------:R-:W-:Y:S02]  /*a2c80*/  IADD3 R16, R13, c[0x0][0x198], RZ ;  /* 0x000066000d107a10 */ /* 0x000fe40007ffe0ff */
[----:B------:R-:W-:Y:S02]  /*a2c90*/  ISETP.LT.AND P6, PT, R61, c[0x0][0x178], !P6 ;  /* 0x00005e003d007a0c */ /* 0x000fe400077c1270 */
[----:B------:R-:W-:Y:S01]  /*a2ca0*/  ISETP.GE.AND P4, PT, R14, c[0x0][0x17c], PT ;  /* 0x00005f000e007a0c */ /* 0x000fe20003f86270 */
[----:B------:R-:W-:-:S04]  /*a2cb0*/  IMAD.WIDE R14, R16, 0x2, R50 ;  /* 0x00000002100e7825 */ /* 0x000fc800078e0232 */
[----:B0-----:R-:W-:-:S04]  /*a2cc0*/  IMAD.WIDE R2, R13, 0x2, R50 ;  /* 0x000000020d027825 */ /* 0x001fc800078e0232 */
[--C-:B------:R-:W-:Y:S01]  /*a2cd0*/  IMAD.WIDE R12, R13, 0x2, R48.reuse ;  /* 0x000000020d0c7825 */ /* 0x100fe200078e0230 */
[----:B------:R0:W-:Y:S04]  /*a2ce0*/  @P2 STG.E.U16 [R2.64], R0 ;  /* 0x0000000002002986 */ /* 0x0001e8000c101506 */
[----:B------:R-:W-:Y:S01]  /*a2cf0*/  @P3 STG.E.U16 [R12.64], R17 ;  /* 0x000000110c003986 */ /* 0x000fe2000c101506 */
[C---:B------:R-:W-:Y:S02]  /*a2d00*/  ISETP.LT.AND P3, PT, R60.reuse, c[0x0][0x178], !P0 ;  /* 0x00005e003c007a0c */ /* 0x040fe40004761270 */
[----:B------:R-:W-:Y:S01]  /*a2d10*/  ISETP.LT.AND P0, PT, R61, c[0x0][0x178], !P0 ;  /* 0x00005e003d007a0c */ /* 0x000fe20004701270 */
[----:B------:R3:W-:Y:S01]  /*a2d20*/  @P5 STG.E.U16 [R14.64], R24 ;  /* 0x000000180e005986 */ /* 0x0007e2000c101506 */
[----:B------:R-:W-:Y:S01]  /*a2d30*/  ISETP.LT.AND P5, PT, R60, c[0x0][0x178], !P4 ;  /* 0x00005e003c007a0c */ /* 0x000fe200067a1270 */
[C---:B0-----:R-:W-:Y:S01]  /*a2d40*/  IMAD.WIDE R2, R16.reuse, 0x2, R48 ;  /* 0x0000000210027825 */ /* 0x041fe200078e0230 */
[----:B------:R-:W-:-:S02]  /*a2d50*/  IADD3 R16, R16, c[0x0][0x198], RZ ;  /* 0x0000660010107a10 */ /* 0x000fc40007ffe0ff */
[----:B------:R-:W-:Y:S02]  /*a2d60*/  ISETP.LT.AND P4, PT, R61, c[0x0][0x178], !P4 ;  /* 0x00005e003d007a0c */ /* 0x000fe40006781270 */
[----:B----4-:R0:W-:Y:S01]  /*a2d70*/  @P6 STG.E.U16 [R2.64], R8 ;  /* 0x0000000802006986 */ /* 0x0101e2000c101506 */
[----:B------:R-:W-:Y:S02]  /*a2d80*/  IADD3 R0, R16, c[0x0][0x198], RZ ;  /* 0x0000660010007a10 */ /* 0x000fe40007ffe0ff */
[----:B---3--:R-:W-:Y:S02]  /*a2d90*/  PRMT R24, R24, 0x7632, R24 ;  /* 0x0000763218187816 */ /* 0x008fe40000000018 */
[----:B------:R-:W-:Y:S01]  /*a2da0*/  ISETP.GE.AND P2, PT, R18, c[0x0][0x17c], PT ;  /* 0x00005f0012007a0c */ /* 0x000fe20003f46270 */
[----:B------:R-:W-:-:S04]  /*a2db0*/  IMAD.WIDE R18, R0, 0x2, R50 ;  /* 0x0000000200127825 */ /* 0x000fc800078e0232 */
[----:B0-----:R-:W-:Y:S01]  /*a2dc0*/  IMAD.WIDE R2, R16, 0x2, R50 ;  /* 0x0000000210027825 */ /* 0x001fe200078e0232 */
[----:B------:R-:W-:-:S03]  /*a2dd0*/  PRMT R8, R8, 0x7632, R8 ;  /* 0x0000763208087816 */ /* 0x000fc60000000008 */
[--C-:B------:R-:W-:Y:S01]  /*a2de0*/  IMAD.WIDE R16, R16, 0x2, R48.reuse ;  /* 0x0000000210107825 */ /* 0x100fe200078e0230 */
[----:B------:R0:W-:Y:S04]  /*a2df0*/  @P3 STG.E.U16 [R2.64], R24 ;  /* 0x0000001802003986 */ /* 0x0001e8000c101506 */
[----:B------:R-:W-:Y:S04]  /*a2e00*/  @P0 STG.E.U16 [R16.64], R8 ;  /* 0x0000000810000986 */ /* 0x000fe8000c101506 */
[----:B------:R-:W-:Y:S01]  /*a2e10*/  @P5 STG.E.U16 [R18.64], R28 ;  /* 0x0000001c12005986 */ /* 0x000fe2000c101506 */
[----:B0-----:R-:W-:-:S05]  /*a2e20*/  IMAD.WIDE R2, R0, 0x2, R48 ;  /* 0x0000000200027825 */ /* 0x001fca00078e0230 */
[----:B-1----:R-:W-:Y:S01]  /*a2e30*/  @P4 STG.E.U16 [R2.64], R4 ;  /* 0x0000000402004986 */ /* 0x002fe2000c101506 */
[----:B------:R-:W-:-:S03]  /*a2e40*/  ISETP.GE.AND P4, PT, R42, c[0x0][0x17c], PT ;  /* 0x00005f002a007a0c */ /* 0x000fc60003f86270 */
[----:B------:R-:W3:Y:S04]  /*a2e50*/  LDL.LU R42, [R1+0x2f04] ;  /* 0x002f0400012a7983 */ /* 0x000ee80000300800 */
[----:B------:R-:W0:Y:S01]  /*a2e60*/  S2R R59, SR_TID.X ;  /* 0x00000000003b7919 */ /* 0x000e220000002100 */
[----:B------:R-:W-:Y:S02]  /*a2e70*/  ISETP.GE.AND P1, PT, R22, c[0x0][0x17c], PT ;  /* 0x00005f0016007a0c */ /* 0x000fe40003f26270 */
[----:B------:R-:W-:Y:S01]  /*a2e80*/  ISETP.GE.AND P6, PT, R21, c[0x0][0x17c], PT ;  /* 0x00005f0015007a0c */ /* 0x000fe20003fc6270 */
[----:B------:R-:W2:Y:S01]  /*a2e90*/  LDL.LU R24, [R1+0x2f00] ;  /* 0x002f000001187983 */ /* 0x000ea20000300800 */
[C---:B0-----:R-:W-:Y:S01]  /*a2ea0*/  LOP3.LUT R58, R59.reuse, 0x1f, RZ, 0xc0, !PT ;  /* 0x0000001f3b3a7812 */ /* 0x041fe200078ec0ff */
[----:B------:R-:W-:-:S05]  /*a2eb0*/  IMAD.SHL.U32 R59, R59, 0x100, RZ ;  /* 0x000001003b3b7824 */ /* 0x000fca00078e00ff */
[----:B------:R-:W-:-:S05]  /*a2ec0*/  LOP3.LUT R59, R59, 0x600, RZ, 0xc0, !PT ;  /* 0x000006003b3b7812 */ /* 0x000fca00078ec0ff */
[----:B------:R-:W-:-:S05]  /*a2ed0*/  IMAD R59, R58, 0x10, R59 ;  /* 0x000000103a3b7824 */ /* 0x000fca00078e023b */
[----:B------:R-:W-:-:S05]  /*a2ee0*/  LOP3.LUT R59, R59, 0x40, RZ, 0x3c, !PT ;  /* 0x000000403b3b7812 */ /* 0x000fca00078e3cff */
[----:B------:R0:W1:Y:S04]  /*a2ef0*/  LDS.128 R12, [R59] ;  /* 0x000000003b0c7984 */ /* 0x0000680000000c00 */
[----:B0-----:R-:W0:Y:S01]  /*a2f00*/  S2R R59, SR_TID.X ;  /* 0x00000000003b7919 */ /* 0x001e220000002100 */
[----:B------:R-:W-:Y:S02]  /*a2f10*/  ISETP.LT.AND P0, PT, R60, c[0x0][0x178], !P1 ;  /* 0x00005e003c007a0c */ /* 0x000fe40004f01270 */
[C---:B0-----:R-:W-:Y:S01]  /*a2f20*/  LOP3.LUT R58, R59.reuse, 0x1f, RZ, 0xc0, !PT ;  /* 0x0000001f3b3a7812 */ /* 0x041fe200078ec0ff */
[----:B------:R-:W-:-:S05]  /*a2f30*/  IMAD.SHL.U32 R59, R59, 0x100, RZ ;  /* 0x000001003b3b7824 */ /* 0x000fca00078e00ff */
[----:B------:R-:W-:-:S05]  /*a2f40*/  LOP3.LUT R59, R59, 0x600, RZ, 0xc0, !PT ;  /* 0x000006003b3b7812 */ /* 0x000fca00078ec0ff */
[----:B------:R-:W-:-:S05]  /*a2f50*/  IMAD R59, R58, 0x10, R59 ;  /* 0x000000103a3b7824 */ /* 0x000fca00078e023b */
[----:B------:R-:W-:Y:S02]  /*a2f60*/  LOP3.LUT R59, R59, 0x60, RZ, 0x3c, !PT ;  /* 0x000000603b3b7812 */ /* 0x000fe400078e3cff */
[----:B------:R-:W-:-:S03]  /*a2f70*/  ISETP.LT.AND P1, PT, R61, c[0x0][0x178], !P1 ;  /* 0x00005e003d007a0c */ /* 0x000fc60004f21270 */
[----:B------:R-:W0:Y:S01]  /*a2f80*/  LDS.128 R16, [R59] ;  /* 0x000000003b107984 */ /* 0x000e220000000c00 */
[----:B------:R-:W-:Y:S02]  /*a2f90*/  IADD3 R22, R0, c[0x0][0x198], RZ ;  /* 0x0000660000167a10 */ /* 0x000fe40007ffe0ff */
[----:B------:R-:W-:Y:S02]  /*a2fa0*/  ISETP.GE.AND P3, PT, R20, c[0x0][0x17c], PT ;  /* 0x00005f0014007a0c */ /* 0x000fe40003f66270 */
[----:B------:R-:W-:Y:S01]  /*a2fb0*/  PRMT R28, R28, 0x7632, R28 ;  /* 0x000076321c1c7816 */ /* 0x000fe2000000001c */
[C---:B------:R-:W-:Y:S01]  /*a2fc0*/  IMAD.WIDE R20, R22.reuse, 0x2, R50 ;  /* 0x0000000216147825 */ /* 0x040fe200078e0232 */
[----:B------:R-:W-:Y:S02]  /*a2fd0*/  IADD3 R8, R22, c[0x0][0x198], RZ ;  /* 0x0000660016087a10 */ /* 0x000fe40007ffe0ff */
[----:B------:R-:W-:Y:S01]  /*a2fe0*/  ISETP.LT.AND P5, PT, R60, c[0x0][0x178], !P2 ;  /* 0x00005e003c007a0c */ /* 0x000fe200057a1270 */
[----:B------:R-:W-:Y:S01]  /*a2ff0*/  IMAD.WIDE R22, R22, 0x2, R48 ;  /* 0x0000000216167825 */ /* 0x000fe200078e0230 */
[----:B------:R-:W-:Y:S01]  /*a3000*/  PRMT R0, R4, 0x7632, R0 ;  /* 0x0000763204007816 */ /* 0x000fe20000000000 */
[----:B------:R-:W-:Y:S01]  /*a3010*/  @P0 STG.E.U16 [R20.64], R28 ;  /* 0x0000001c14000986 */ /* 0x000fe2000c101506 */
[----:B------:R-:W-:-:S03]  /*a3020*/  ISETP.LT.AND P2, PT, R61, c[0x0][0x178], !P2 ;  /* 0x00005e003d007a0c */ /* 0x000fc60005741270 */
[----:B------:R1:W-:Y:S01]  /*a3030*/  @P1 STG.E.U16 [R22.64], R0 ;  /* 0x0000000016001986 */ /* 0x0003e2000c101506 */
[----:B------:R-:W-:Y:S01]  /*a3040*/  ISETP.LT.AND P1, PT, R60, c[0x0][0x178], !P6 ;  /* 0x00005e003c007a0c */ /* 0x000fe20007721270 */
[----:B------:R-:W-:-:S04]  /*a3050*/  IMAD.WIDE R40, R8, 0x2, R50 ;  /* 0x0000000208287825 */ /* 0x000fc800078e0232 */
[C---:B------:R-:W-:Y:S01]  /*a3060*/  IMAD.WIDE R2, R8.reuse, 0x2, R48 ;  /* 0x0000000208027825 */ /* 0x040fe200078e0230 */
[----:B------:R0:W-:Y:S01]  /*a3070*/  @P5 STG.E.U16 [R40.64], R32 ;  /* 0x0000002028005986 */ /* 0x0001e2000c101506 */
[----:B-1----:R-:W-:-:S03]  /*a3080*/  IADD3 R22, R8, c[0x0][0x198], RZ ;  /* 0x0000660008167a10 */ /* 0x002fc60007ffe0ff */
[----:B------:R-:W-:Y:S01]  /*a3090*/  @P2 STG.E.U16 [R2.64], R12 ;  /* 0x0000000c02002986 */ /* 0x000fe2000c101506 */
[C---:B------:R-:W-:Y:S01]  /*a30a0*/  ISETP.LT.AND P6, PT, R61.reuse, c[0x0][0x178], !P6 ;  /* 0x00005e003d007a0c */ /* 0x040fe200077c1270 */
[----:B------:R-:W-:Y:S01]  /*a30b0*/  IMAD.WIDE R20, R22, 0x2, R50 ;  /* 0x0000000216147825 */ /* 0x000fe200078e0232 */
[----:B0-----:R-:W-:Y:S02]  /*a30c0*/  PRMT R32, R32, 0x7632, R32 ;  /* 0x0000763220207816 */ /* 0x001fe40000000020 */
[----:B------:R-:W-:Y:S02]  /*a30d0*/  ISETP.LT.AND P5, PT, R60, c[0x0][0x178], !P3 ;  /* 0x00005e003c007a0c */ /* 0x000fe40005fa1270 */
[----:B------:R-:W-:Y:S01]  /*a30e0*/  ISETP.GE.AND P2, PT, R44, c[0x0][0x17c], PT ;  /* 0x00005f002c007a0c */ /* 0x000fe20003f46270 */
[----:B------:R0:W-:Y:S01]  /*a30f0*/  @P1 STG.E.U16 [R20.64], R32 ;  /* 0x0000002014001986 */ /* 0x0001e2000c101506 */
[----:B------:R-:W-:Y:S02]  /*a3100*/  ISETP.LT.AND P3, PT, R61, c[0x0][0x178], !P3 ;  /* 0x00005e003d007a0c */ /* 0x000fe40005f61270 */
[----:B------:R-:W-:Y:S01]  /*a3110*/  IADD3 R0, R22, c[0x0][0x198], RZ ;  /* 0x0000660016007a10 */ /* 0x000fe20007ffe0ff */
[----:B------:R-:W4:Y:S01]  /*a3120*/  LDL.LU R44, [R1+0x2f14] ;  /* 0x002f1400012c7983 */ /* 0x000f220000300800 */
[----:B------:R-:W-:Y:S01]  /*a3130*/  PRMT R4, R12, 0x7632, R4 ;  /* 0x000076320c047816 */ /* 0x000fe20000000004 */
[----:B------:R-:W-:-:S02]  /*a3140*/  IMAD.WIDE R22, R22, 0x2, R48 ;  /* 0x0000000216167825 */ /* 0x000fc400078e0230 */
[----:B0-----:R-:W4:Y:S02]  /*a3150*/  LDL.LU R32, [R1+0x2f10] ;  /* 0x002f100001207983 */ /* 0x001f240000300800 */
[----:B------:R-:W-:-:S04]  /*a3160*/  IMAD.WIDE R40, R0, 0x2, R50 ;  /* 0x0000000200287825 */ /* 0x000fc800078e0232 */
[----:B------:R-:W-:Y:S01]  /*a3170*/  IMAD.WIDE R2, R0, 0x2, R48 ;  /* 0x0000000200027825 */ /* 0x000fe200078e0230 */
[----:B------:R0:W-:Y:S04]  /*a3180*/  @P6 STG.E.U16 [R22.64], R4 ;  /* 0x0000000416006986 */ /* 0x0001e8000c101506 */
[----:B------:R1:W-:Y:S04]  /*a3190*/  @P5 STG.E.U16 [R40.64], R36 ;  /* 0x0000002428005986 */ /* 0x0003e8000c101506 */
[----:B------:R0:W-:Y:S01]  /*a31a0*/  @P3 STG.E.U16 [R2.64], R16 ;  /* 0x0000001002003986 */ /* 0x0001e2000c101506 */
[----:B---3--:R-:W-:-:S03]  /*a31b0*/  ISETP.GE.AND P3, PT, R42, c[0x0][0x17c], PT ;  /* 0x00005f002a007a0c */ /* 0x008fc60003f66270 */
[----:B------:R-:W3:Y:S04]  /*a31c0*/  LDL.LU R42, [R1+0x2f24] ;  /* 0x002f2400012a7983 */ /* 0x000ee80000300800 */
[----:B------:R-:W3:Y:S01]  /*a31d0*/  LDL.LU R28, [R1+0x2f20] ;  /* 0x002f2000011c7983 */ /* 0x000ee20000300800 */
[----:B------:R-:W-:Y:S02]  /*a31e0*/  ISETP.GE.AND P0, PT, R45, c[0x0][0x17c], PT ;  /* 0x00005f002d007a0c */ /* 0x000fe40003f06270 */
[----:B------:R-:W-:Y:S02]  /*a31f0*/  ISETP.LT.AND P5, PT, R60, c[0x0][0x178], !P4 ;  /* 0x00005e003c007a0c */ /* 0x000fe400067a1270 */
[----:B------:R-:W-:Y:S02]  /*a3200*/  ISETP.LT.AND P4, PT, R61, c[0x0][0x178], !P4 ;  /* 0x00005e003d007a0c */ /* 0x000fe40006781270 */
[----:B0-----:R-:W-:-:S02]  /*a3210*/  IADD3 R22, R0, c[0x0][0x198], RZ ;  /* 0x0000660000167a10 */ /* 0x001fc40007ffe0ff */
[----:B------:R-:W-:Y:S02]  /*a3220*/  ISETP.LT.AND P6, PT, R60, c[0x0][0x178], !P0 ;  /* 0x00005e003c007a0c */ /* 0x000fe400047c1270 */
[C---:B------:R-:W-:Y:S01]  /*a3230*/  IADD3 R4, R22.reuse, c[0x0][0x198], RZ ;  /* 0x0000660016047a10 */ /* 0x040fe20007ffe0ff */
[----:B------:R-:W-:Y:S01]  /*a3240*/  IMAD.WIDE R20, R22, 0x2, R50 ;  /* 0x0000000216147825 */ /* 0x000fe200078e0232 */
[----:B-1----:R-:W-:Y:S02]  /*a3250*/  PRMT R36, R36, 0x7632, R36 ;  /* 0x0000763224247816 */ /* 0x002fe40000000024 */
[----:B------:R-:W-:Y:S01]  /*a3260*/  PRMT R0, R16, 0x7632, R0 ;  /* 0x0000763210007816 */ /* 0x000fe20000000000 */
[----:B------:R-:W-:Y:S01]  /*a3270*/  IMAD.WIDE R22, R22, 0x2, R48 ;  /* 0x0000000216167825 */ /* 0x000fe200078e0230 */
[----:B------:R-:W-:Y:S01]  /*a3280*/  ISETP.LT.AND P0, PT, R61, c[0x0][0x178], !P0 ;  /* 0x00005e003d007a0c */ /* 0x000fe20004701270 */
[----:B------:R0:W-:Y:S02]  /*a3290*/  @P5 STG.E.U16 [R20.64], R36 ;  /* 0x0000002414005986 */ /* 0x0001e4000c101506 */
[----:B------:R-:W-:Y:S01]  /*a32a0*/  IMAD.WIDE R40, R4, 0x2, R50 ;  /* 0x0000000204287825 */ /* 0x000fe200078e0232 */
[----:B--2---:R-:W-:Y:S01]  /*a32b0*/  ISETP.GE.AND P1, PT, R43, c[0x0][0x17c], PT ;  /* 0x00005f002b007a0c */ /* 0x004fe20003f26270 */
[----:B------:R1:W-:Y:S01]  /*a32c0*/  @P4 STG.E.U16 [R22.64], R0 ;  /* 0x0000000016004986 */ /* 0x0003e2000c101506 */
[----:B------:R-:W-:-:S02]  /*a32d0*/  ISETP.LT.AND P5, PT, R60, c[0x0][0x178], !P2 ;  /* 0x00005e003c007a0c */ /* 0x000fc400057a1270 */
[----:B------:R-:W-:Y:S01]  /*a32e0*/  ISETP.LT.AND P4, PT, R61, c[0x0][0x178], !P2 ;  /* 0x00005e003d007a0c */ /* 0x000fe20005781270 */
[----:B------:R2:W-:Y:S01]  /*a32f0*/  @P6 STG.E.U16 [R40.64], R25 ;  /* 0x0000001928006986 */ /* 0x0005e2000c101506 */
[----:B------:R-:W-:Y:S02]  /*a3300*/  IADD3 R45, R4, c[0x0][0x198], RZ ;  /* 0x00006600042d7a10 */ /* 0x000fe40007ffe0ff */
[----:B------:R-:W-:Y:S01]  /*a3310*/  ISETP.LT.AND P6, PT, R60, c[0x0][0x178], !P1 ;  /* 0x00005e003c007a0c */ /* 0x000fe20004fc1270 */
[----:B------:R-:W-:Y:S01]  /*a3320*/  IMAD.WIDE R2, R4, 0x2, R48 ;  /* 0x0000000204027825 */ /* 0x000fe200078e0230 */
[----:B------:R-:W-:Y:S02]  /*a3330*/  IADD3 R43, R45, c[0x0][0x198], RZ ;  /* 0x000066002d2b7a10 */ /* 0x000fe40007ffe0ff */
[----:B------:R-:W-:Y:S01]  /*a3340*/  PRMT R8, R25, 0x7632, R8 ;  /* 0x0000763219087816 */ /* 0x000fe20000000008 */
[----:B0-----:R-:W-:Y:S01]  /*a3350*/  IMAD.WIDE R20, R45, 0x2, R50 ;  /* 0x000000022d147825 */ /* 0x001fe200078e0232 */
[----:B-1----:R-:W-:-:S03]  /*a3360*/  PRMT R0, R9, 0x7632, R0 ;  /* 0x0000763209007816 */ /* 0x002fc60000000000 */
[----:B------:R-:W-:Y:S01]  /*a3370*/  IMAD.WIDE R22, R45, 0x2, R48 ;  /* 0x000000022d167825 */ /* 0x000fe200078e0230 */
[----:B------:R-:W-:Y:S01]  /*a3380*/  ISETP.GE.AND P2, PT, R24, c[0x0][0x17c], PT ;  /* 0x00005f0018007a0c */ /* 0x000fe20003f46270 */
[----:B------:R0:W-:Y:S01]  /*a3390*/  @P0 STG.E.U16 [R2.64], R9 ;  /* 0x0000000902000986 */ /* 0x0001e2000c101506 */
[----:B------:R-:W-:Y:S01]  /*a33a0*/  ISETP.LT.AND P1, PT, R61, c[0x0][0x178], !P1 ;  /* 0x00005e003d007a0c */ /* 0x000fe20004f21270 */
[----:B--2---:R-:W-:Y:S02]  /*a33b0*/  IMAD.WIDE R24, R43, 0x2, R50 ;  /* 0x000000022b187825 */ /* 0x004fe400078e0232 */
[----:B------:R1:W-:Y:S01]  /*a33c0*/  @P5 STG.E.U16 [R20.64], R8 ;  /* 0x0000000814005986 */ /* 0x0003e2000c101506 */
[----:B------:R-:W-:-:S03]  /*a33d0*/  ISETP.LT.AND P5, PT, R60, c[0x0][0x178], !P3 ;  /* 0x00005e003c007a0c */ /* 0x000fc60005fa1270 */
[----:B------:R2:W-:Y:S01]  /*a33e0*/  @P4 STG.E.U16 [R22.64], R0 ;  /* 0x0000000016004986 */ /* 0x0005e2000c101506 */
[----:B------:R-:W-:Y:S02]  /*a33f0*/  ISETP.LT.AND P4, PT, R61, c[0x0][0x178], !P3 ;  /* 0x00005e003d007a0c */ /* 0x000fe40005f81270 */
[C---:B------:R-:W-:Y:S01]  /*a3400*/  IADD3 R41, R43.reuse, c[0x0][0x198], RZ ;  /* 0x000066002b297a10 */ /* 0x040fe20007ffe0ff */
[----:B------:R-:W3:Y:S04]  /*a3410*/  LDL.LU R40, [R1+0x2f34] ;  /* 0x002f340001287983 */ /* 0x000ee80000300800 */
[----:B------:R-:W-:Y:S01]  /*a3420*/  @P6 STG.E.U16 [R24.64], R29 ;  /* 0x0000001d18006986 */ /* 0x000fe2000c101506 */
[----:B------:R-:W-:Y:S01]  /*a3430*/  ISETP.LT.AND P6, PT, R60, c[0x0][0x178], !P2 ;  /* 0x00005e003c007a0c */ /* 0x000fe200057c1270 */
[----:B0-----:R-:W-:Y:S01]  /*a3440*/  IMAD.WIDE R2, R43, 0x2, R48 ;  /* 0x000000022b027825 */ /* 0x001fe200078e0230 */
[----:B------:R-:W-:-:S02]  /*a3450*/  IADD3 R45, R41, c[0x0][0x198], RZ ;  /* 0x00006600292d7a10 */ /* 0x000fc40007ffe0ff */
[----:B------:R-:W-:Y:S01]  /*a3460*/  PRMT R4, R29, 0x7632, R4 ;  /* 0x000076321d047816 */ /* 0x000fe20000000004 */
[----:B-1----:R-:W-:Y:S01]  /*a3470*/  IMAD.WIDE R8, R41, 0x2, R50 ;  /* 0x0000000229087825 */ /* 0x002fe200078e0232 */
[----:B--2---:R-:W-:-:S03]  /*a3480*/  PRMT R0, R5, 0x7632, R0 ;  /* 0x0000763205007816 */ /* 0x004fc60000000000 */
[----:B------:R-:W-:Y:S01]  /*a3490*/  IMAD.WIDE R20, R41, 0x2, R48 ;  /* 0x0000000229147825 */ /* 0x000fe200078e0230 */
[----:B------:R-:W-:Y:S03]  /*a34a0*/  @P1 STG.E.U16 [R2.64], R5 ;  /* 0x0000000502001986 */ /* 0x000fe6000c101506 */
[----:B------:R-:W-:Y:S01]  /*a34b0*/  IMAD.WIDE R22, R45, 0x2, R50 ;  /* 0x000000022d167825 */ /* 0x000fe200078e0232 */
[----:B------:R-:W-:Y:S04]  /*a34c0*/  @P5 STG.E.U16 [R8.64], R4 ;  /* 0x0000000408005986 */ /* 0x000fe8000c101506 */
[----:B------:R-:W-:Y:S04]  /*a34d0*/  @P4 STG.E.U16 [R20.64], R0 ;  /* 0x0000000014004986 */ /* 0x000fe8000c101506 */
[----:B------:R0:W-:Y:S01]  /*a34e0*/  @P6 STG.E.U16 [R22.64], R33 ;  /* 0x0000002116006986 */ /* 0x0001e2000c101506 */
[----:B----4-:R-:W-:-:S03]  /*a34f0*/  ISETP.GE.AND P3, PT, R32, c[0x0][0x17c], PT ;  /* 0x00005f0020007a0c */ /* 0x010fc60003f66270 */
[----:B------:R-:W2:Y:S01]  /*a3500*/  LDL.LU R32, [R1+0x2f30] ;  /* 0x002f300001207983 */ /* 0x000ea20000300800 */
[----:B------:R-:W-:-:S03]  /*a3510*/  ISETP.GE.AND P0, PT, R44, c[0x0][0x17c], PT ;  /* 0x00005f002c007a0c */ /* 0x000fc60003f06270 */
[----:B------:R-:W4:Y:S01]  /*a3520*/  LDL.LU R36, [R1+0x2f2c] ;  /* 0x002f2c0001247983 */ /* 0x000f220000300800 */
[----:B------:R-:W-:Y:S02]  /*a3530*/  ISETP.LT.AND P5, PT, R60, c[0x0][0x178], !P0 ;  /* 0x00005e003c007a0c */ /* 0x000fe400047a1270 */
[C---:B------:R-:W-:Y:S02]  /*a3540*/  ISETP.LT.AND P4, PT, R61.reuse, c[0x0][0x178], !P0 ;  /* 0x00005e003d007a0c */ /* 0x040fe40004781270 */
[----:B---3--:R-:W-:Y:S02]  /*a3550*/  ISETP.GE.AND P0, PT, R28, c[0x0][0x17c], PT ;  /* 0x00005f001c007a0c */ /* 0x008fe40003f06270 */
[----:B------:R-:W3:Y:S04]  /*a3560*/  LDL.LU R28, [R1+0x2f28] ;  /* 0x002f2800011c7983 */ /* 0x000ee80000300800 */
[----:B0-----:R-:W4:Y:S01]  /*a3570*/  LDL.LU R22, [R1+0x2f1c] ;  /* 0x002f1c0001167983 */ /* 0x001f220000300800 */
[----:B------:R-:W-:-:S02]  /*a3580*/  ISETP.LT.AND P2, PT, R61, c[0x0][0x178], !P2 ;  /* 0x00005e003d007a0c */ /* 0x000fc40005741270 */
[C---:B------:R-:W-:Y:S01]  /*a3590*/  IADD3 R25, R45.reuse, c[0x0][0x198], RZ ;  /* 0x000066002d197a10 */ /* 0x040fe20007ffe0ff */
[----:B------:R-:W-:Y:S01]  /*a35a0*/  IMAD.WIDE R2, R45, 0x2, R48 ;  /* 0x000000022d027825 */ /* 0x000fe200078e0230 */
[----:B------:R-:W-:-:S03]  /*a35b0*/  PRMT R12, R33, 0x7632, R12 ;  /* 0x00007632210c7816 */ /* 0x000fc6000000000c */
[C---:B------:R-:W-:Y:S01]  /*a35c0*/  IMAD.WIDE R4, R25.reuse, 0x2, R50 ;  /* 0x0000000219047825 */ /* 0x040fe200078e0232 */
[----:B------:R-:W-:Y:S02]  /*a35d0*/  ISETP.GE.AND P1, PT, R42, c[0x0][0x17c], PT ;  /* 0x00005f002a007a0c */ /* 0x000fe40003f26270 */
[----:B------:R-:W-:Y:S02]  /*a35e0*/  ISETP.LT.AND P6, PT, R60, c[0x0][0x178], !P3 ;  /* 0x00005e003c007a0c */ /* 0x000fe40005fc1270 */
[----:B------:R-:W-:Y:S01]  /*a35f0*/  IADD3 R29, R25, c[0x0][0x198], RZ ;  /* 0x00006600191d7a10 */ /* 0x000fe20007ffe0ff */
[----:B------:R0:W-:Y:S01]  /*a3600*/  @P2 STG.E.U16 [R2.64], R13 ;  /* 0x0000000d02002986 */ /* 0x0001e2000c101506 */
[----:B------:R-:W-:-:S03]  /*a3610*/  ISETP.LT.AND P3, PT, R61, c[0x0][0x178], !P3 ;  /* 0x00005e003d007a0c */ /* 0x000fc60005f61270 */
[----:B------:R1:W-:Y:S01]  /*a3620*/  @P5 STG.E.U16 [R4.64], R12 ;  /* 0x0000000c04005986 */ /* 0x0003e2000c101506 */
[C---:B------:R-:W-:Y:S01]  /*a3630*/  ISETP.LT.AND P5, PT, R60.reuse, c[0x0][0x178], !P1 ;  /* 0x00005e003c007a0c */ /* 0x040fe20004fa1270 */
[----:B------:R-:W-:Y:S01]  /*a3640*/  IMAD.WIDE R8, R25, 0x2, R48 ;  /* 0x0000000219087825 */ /* 0x000fe200078e0230 */
[----:B------:R-:W-:Y:S02]  /*a3650*/  PRMT R0, R13, 0x7632, R0 ;  /* 0x000076320d007816 */ /* 0x000fe40000000000 */
[C---:B------:R-:W-:Y:S01]  /*a3660*/  IADD3 R23, R29.reuse, c[0x0][0x198], RZ ;  /* 0x000066001d177a10 */ /* 0x040fe20007ffe0ff */
[----:B------:R-:W-:Y:S01]  /*a3670*/  IMAD.WIDE R20, R29, 0x2, R50 ;  /* 0x000000021d147825 */ /* 0x000fe200078e0232 */
[----:B------:R-:W-:Y:S01]  /*a3680*/  PRMT R16, R37, 0x7632, R16 ;  /* 0x0000763225107816 */ /* 0x000fe20000000010 */
[----:B------:R1:W-:Y:S02]  /*a3690*/  @P4 STG.E.U16 [R8.64], R0 ;  /* 0x0000000008004986 */ /* 0x0003e4000c101506 */
[----:B0-----:R-:W-:Y:S01]  /*a36a0*/  IMAD.WIDE R2, R29, 0x2, R48 ;  /* 0x000000021d027825 */ /* 0x001fe200078e0230 */
[----:B------:R-:W-:Y:S01]  /*a36b0*/  ISETP.LT.AND P4, PT, R61, c[0x0][0x178], !P1 ;  /* 0x00005e003d007a0c */ /* 0x000fe20004f81270 */
[----:B------:R0:W-:Y:S02]  /*a36c0*/  @P6 STG.E.U16 [R20.64], R37 ;  /* 0x0000002514006986 */ /* 0x0001e4000c101506 */
[----:B-1----:R-:W-:Y:S01]  /*a36d0*/  IMAD.WIDE R4, R23, 0x2, R50 ;  /* 0x0000000217047825 */ /* 0x002fe200078e0232 */
[----:B------:R-:W-:Y:S01]  /*a36e0*/  ISETP.LT.AND P6, PT, R60, c[0x0][0x178], !P0 ;  /* 0x00005e003c007a0c */ /* 0x000fe200047c1270 */
[----:B------:R1:W-:Y:S01]  /*a36f0*/  @P3 STG.E.U16 [R2.64], R17 ;  /* 0x0000001102003986 */ /* 0x0003e2000c101506 */
[----:B------:R-:W-:-:S02]  /*a3700*/  ISETP.LT.AND P0, PT, R61, c[0x0][0x178], !P0 ;  /* 0x00005e003d007a0c */ /* 0x000fc40004701270 */
[----:B------:R-:W-:Y:S01]  /*a3710*/  IADD3 R25, R23, c[0x0][0x198], RZ ;  /* 0x0000660017197a10 */ /* 0x000fe20007ffe0ff */
[----:B------:R0:W-:Y:S01]  /*a3720*/  @P5 STG.E.U16 [R4.64], R16 ;  /* 0x0000001004005986 */ /* 0x0001e2000c101506 */
[----:B------:R-:W-:Y:S02]  /*a3730*/  PRMT R0, R17, 0x7632, R0 ;  /* 0x0000763211007816 */ /* 0x000fe40000000000 */
[----:B------:R-:W-:Y:S01]  /*a3740*/  ISETP.GE.AND P2, PT, R40, c[0x0][0x17c], PT ;  /* 0x00005f0028007a0c */ /* 0x000fe20003f46270 */
[----:B------:R-:W-:-:S03]  /*a3750*/  IMAD.WIDE R8, R23, 0x2, R48 ;  /* 0x0000000217087825 */ /* 0x000fc600078e0230 */
[----:B------:R-:W-:Y:S01]  /*a3760*/  ISETP.LT.AND P5, PT, R60, c[0x0][0x178], !P2 ;  /* 0x00005e003c007a0c */ /* 0x000fe200057a1270 */
[C---:B------:R-:W-:Y:S01]  /*a3770*/  IMAD.WIDE R12, R25.reuse, 0x2, R50 ;  /* 0x00000002190c7825 */ /* 0x040fe200078e0232 */
[----:B0-----:R-:W-:-:S03]  /*a3780*/  IADD3 R21, R25, c[0x0][0x198], RZ ;  /* 0x0000660019157a10 */ /* 0x001fc60007ffe0ff */
[----:B-1----:R-:W-:Y:S01]  /*a3790*/  IMAD.WIDE R2, R25, 0x2, R48 ;  /* 0x0000000219027825 */ /* 0x002fe200078e0230 */
[----:B------:R-:W-:Y:S01]  /*a37a0*/  @P4 STG.E.U16 [R8.64], R0 ;  /* 0x0000000008004986 */ /* 0x000fe2000c101506 */
[----:B------:R-:W-:Y:S02]  /*a37b0*/  PRMT R20, R26, 0x7632, R20 ;  /* 0x000076321a147816 */ /* 0x000fe40000000014 */
[----:B------:R-:W-:Y:S01]  /*a37c0*/  IMAD.WIDE R4, R21, 0x2, R50 ;  /* 0x0000000215047825 */ /* 0x000fe200078e0232 */
[----:B------:R-:W-:Y:S01]  /*a37d0*/  @P6 STG.E.U16 [R12.64], R26 ;  /* 0x0000001a0c006986 */ /* 0x000fe2000c101506 */
[----:B------:R-:W-:-:S03]  /*a37e0*/  ISETP.LT.AND P4, PT, R61, c[0x0][0x178], !P2 ;  /* 0x00005e003d007a0c */ /* 0x000fc60005781270 */
[----:B------:R-:W-:Y:S04]  /*a37f0*/  @P0 STG.E.U16 [R2.64], R10 ;  /* 0x0000000a02000986 */ /* 0x000fe8000c101506 */
[----:B------:R0:W-:Y:S01]  /*a3800*/  @P5 STG.E.U16 [R4.64], R20 ;  /* 0x0000001404005986 */ /* 0x0001e2000c101506 */
[----:B--2---:R-:W-:-:S03]  /*a3810*/  ISETP.GE.AND P1, PT, R32, c[0x0][0x17c], PT ;  /* 0x00005f0020007a0c */ /* 0x004fc60003f26270 */
[----:B------:R-:W2:Y:S04]  /*a3820*/  LDL.LU R32, [R1+0x2f18] ;  /* 0x002f180001207983 */ /* 0x000ea80000300800 */
[----:B------:R-:W2:Y:S01]  /*a3830*/  LDL.LU R29, [R1+0x2f0c] ;  /* 0x002f0c00011d7983 */ /* 0x000ea20000300800 */
[----:B---3--:R-:W-:-:S03]  /*a3840*/  ISETP.GE.AND P2, PT, R28, c[0x0][0x17c], PT ;  /* 0x00005f001c007a0c */ /* 0x008fc60003f46270 */
[----:B------:R-:W3:Y:S01]  /*a3850*/  LDL.LU R28, [R1+0x2f08] ;  /* 0x002f0800011c7983 */ /* 0x000ee20000300800 */
[----:B----4-:R-:W-:-:S03]  /*a3860*/  ISETP.GE.AND P0, PT, R22, c[0x0][0x17c], PT ;  /* 0x00005f0016007a0c */ /* 0x010fc60003f06270 */
[----:B------:R-:W4:Y:S04]  /*a3870*/  LDL.LU R22, [R1+0x2efc] ;  /* 0x002efc0001167983 */ /* 0x000f280000300800 */
[----:B0-----:R-:W3:Y:S04]  /*a3880*/  LDL.LU R20, [R1+0x2ee8] ;  /* 0x002ee80001147983 */ /* 0x001ee80000300800 */
[----:B------:R-:W3:Y:S01]  /*a3890*/  LDL.LU R16, [R1+0x2ee4] ;  /* 0x002ee40001107983 */ /* 0x000ee20000300800 */
[----:B------:R-:W-:Y:S02]  /*a38a0*/  ISETP.LT.AND P6, PT, R60, c[0x0][0x178], !P1 ;  /* 0x00005e003c007a0c */ /* 0x000fe40004fc1270 */
[C---:B------:R-:W-:Y:S01]  /*a38b0*/  IADD3 R17, R21.reuse, c[0x0][0x198], RZ ;  /* 0x0000660015117a10 */ /* 0x040fe20007ffe0ff */
[----:B------:R-:W-:Y:S01]  /*a38c0*/  IMAD.WIDE R8, R21, 0x2, R48 ;  /* 0x0000000215087825 */ /* 0x000fe200078e0230 */
[----:B------:R-:W-:Y:S01]  /*a38d0*/  PRMT R0, R10, 0x7632, R0 ;  /* 0x000076320a007816 */ /* 0x000fe20000000000 */
[----:B------:R-:W3:Y:S01]  /*a38e0*/  LDL.LU R26, [R1+0x2ee0] ;  /* 0x002ee000011a7983 */ /* 0x000ee20000300800 */
[----:B------:R-:W-:Y:S01]  /*a38f0*/  ISETP.GE.AND P3, PT, R36, c[0x0][0x17c], PT ;  /* 0x00005f0024007a0c */ /* 0x000fe20003f66270 */
[----:B------:R-:W-:Y:S01]  /*a3900*/  IMAD.WIDE R12, R17, 0x2, R50 ;  /* 0x00000002110c7825 */ /* 0x000fe200078e0232 */
[----:B------:R-:W-:Y:S01]  /*a3910*/  ISETP.LT.AND P1, PT, R61, c[0x0][0x178], !P1 ;  /* 0x00005e003d007a0c */ /* 0x000fe20004f21270 */
[----:B------:R0:W-:Y:S01]  /*a3920*/  @P4 STG.E.U16 [R8.64], R0 ;  /* 0x0000000008004986 */ /* 0x0001e2000c101506 */
[----:B------:R-:W-:-:S02]  /*a3930*/  ISETP.LT.AND P5, PT, R60, c[0x0][0x178], !P3 ;  /* 0x00005e003c007a0c */ /* 0x000fc40005fa1270 */
[----:B------:R-:W-:Y:S01]  /*a3940*/  ISETP.LT.AND P4, PT, R61, c[0x0][0x178], !P3 ;  /* 0x00005e003d007a0c */ /* 0x000fe20005f81270 */
[----:B------:R1:W-:Y:S01]  /*a3950*/  @P6 STG.E.U16 [R12.64], R30 ;  /* 0x0000001e0c006986 */ /* 0x0003e2000c101506 */
[C---:B------:R-:W-:Y:S02]  /*a3960*/  IADD3 R21, R17.reuse, c[0x0][0x198], RZ ;  /* 0x0000660011157a10 */ /* 0x040fe40007ffe0ff */
[----:B------:R-:W-:Y:S01]  /*a3970*/  ISETP.LT.AND P6, PT, R60, c[0x0][0x178], !P2 ;  /* 0x00005e003c007a0c */ /* 0x000fe200057c1270 */
[----:B------:R-:W-:Y:S01]  /*a3980*/  IMAD.WIDE R2, R17, 0x2, R48 ;  /* 0x0000000211027825 */ /* 0x000fe200078e0230 */
[C---:B------:R-:W-:Y:S02]  /*a3990*/  IADD3 R23, R21.reuse, c[0x0][0x198], RZ ;  /* 0x0000660015177a10 */ /* 0x040fe40007ffe0ff */
[----:B------:R-:W-:Y:S01]  /*a39a0*/  PRMT R10, R30, 0x7632, R10 ;  /* 0x000076321e0a7816 */ /* 0x000fe2000000000a */
[----:B------:R-:W-:Y:S01]  /*a39b0*/  IMAD.WIDE R4, R21, 0x2, R50 ;  /* 0x0000000215047825 */ /* 0x000fe200078e0232 */
[----:B0-----:R-:W-:-:S03]  /*a39c0*/  PRMT R0, R6, 0x7632, R0 ;  /* 0x0000763206007816 */ /* 0x001fc60000000000 */
[----:B------:R-:W-:Y:S01]  /*a39d0*/  IMAD.WIDE R8, R21, 0x2, R48 ;  /* 0x0000000215087825 */ /* 0x000fe200078e0230 */
[----:B------:R0:W-:Y:S01]  /*a39e0*/  @P1 STG.E.U16 [R2.64], R6 ;  /* 0x0000000602001986 */ /* 0x0001e2000c101506 */
[----:B------:R-:W-:Y:S02]  /*a39f0*/  ISETP.LT.AND P2, PT, R61, c[0x0][0x178], !P2 ;  /* 0x00005e003d007a0c */ /* 0x000fe40005741270 */
[----:B-1----:R-:W-:Y:S01]  /*a3a00*/  IMAD.WIDE R12, R23, 0x2, R50 ;  /* 0x00000002170c7825 */ /* 0x002fe200078e0232 */
[----:B------:R1:W-:Y:S01]  /*a3a10*/  @P5 STG.E.U16 [R4.64], R10 ;  /* 0x0000000a04005986 */ /* 0x0003e2000c101506 */
[----:B------:R-:W-:-:S03]  /*a3a20*/  ISETP.LT.AND P5, PT, R60, c[0x0][0x178], !P0 ;  /* 0x00005e003c007a0c */ /* 0x000fc600047a1270 */
[----:B------:R1:W-:Y:S01]  /*a3a30*/  @P4 STG.E.U16 [R8.64], R0 ;  /* 0x0000000008004986 */ /* 0x0003e2000c101506 */
[----:B------:R-:W-:Y:S02]  /*a3a40*/  ISETP.LT.AND P4, PT, R61, c[0x0][0x178], !P0 ;  /* 0x00005e003d007a0c */ /* 0x000fe40004781270 */
[C---:B------:R-:W-:Y:S01]  /*a3a50*/  IADD3 R17, R23.reuse, c[0x0][0x198], RZ ;  /* 0x0000660017117a10 */ /* 0x040fe20007ffe0ff */
[----:B------:R1:W-:Y:S01]  /*a3a60*/  @P6 STG.E.U16 [R12.64], R34 ;  /* 0x000000220c006986 */ /* 0x0003e2000c101506 */
[----:B0-----:R-:W-:Y:S02]  /*a3a70*/  IMAD.WIDE R2, R23, 0x2, R48 ;  /* 0x0000000217027825 */ /* 0x001fe400078e0230 */
[C---:B------:R-:W-:Y:S02]  /*a3a80*/  IADD3 R21, R17.reuse, c[0x0][0x198], RZ ;  /* 0x0000660011157a10 */ /* 0x040fe40007ffe0ff */
[----:B------:R-:W-:Y:S01]  /*a3a90*/  PRMT R6, R34, 0x7632, R6 ;  /* 0x0000763222067816 */ /* 0x000fe20000000006 */
[----:B-1----:R-:W-:Y:S01]  /*a3aa0*/  IMAD.WIDE R4, R17, 0x2, R50 ;  /* 0x0000000211047825 */ /* 0x002fe200078e0232 */
[----:B------:R-:W-:-:S03]  /*a3ab0*/  PRMT R0, R14, 0x7632, R0 ;  /* 0x000076320e007816 */ /* 0x000fc60000000000 */
[----:B------:R-:W-:Y:S01]  /*a3ac0*/  IMAD.WIDE R8, R17, 0x2, R48 ;  /* 0x0000000211087825 */ /* 0x000fe200078e0230 */
[----:B------:R0:W-:Y:S03]  /*a3ad0*/  @P2 STG.E.U16 [R2.64], R14 ;  /* 0x0000000e02002986 */ /* 0x0001e6000c101506 */
[C---:B------:R-:W-:Y:S01]  /*a3ae0*/  IMAD.WIDE R12, R21.reuse, 0x2, R50 ;  /* 0x00000002150c7825 */ /* 0x040fe200078e0232 */
[----:B------:R1:W-:Y:S04]  /*a3af0*/  @P5 STG.E.U16 [R4.64], R6 ;  /* 0x0000000604005986 */ /* 0x0003e8000c101506 */
[----:B------:R1:W-:Y:S01]  /*a3b00*/  @P4 STG.E.U16 [R8.64], R0 ;  /* 0x0000000008004986 */ /* 0x0003e2000c101506 */
[----:B0-----:R-:W-:Y:S01]  /*a3b10*/  IMAD.WIDE R2, R21, 0x2, R48 ;  /* 0x0000000215027825 */ /* 0x001fe200078e0230 */
[----:B--2---:R-:W-:-:S04]  /*a3b20*/  ISETP.GE.AND P3, PT, R32, c[0x0][0x17c], PT ;  /* 0x00005f0020007a0c */ /* 0x004fc80003f66270 */
[----:B------:R-:W-:Y:S02]  /*a3b30*/  ISETP.LT.AND P6, PT, R60, c[0x0][0x178], !P3 ;  /* 0x00005e003c007a0c */ /* 0x000fe40005fc1270 */
[----:B------:R-:W-:Y:S02]  /*a3b40*/  ISETP.LT.AND P3, PT, R61, c[0x0][0x178], !P3 ;  /* 0x00005e003d007a0c */ /* 0x000fe40005f61270 */
[----:B------:R-:W-:-:S04]  /*a3b50*/  ISETP.GE.AND P1, PT, R29, c[0x0][0x17c], PT ;  /* 0x00005f001d007a0c */ /* 0x000fc80003f26270 */
[----:B------:R-:W-:Y:S02]  /*a3b60*/  ISETP.LT.AND P5, PT, R60, c[0x0][0x178], !P1 ;  /* 0x00005e003c007a0c */ /* 0x000fe40004fa1270 */
[----:B------:R-:W-:-:S03]  /*a3b70*/  ISETP.LT.AND P4, PT, R61, c[0x0][0x178], !P1 ;  /* 0x00005e003d007a0c */ /* 0x000fc60004f81270 */
[----:B------:R0:W-:Y:S04]  /*a3b80*/  @P6 STG.E.U16 [R12.64], R38 ;  /* 0x000000260c006986 */ /* 0x0001e8000c101506 */
[----:B------:R2:W-:Y:S01]  /*a3b90*/  @P3 STG.E.U16 [R2.64], R18 ;  /* 0x0000001202003986 */ /* 0x0005e2000c101506 */
[----:B----4-:R-:W-:-:S03]  /*a3ba0*/  ISETP.GE.AND P2, PT, R22, c[0x0][0x17c], PT ;  /* 0x00005f0016007a0c */ /* 0x010fc60003f46270 */
[----:B------:R-:W4:Y:S01]  /*a3bb0*/  LDL.LU R22, [R1+0x2edc] ;  /* 0x002edc0001167983 */ /* 0x000f220000300800 */
[----:B---3--:R-:W-:-:S03]  /*a3bc0*/  ISETP.GE.AND P1, PT, R20, c[0x0][0x17c], PT ;  /* 0x00005f0014007a0c */ /* 0x008fc60003f26270 */
[----:B------:R-:W3:Y:S01]  /*a3bd0*/  LDL.LU R20, [R1+0x2ec8] ;  /* 0x002ec80001147983 */ /* 0x000ee20000300800 */
[----:B------:R-:W-:-:S03]  /*a3be0*/  ISETP.GE.AND P3, PT, R16, c[0x0][0x17c], PT ;  /* 0x00005f0010007a0c */ /* 0x000fc60003f66270 */
[----:B------:R-:W3:Y:S01]  /*a3bf0*/  LDL.LU R16, [R1+0x2ebc] ;  /* 0x002ebc0001107983 */ /* 0x000ee20000300800 */
[----:B------:R-:W-:Y:S02]  /*a3c00*/  ISETP.GE.AND P0, PT, R28, c[0x0][0x17c], PT ;  /* 0x00005f001c007a0c */ /* 0x000fe40003f06270 */
[----:B------:R-:W-:Y:S02]  /*a3c10*/  IADD3 R17, R21, c[0x0][0x198], RZ ;  /* 0x0000660015117a10 */ /* 0x000fe40007ffe0ff */
[----:B------:R-:W-:Y:S02]  /*a3c20*/  ISETP.LT.AND P6, PT, R60, c[0x0][0x178], !P0 ;  /* 0x00005e003c007a0c */ /* 0x000fe400047c1270 */
[C---:B------:R-:W-:Y:S01]  /*a3c30*/  IADD3 R23, R17.reuse, c[0x0][0x198], RZ ;  /* 0x0000660011177a10 */ /* 0x040fe20007ffe0ff */
[C---:B-1----:R-:W-:Y:S01]  /*a3c40*/  IMAD.WIDE R4, R17.reuse, 0x2, R50 ;  /* 0x0000000211047825 */ /* 0x042fe200078e0232 */
[----:B------:R-:W-:Y:S02]  /*a3c50*/  PRMT R10, R38, 0x7632, R10 ;  /* 0x00007632260a7816 */ /* 0x000fe4000000000a */
[----:B------:R-:W-:Y:S01]  /*a3c60*/  PRMT R0, R18, 0x7632, R0 ;  /* 0x0000763212007816 */ /* 0x000fe20000000000 */
[----:B------:R-:W-:Y:S01]  /*a3c70*/  IMAD.WIDE R8, R17, 0x2, R48 ;  /* 0x0000000211087825 */ /* 0x000fe200078e0230 */
[----:B------:R-:W-:-:S03]  /*a3c80*/  ISETP.LT.AND P0, PT, R61, c[0x0][0x178], !P0 ;  /* 0x00005e003d007a0c */ /* 0x000fc60004701270 */
[C---:B0-----:R-:W-:Y:S01]  /*a3c90*/  IMAD.WIDE R12, R23.reuse, 0x2, R50 ;  /* 0x00000002170c7825 */ /* 0x041fe200078e0232 */
[----:B------:R0:W-:Y:S01]  /*a3ca0*/  @P5 STG.E.U16 [R4.64], R10 ;  /* 0x0000000a04005986 */ /* 0x0001e2000c101506 */
[----:B------:R-:W-:Y:S02]  /*a3cb0*/  ISETP.LT.AND P5, PT, R60, c[0x0][0x178], !P2 ;  /* 0x00005e003c007a0c */ /* 0x000fe400057a1270 */
[----:B------:R-:W-:Y:S01]  /*a3cc0*/  IADD3 R17, R23, c[0x0][0x198], RZ ;  /* 0x0000660017117a10 */ /* 0x000fe20007ffe0ff */
[----:B------:R1:W-:Y:S01]  /*a3cd0*/  @P4 STG.E.U16 [R8.64], R0 ;  /* 0x0000000008004986 */ /* 0x0003e2000c101506 */
[----:B------:R-:W-:-:S03]  /*a3ce0*/  ISETP.LT.AND P4, PT, R61, c[0x0][0x178], !P2 ;  /* 0x00005e003d007a0c */ /* 0x000fc60005781270 */
[----:B------:R1:W-:Y:S01]  /*a3cf0*/  @P6 STG.E.U16 [R12.64], R27 ;  /* 0x0000001b0c006986 */ /* 0x0003e2000c101506 */
[----:B------:R-:W-:Y:S02]  /*a3d00*/  ISETP.LT.AND P6, PT, R60, c[0x0][0x178], !P1 ;  /* 0x00005e003c007a0c */ /* 0x000fe40004fc1270 */
[----:B------:R-:W-:Y:S01]  /*a3d10*/  IADD3 R21, R17, c[0x0][0x198], RZ ;  /* 0x0000660011157a10 */ /* 0x000fe20007ffe0ff */
[----:B--2---:R-:W-:Y:S01]  /*a3d20*/  IMAD.WIDE R2, R23, 0x2, R48 ;  /* 0x0000000217027825 */ /* 0x004fe200078e0230 */
[----:B------:R-:W-:-:S03]  /*a3d30*/  PRMT R6, R27, 0x7632, R6 ;  /* 0x000076321b067816 */ /* 0x000fc60000000006 */
[----:B0-----:R-:W-:Y:S01]  /*a3d40*/  IMAD.WIDE R4, R17, 0x2, R50 ;  /* 0x0000000211047825 */ /* 0x001fe200078e0232 */
[----:B-1----:R-:W-:-:S03]  /*a3d50*/  PRMT R0, R11, 0x7632, R0 ;  /* 0x000076320b007816 */ /* 0x002fc60000000000 */
[----:B------:R-:W-:Y:S01]  /*a3d60*/  IMAD.WIDE R8, R17, 0x2, R48 ;  /* 0x0000000211087825 */ /* 0x000fe200078e0230 */
[----:B------:R-:W-:Y:S01]  /*a3d70*/  ISETP.GE.AND P2, PT, R26, c[0x0][0x17c], PT ;  /* 0x00005f001a007a0c */ /* 0x000fe20003f46270 */
[----:B------:R0:W-:Y:S02]  /*a3d80*/  @P0 STG.E.U16 [R2.64], R11 ;  /* 0x0000000b02000986 */ /* 0x0001e4000c101506 */
[----:B------:R-:W-:Y:S01]  /*a3d90*/  IMAD.WIDE R12, R21, 0x2, R50 ;  /* 0x00000002150c7825 */ /* 0x000fe200078e0232 */
[----:B------:R-:W-:Y:S01]  /*a3da0*/  ISETP.LT.AND P1, PT, R61, c[0x0][0x178], !P1 ;  /* 0x00005e003d007a0c */ /* 0x000fe20004f21270 */
        /* <DEDUP_REMOVED lines=8> */
[----:B0-----:R-:W-:Y:S01]  /*a3e30*/  IMAD.WIDE R2, R21, 0x2, R48 ;  /* 0x0000000215027825 */ /* 0x001fe200078e0230 */
[----:B------:R-:W-:-:S03]  /*a3e40*/  PRMT R14, R31, 0x7632, R14 ;  /* 0x000076321f0e7816 */ /* 0x000fc6000000000e */
[----:B-1----:R-:W-:Y:S01]  /*a3e50*/  IMAD.WIDE R4, R17, 0x2, R50 ;  /* 0x0000000211047825 */ /* 0x002fe200078e0232 */
[----:B--2---:R-:W-:-:S03]  /*a3e60*/  PRMT R0, R7, 0x7632, R0 ;  /* 0x0000763207007816 */ /* 0x004fc60000000000 */
[----:B------:R-:W-:Y:S01]  /*a3e70*/  IMAD.WIDE R8, R17, 0x2, R48 ;  /* 0x0000000211087825 */ /* 0x000fe200078e0230 */
[----:B------:R0:W-:Y:S03]  /*a3e80*/  @P1 STG.E.U16 [R2.64], R7 ;  /* 0x0000000702001986 */ /* 0x0001e6000c101506 */
[C---:B------:R-:W-:Y:S01]  /*a3e90*/  IMAD.WIDE R10, R23.reuse, 0x2, R50 ;  /* 0x00000002170a7825 */ /* 0x040fe200078e0232 */
[----:B------:R1:W-:Y:S01]  /*a3ea0*/  @P5 STG.E.U16 [R4.64], R14 ;  /* 0x0000000e04005986 */ /* 0x0003e2000c101506 */
[----:B------:R-:W-:Y:S02]  /*a3eb0*/  IADD3 R13, R23, c[0x0][0x198], RZ ;  /* 0x00006600170d7a10 */ /* 0x000fe40007ffe0ff */
[----:B------:R-:W-:Y:S01]  /*a3ec0*/  ISETP.LT.AND P2, PT, R61, c[0x0][0x178], !P2 ;  /* 0x00005e003d007a0c */ /* 0x000fe20005741270 */
[----:B------:R2:W-:Y:S01]  /*a3ed0*/  @P4 STG.E.U16 [R8.64], R0 ;  /* 0x0000000008004986 */ /* 0x0005e2000c101506 */
[----:B------:R-:W-:-:S03]  /*a3ee0*/  IADD3 R17, R13, c[0x0][0x198], RZ ;  /* 0x000066000d117a10 */ /* 0x000fc60007ffe0ff */
[----:B------:R2:W-:Y:S01]  /*a3ef0*/  @P6 STG.E.U16 [R10.64], R35 ;  /* 0x000000230a006986 */ /* 0x0005e2000c101506 */
[----:B0-----:R-:W-:Y:S01]  /*a3f00*/  IMAD.WIDE R2, R23, 0x2, R48 ;  /* 0x0000000217027825 */ /* 0x001fe200078e0230 */
[----:B------:R-:W-:Y:S02]  /*a3f10*/  IADD3 R21, R17, c[0x0][0x198], RZ ;  /* 0x0000660011157a10 */ /* 0x000fe40007ffe0ff */
[----:B------:R-:W-:Y:S01]  /*a3f20*/  PRMT R12, R15, 0x7632, R12 ;  /* 0x000076320f0c7816 */ /* 0x000fe2000000000c */
[----:B-1----:R-:W-:Y:S01]  /*a3f30*/  IMAD.WIDE R4, R13, 0x2, R50 ;  /* 0x000000020d047825 */ /* 0x002fe200078e0232 */
[----:B--2---:R-:W-:-:S03]  /*a3f40*/  PRMT R0, R35, 0x7632, R0 ;  /* 0x0000763223007816 */ /* 0x004fc60000000000 */
[----:B------:R-:W-:Y:S01]  /*a3f50*/  IMAD.WIDE R6, R13, 0x2, R48 ;  /* 0x000000020d067825 */ /* 0x000fe200078e0230 */
[----:B------:R0:W-:Y:S01]  /*a3f60*/  @P2 STG.E.U16 [R2.64], R15 ;  /* 0x0000000f02002986 */ /* 0x0001e2000c101506 */
[----:B------:R-:W-:Y:S02]  /*a3f70*/  PRMT R25, R39, 0x7632, R25 ;  /* 0x0000763227197816 */ /* 0x000fe40000000019 */
[----:B------:R-:W-:-:S04]  /*a3f80*/  IMAD.WIDE R8, R17, 0x2, R50 ;  /* 0x0000000211087825 */ /* 0x000fc800078e0232 */
[----:B------:R-:W-:-:S04]  /*a3f90*/  IMAD.WIDE R10, R17, 0x2, R48 ;  /* 0x00000002110a7825 */ /* 0x000fc800078e0230 */
[----:B------:R-:W-:-:S04]  /*a3fa0*/  IMAD.WIDE R50, R21, 0x2, R50 ;  /* 0x0000000215327825 */ /* 0x000fc800078e0232 */
[----:B------:R-:W-:Y:S01]  /*a3fb0*/  IMAD.WIDE R48, R21, 0x2, R48 ;  /* 0x0000000215307825 */ /* 0x000fe200078e0230 */
[----:B----4-:R-:W-:Y:S02]  /*a3fc0*/  ISETP.GE.AND P0, PT, R22, c[0x0][0x17c], PT ;  /* 0x00005f0016007a0c */ /* 0x010fe40003f06270 */
[----:B---3--:R-:W-:Y:S02]  /*a3fd0*/  ISETP.GE.AND P3, PT, R20, c[0x0][0x17c], PT ;  /* 0x00005f0014007a0c */ /* 0x008fe40003f66270 */
[----:B------:R-:W-:Y:S02]  /*a3fe0*/  ISETP.LT.AND P5, PT, R60, c[0x0][0x178], !P0 ;  /* 0x00005e003c007a0c */ /* 0x000fe400047a1270 */
[----:B------:R-:W-:Y:S02]  /*a3ff0*/  ISETP.GE.AND P1, PT, R16, c[0x0][0x17c], PT ;  /* 0x00005f0010007a0c */ /* 0x000fe40003f26270 */
[----:B------:R-:W-:Y:S02]  /*a4000*/  ISETP.LT.AND P0, PT, R61, c[0x0][0x178], !P0 ;  /* 0x00005e003d007a0c */ /* 0x000fe40004701270 */
[----:B------:R-:W-:-:S02]  /*a4010*/  ISETP.LT.AND P6, PT, R60, c[0x0][0x178], !P3 ;  /* 0x00005e003c007a0c */ /* 0x000fc40005fc1270 */
[----:B------:R-:W-:Y:S02]  /*a4020*/  ISETP.LT.AND P3, PT, R61, c[0x0][0x178], !P3 ;  /* 0x00005e003d007a0c */ /* 0x000fe40005f61270 */
[----:B------:R-:W-:-:S03]  /*a4030*/  ISETP.LT.AND P4, PT, R60, c[0x0][0x178], !P1 ;  /* 0x00005e003c007a0c */ /* 0x000fc60004f81270 */
[----:B------:R0:W-:Y:S04]  /*a4040*/  @P5 STG.E.U16 [R4.64], R0 ;  /* 0x0000000004005986 */ /* 0x0001e8000c101506 */
[----:B------:R0:W-:Y:S04]  /*a4050*/  @P0 STG.E.U16 [R6.64], R12 ;  /* 0x0000000c06000986 */ /* 0x0001e8000c101506 */
[----:B------:R0:W-:Y:S04]  /*a4060*/  @P6 STG.E.U16 [R8.64], R39 ;  /* 0x0000002708006986 */ /* 0x0001e8000c101506 */
[----:B------:R0:W-:Y:S04]  /*a4070*/  @P3 STG.E.U16 [R10.64], R19 ;  /* 0x000000130a003986 */ /* 0x0001e8000c101506 */
[----:B------:R0:W-:Y:S01]  /*a4080*/  @P4 STG.E.U16 [R50.64], R25 ;  /* 0x0000001932004986 */ /* 0x0001e2000c101506 */
[----:B------:R-:W-:-:S13]  /*a4090*/  ISETP.LT.AND P1, PT, R61, c[0x0][0x178], !P1 ;  /* 0x00005e003d007a0c */ /* 0x000fda0004f21270 */
[----:B------:R-:W-:Y:S05]  /*a40a0*/  @!P1 EXIT ;  /* 0x000000000000994d */ /* 0x000fea0003800000 */
[----:B------:R-:W-:-:S05]  /*a40b0*/  PRMT R24, R19, 0x7632, R24 ;  /* 0x0000763213187816 */ /* 0x000fca0000000018 */
[----:B------:R-:W-:Y:S01]  /*a40c0*/  STG.E.U16 [R48.64], R24 ;  /* 0x0000001830007986 */ /* 0x000fe2000c101506 */
[----:B------:R-:W-:Y:S05]  /*a40d0*/  EXIT ;  /* 0x000000000000794d */ /* 0x000fea0003800000 */
.L_x_4:
[----:B------:R-:W-:-:S00]  /*a40e0*/  BRA `(.L_x_4) ;  /* 0xfffffff000007947 */ /* 0x000fc0000383ffff */
[----:B------:R-:W-:-:S00]  /*a40f0*/  NOP ;  /* 0x0000000000007918 */ /* 0x000fc00000000000 */
        /* <DEDUP_REMOVED lines=8> */
.L_x_5:


//--------------------- .nv.shared.matmul_kernel  --------------------------
	.section	.nv.shared.matmul_kernel,"aw",@nobits
	.sectionflags	@""
	.align	16
